	.target	sm_90a

	.elftype	@"ET_EXEC"


//--------------------- .note.nv.tkinfo           --------------------------
	.section	.note.nv.tkinfo,"",@"SHT_NOTE"
	.sectionflags	@"SHF_NOTE_NV_TKINFO"
	.tkinfo
        /*0018*/ 	.word	0x00000002
        /*0030*/ 	.string	""
        /*0030*/ 	.string	"ptxas"
        /*0030*/ 	.string	"Cuda compilation tools, release 13.0, V13.0.88"
        /*0030*/ 	.string	"Build cuda_13.0.r13.0/compiler.36424714_0"
        /*0030*/ 	.string	"-arch sm_90a -m 64 "



//--------------------- .note.nv.cuinfo           --------------------------
	.section	.note.nv.cuinfo,"",@"SHT_NOTE"
	.sectionflags	@"SHF_NOTE_NV_CUINFO"
        /*0018*/ 	.short	0x0002
        /*001a*/ 	.short	0x005a
        /*001c*/ 	.short	0x0082
	.zero		2


//--------------------- .nv.info                  --------------------------
	.section	.nv.info,"",@"SHT_CUDA_INFO"
	.align	4


	//----- nvinfo : EIATTR_REGCOUNT
	.align		4
        /*0000*/ 	.byte	0x04, 0x2f
        /*0002*/ 	.short	(.L_15 - .L_14)
	.align		4
.L_14:
        /*0004*/ 	.word	index@(_ZN7cutlass13device_kernelINS_4gemm6kernel13GemmUniversalINS1_17GroupProblemShapeIN4cute5tupleIJiiiEEEEENS1_10collective13CollectiveMmaINS1_39MainloopSm90ArrayTmaGmmaWarpSpecializedILi4ENS6_IJNS5_1CILi1EEESD_SD_EEENS1_40KernelPtrArrayTmaWarpSpecializedPingpongEEENS6_IJNSC_ILi128EEENSC_ILi256EEENSC_ILi64EEEEEENS_6half_tEPNS6_IJlSD_NSC_ILi0EEEEEESL_SO_NS5_8TiledMMAINS5_8MMA_AtomIJNS5_4SM904GMMA26MMA_64x256x16_F32F16F16_SSILNSS_5MajorE0ELSU_0ELNSS_7ScaleInE1ELSV_1EEEEEENS5_6LayoutISE_NS6_IJSM_SM_SM_EEEEENS6_IJNS5_10UnderscoreES11_S11_EEEEENS5_13SM90_TMA_LOADENS5_14ComposedLayoutINS5_7SwizzleILi3ELi4ELi3EEENS5_18smem_ptr_flag_bitsILi16EEENSY_INS6_IJNSC_ILi8EEESJ_EEENS6_IJSJ_SD_EEEEEEEvNS5_8identityES14_S1E_vS1F_EENS_8epilogue10collective18CollectiveEpilogueINS1H_30Sm90PtrArrayTmaWarpSpecializedILi4ELi2ELi16ELb1ELb0ELi2EEEJSK_NS6_IJSJ_NSC_ILi32EEEEEESL_PNS6_IJSD_lSM_EEESL_S1P_NS1H_6fusion15FusionCallbacksIS1L_NS1Q_17LinearCombinationISL_fSL_fLNS_15FloatRoundStyleE2EEESK_S1N_JEEES14_NS15_IS17_S19_NSY_INS6_IJSJ_S1A_EEENS6_IJSD_SJ_EEEEEEENS5_17SM75_U16x8_LDSM_TENS5_14SM90_TMA_STOREES1Z_NS5_17SM90_U16x8_STSM_TENS5_9Copy_AtomIJNS5_17SM90_U32x4_STSM_NESL_EEEvEEEvvEEEEvNT_6ParamsE)
        /*0008*/ 	.word	0x000000a8


	//----- nvinfo : EIATTR_FRAME_SIZE
	.align		4
.L_15:
        /*000c*/ 	.byte	0x04, 0x11
        /*000e*/ 	.short	(.L_17 - .L_16)
	.align		4
.L_16:
        /*0010*/ 	.word	index@($__internal_0_$__cuda_sm20_div_u64)
        /*0014*/ 	.word	0x000007f0


	//----- nvinfo : EIATTR_FRAME_SIZE
	.align		4
.L_17:
        /*0018*/ 	.byte	0x04, 0x11
        /*001a*/ 	.short	(.L_19 - .L_18)
	.align		4
.L_18:
        /*001c*/ 	.word	index@(_ZN7cutlass13device_kernelINS_4gemm6kernel13GemmUniversalINS1_17GroupProblemShapeIN4cute5tupleIJiiiEEEEENS1_10collective13CollectiveMmaINS1_39MainloopSm90ArrayTmaGmmaWarpSpecializedILi4ENS6_IJNS5_1CILi1EEESD_SD_EEENS1_40KernelPtrArrayTmaWarpSpecializedPingpongEEENS6_IJNSC_ILi128EEENSC_ILi256EEENSC_ILi64EEEEEENS_6half_tEPNS6_IJlSD_NSC_ILi0EEEEEESL_SO_NS5_8TiledMMAINS5_8MMA_AtomIJNS5_4SM904GMMA26MMA_64x256x16_F32F16F16_SSILNSS_5MajorE0ELSU_0ELNSS_7ScaleInE1ELSV_1EEEEEENS5_6LayoutISE_NS6_IJSM_SM_SM_EEEEENS6_IJNS5_10UnderscoreES11_S11_EEEEENS5_13SM90_TMA_LOADENS5_14ComposedLayoutINS5_7SwizzleILi3ELi4ELi3EEENS5_18smem_ptr_flag_bitsILi16EEENSY_INS6_IJNSC_ILi8EEESJ_EEENS6_IJSJ_SD_EEEEEEEvNS5_8identityES14_S1E_vS1F_EENS_8epilogue10collective18CollectiveEpilogueINS1H_30Sm90PtrArrayTmaWarpSpecializedILi4ELi2ELi16ELb1ELb0ELi2EEEJSK_NS6_IJSJ_NSC_ILi32EEEEEESL_PNS6_IJSD_lSM_EEESL_S1P_NS1H_6fusion15FusionCallbacksIS1L_NS1Q_17LinearCombinationISL_fSL_fLNS_15FloatRoundStyleE2EEESK_S1N_JEEES14_NS15_IS17_S19_NSY_INS6_IJSJ_S1A_EEENS6_IJSD_SJ_EEEEEEENS5_17SM75_U16x8_LDSM_TENS5_14SM90_TMA_STOREES1Z_NS5_17SM90_U16x8_STSM_TENS5_9Copy_AtomIJNS5_17SM90_U32x4_STSM_NESL_EEEvEEEvvEEEEvNT_6ParamsE)
        /*0020*/ 	.word	0x000007f0


	//----- nvinfo : EIATTR_MIN_STACK_SIZE
	.align		4
.L_19:
        /*0024*/ 	.byte	0x04, 0x12
        /*0026*/ 	.short	(.L_21 - .L_20)
	.align		4
.L_20:
        /*0028*/ 	.word	index@(_ZN7cutlass13device_kernelINS_4gemm6kernel13GemmUniversalINS1_17GroupProblemShapeIN4cute5tupleIJiiiEEEEENS1_10collective13CollectiveMmaINS1_39MainloopSm90ArrayTmaGmmaWarpSpecializedILi4ENS6_IJNS5_1CILi1EEESD_SD_EEENS1_40KernelPtrArrayTmaWarpSpecializedPingpongEEENS6_IJNSC_ILi128EEENSC_ILi256EEENSC_ILi64EEEEEENS_6half_tEPNS6_IJlSD_NSC_ILi0EEEEEESL_SO_NS5_8TiledMMAINS5_8MMA_AtomIJNS5_4SM904GMMA26MMA_64x256x16_F32F16F16_SSILNSS_5MajorE0ELSU_0ELNSS_7ScaleInE1ELSV_1EEEEEENS5_6LayoutISE_NS6_IJSM_SM_SM_EEEEENS6_IJNS5_10UnderscoreES11_S11_EEEEENS5_13SM90_TMA_LOADENS5_14ComposedLayoutINS5_7SwizzleILi3ELi4ELi3EEENS5_18smem_ptr_flag_bitsILi16EEENSY_INS6_IJNSC_ILi8EEESJ_EEENS6_IJSJ_SD_EEEEEEEvNS5_8identityES14_S1E_vS1F_EENS_8epilogue10collective18CollectiveEpilogueINS1H_30Sm90PtrArrayTmaWarpSpecializedILi4ELi2ELi16ELb1ELb0ELi2EEEJSK_NS6_IJSJ_NSC_ILi32EEEEEESL_PNS6_IJSD_lSM_EEESL_S1P_NS1H_6fusion15FusionCallbacksIS1L_NS1Q_17LinearCombinationISL_fSL_fLNS_15FloatRoundStyleE2EEESK_S1N_JEEES14_NS15_IS17_S19_NSY_INS6_IJSJ_S1A_EEENS6_IJSD_SJ_EEEEEEENS5_17SM75_U16x8_LDSM_TENS5_14SM90_TMA_STOREES1Z_NS5_17SM90_U16x8_STSM_TENS5_9Copy_AtomIJNS5_17SM90_U32x4_STSM_NESL_EEEvEEEvvEEEEvNT_6ParamsE)
        /*002c*/ 	.word	0x000007f0
.L_21:


//--------------------- .nv.compat                --------------------------
	.section	.nv.compat,"",@"SHT_CUDA_COMPAT_INFO"
	.align	4
        /*0000*/ 	.byte	0x02, 0x09, 0x01, 0x00, 0x02, 0x02, 0x04, 0x00, 0x02, 0x05, 0x05, 0x00, 0x03, 0x07, 0x01, 0x01
        /*0010*/ 	.byte	0x02, 0x03, 0x03, 0x00, 0x02, 0x06, 0x01, 0x00, 0x04, 0x0b, 0x08, 0x00, 0x00, 0x00, 0x00, 0x00
        /*0020*/ 	.byte	0x00, 0x00, 0x00, 0x00


//--------------------- .nv.info._ZN7cutlass13device_kernelINS_4gemm6kernel13GemmUniversalINS1_17GroupProblemShapeIN4cute5tupleIJiiiEEEEENS1_10collective13CollectiveMmaINS1_39MainloopSm90ArrayTmaGmmaWarpSpecializedILi4ENS6_IJNS5_1CILi1EEESD_SD_EEENS1_40KernelPtrArrayTmaWarpSpecializedPingpongEEENS6_IJNSC_ILi128EEENSC_ILi256EEENSC_ILi64EEEEEENS_6half_tEPNS6_IJlSD_NSC_ILi0EEEEEESL_SO_NS5_8TiledMMAINS5_8MMA_AtomIJNS5_4SM904GMMA26MMA_64x256x16_F32F16F16_SSILNSS_5MajorE0ELSU_0ELNSS_7ScaleInE1ELSV_1EEEEEENS5_6LayoutISE_NS6_IJSM_SM_SM_EEEEENS6_IJNS5_10UnderscoreES11_S11_EEEEENS5_13SM90_TMA_LOADENS5_14ComposedLayoutINS5_7SwizzleILi3ELi4ELi3EEENS5_18smem_ptr_flag_bitsILi16EEENSY_INS6_IJNSC_ILi8EEESJ_EEENS6_IJSJ_SD_EEEEEEEvNS5_8identityES14_S1E_vS1F_EENS_8epilogue10collective18CollectiveEpilogueINS1H_30Sm90PtrArrayTmaWarpSpecializedILi4ELi2ELi16ELb1ELb0ELi2EEEJSK_NS6_IJSJ_NSC_ILi32EEEEEESL_PNS6_IJSD_lSM_EEESL_S1P_NS1H_6fusion15FusionCallbacksIS1L_NS1Q_17LinearCombinationISL_fSL_fLNS_15FloatRoundStyleE2EEESK_S1N_JEEES14_NS15_IS17_S19_NSY_INS6_IJSJ_S1A_EEENS6_IJSD_SJ_EEEEEEENS5_17SM75_U16x8_LDSM_TENS5_14SM90_TMA_STOREES1Z_NS5_17SM90_U16x8_STSM_TENS5_9Copy_AtomIJNS5_17SM90_U32x4_STSM_NESL_EEEvEEEvvEEEEvNT_6ParamsE --------------------------
	.section	.nv.info._ZN7cutlass13device_kernelINS_4gemm6kernel13GemmUniversalINS1_17GroupProblemShapeIN4cute5tupleIJiiiEEEEENS1_10collective13CollectiveMmaINS1_39MainloopSm90ArrayTmaGmmaWarpSpecializedILi4ENS6_IJNS5_1CILi1EEESD_SD_EEENS1_40KernelPtrArrayTmaWarpSpecializedPingpongEEENS6_IJNSC_ILi128EEENSC_ILi256EEENSC_ILi64EEEEEENS_6half_tEPNS6_IJlSD_NSC_ILi0EEEEEESL_SO_NS5_8TiledMMAINS5_8MMA_AtomIJNS5_4SM904GMMA26MMA_64x256x16_F32F16F16_SSILNSS_5MajorE0ELSU_0ELNSS_7ScaleInE1ELSV_1EEEEEENS5_6LayoutISE_NS6_IJSM_SM_SM_EEEEENS6_IJNS5_10UnderscoreES11_S11_EEEEENS5_13SM90_TMA_LOADENS5_14ComposedLayoutINS5_7SwizzleILi3ELi4ELi3EEENS5_18smem_ptr_flag_bitsILi16EEENSY_INS6_IJNSC_ILi8EEESJ_EEENS6_IJSJ_SD_EEEEEEEvNS5_8identityES14_S1E_vS1F_EENS_8epilogue10collective18CollectiveEpilogueINS1H_30Sm90PtrArrayTmaWarpSpecializedILi4ELi2ELi16ELb1ELb0ELi2EEEJSK_NS6_IJSJ_NSC_ILi32EEEEEESL_PNS6_IJSD_lSM_EEESL_S1P_NS1H_6fusion15FusionCallbacksIS1L_NS1Q_17LinearCombinationISL_fSL_fLNS_15FloatRoundStyleE2EEESK_S1N_JEEES14_NS15_IS17_S19_NSY_INS6_IJSJ_S1A_EEENS6_IJSD_SJ_EEEEEEENS5_17SM75_U16x8_LDSM_TENS5_14SM90_TMA_STOREES1Z_NS5_17SM90_U16x8_STSM_TENS5_9Copy_AtomIJNS5_17SM90_U32x4_STSM_NESL_EEEvEEEvvEEEEvNT_6ParamsE,"",@"SHT_CUDA_INFO"
	.sectionflags	@""
	.align	4


	//----- nvinfo : EIATTR_CUDA_API_VERSION
	.align		4
        /*0000*/ 	.byte	0x04, 0x37
        /*0002*/ 	.short	(.L_23 - .L_22)
.L_22:
        /*0004*/ 	.word	0x00000082


	//----- nvinfo : EIATTR_KPARAM_INFO
	.align		4
.L_23:
        /*0008*/ 	.byte	0x04, 0x17
        /*000a*/ 	.short	(.L_25 - .L_24)
.L_24:
        /*000c*/ 	.word	0x00000000
        /*0010*/ 	.short	0x0000
        /*0012*/ 	.short	0x0070
        /*0014*/ 	.byte	0x00, 0xf0, 0x01, 0x1c


	//----- nvinfo : EIATTR_SPARSE_MMA_MASK
	.align		4
.L_25:
        /*0018*/ 	.byte	0x03, 0x50
        /*001a*/ 	.short	0x0000


	//----- nvinfo : EIATTR_MAXREG_COUNT
	.align		4
        /*001c*/ 	.byte	0x03, 0x1b
        /*001e*/ 	.short	0x00a8


	//----- nvinfo : EIATTR_NUM_BARRIERS
	.align		4
        /*0020*/ 	.byte	0x02, 0x4c
        /*0022*/ 	.byte	0x02
	.zero		1


	//----- nvinfo : EIATTR_EXTERNS
	.align		4
        /*0024*/ 	.byte	0x04, 0x0f
        /*0026*/ 	.short	(.L_27 - .L_26)


	//   ....[0]....
	.align		4
.L_26:
        /*0028*/ 	.word	index@(__assertfail)


	//----- nvinfo : EIATTR_ANNOTATIONS
	.align		4
.L_27:
        /*002c*/ 	.byte	0x04, 0x55
        /*002e*/ 	.short	(.L_29 - .L_28)


	//   ....[0]....
.L_28:
        /*0030*/ 	.word	0x00000001
        /*0034*/ 	.byte	0x20, 0x3b, 0x00, 0x00, 0x01, 0x00, 0x00, 0x00, 0x60, 0x3b, 0x00, 0x00, 0x01, 0x00, 0x00, 0x00
        /* <DEDUP_REMOVED lines=783> */
        /*3134*/ 	.byte	0xf0, 0x5f, 0x01, 0x00, 0x01, 0x00, 0x00, 0x00, 0x40, 0x60, 0x01, 0x00


	//----- nvinfo : EIATTR_MERCURY_ISA_VERSION
	.align		4
.L_29:
        /*3140*/ 	.byte	0x03, 0x5f
        /*3142*/ 	.short	0x0101


	//----- nvinfo : EIATTR_INT_WARP_WIDE_INSTR_OFFSETS
	.align		4
        /*3144*/ 	.byte	0x04, 0x31
        /*3146*/ 	.short	(.L_31 - .L_30)


	//   ....[0]....
.L_30:
        /*3148*/ 	.word	0x000011a0


	//   ....[1]....
        /*314c*/ 	.word	0x000011b0


	//   ....[2]....
        /*3150*/ 	.word	0x00001230


	//   ....[3]....
        /*3154*/ 	.word	0x00001290


	//   ....[4]....
        /*3158*/ 	.word	0x000012e0


	//   ....[5]....
        /*315c*/ 	.word	0x00001310


	//   ....[6]....
        /*3160*/ 	.word	0x00001380


	//   ....[7]....
        /*3164*/ 	.word	0x000013c0


	//----- nvinfo : EIATTR_COOP_GROUP_MASK_REGIDS
	.align		4
.L_31:
        /*3168*/ 	.byte	0x04, 0x29
        /*316a*/ 	.short	(.L_33 - .L_32)


	//   ....[0]....
.L_32:
        /*316c*/ 	.word	0xffffffff


	//   ....[1]....
        /*3170*/ 	.word	0xffffffff


	//   ....[2]....
        /*3174*/ 	.word	0xffffffff


	//   ....[3]....
        /*3178*/ 	.word	0xffffffff


	//   ....[4]....
        /*317c*/ 	.word	0xffffffff


	//   ....[5]....
        /*3180*/ 	.word	0xffffffff


	//   ....[6]....
        /*3184*/ 	.word	0xffffffff


	//   ....[7]....
        /*3188*/ 	.word	0xffffffff


	//   ....[8]....
        /*318c*/ 	.word	0xffffffff


	//   ....[9]....
        /*3190*/ 	.word	0xffffffff


	//   ....[10]....
        /*3194*/ 	.word	0xffffffff


	//   ....[11]....
        /*3198*/ 	.word	0xffffffff


	//   ....[12]....
        /*319c*/ 	.word	0xffffffff


	//   ....[13]....
        /*31a0*/ 	.word	0xffffffff


	//   ....[14]....
        /*31a4*/ 	.word	0xffffffff


	//   ....[15]....
        /*31a8*/ 	.word	0xffffffff


	//   ....[16]....
        /*31ac*/ 	.word	0xffffffff


	//   ....[17]....
        /*31b0*/ 	.word	0xffffffff


	//   ....[18]....
        /*31b4*/ 	.word	0xffffffff


	//   ....[19]....
        /*31b8*/ 	.word	0xffffffff


	//   ....[20]....
        /*31bc*/ 	.word	0xffffffff


	//   ....[21]....
        /*31c0*/ 	.word	0xffffffff


	//   ....[22]....
        /*31c4*/ 	.word	0xffffffff


	//   ....[23]....
        /*31c8*/ 	.word	0xffffffff


	//   ....[24]....
        /*31cc*/ 	.word	0xffffffff


	//   ....[25]....
        /*31d0*/ 	.word	0xffffffff


	//   ....[26]....
        /*31d4*/ 	.word	0xffffffff


	//   ....[27]....
        /*31d8*/ 	.word	0xffffffff


	//   ....[28]....
        /*31dc*/ 	.word	0xffffffff


	//   ....[29]....
        /*31e0*/ 	.word	0xffffffff


	//   ....[30]....
        /*31e4*/ 	.word	0xffffffff


	//   ....[31]....
        /*31e8*/ 	.word	0xffffffff


	//   ....[32]....
        /*31ec*/ 	.word	0xffffffff


	//   ....[33]....
        /*31f0*/ 	.word	0xffffffff


	//   ....[34]....
        /*31f4*/ 	.word	0xffffffff


	//   ....[35]....
        /*31f8*/ 	.word	0xffffffff


	//   ....[36]....
        /*31fc*/ 	.word	0xffffffff


	//   ....[37]....
        /*3200*/ 	.word	0xffffffff


	//   ....[38]....
        /*3204*/ 	.word	0xffffffff


	//   ....[39]....
        /*3208*/ 	.word	0xffffffff


	//   ....[40]....
        /*320c*/ 	.word	0xffffffff


	//   ....[41]....
        /*3210*/ 	.word	0xffffffff


	//   ....[42]....
        /*3214*/ 	.word	0xffffffff


	//   ....[43]....
        /*3218*/ 	.word	0xffffffff


	//   ....[44]....
        /*321c*/ 	.word	0xffffffff


	//   ....[45]....
        /*3220*/ 	.word	0xffffffff


	//   ....[46]....
        /*3224*/ 	.word	0xffffffff


	//   ....[47]....
        /*3228*/ 	.word	0xffffffff


	//   ....[48]....
        /*322c*/ 	.word	0xffffffff


	//   ....[49]....
        /*3230*/ 	.word	0xffffffff


	//   ....[50]....
        /*3234*/ 	.word	0xffffffff


	//   ....[51]....
        /*3238*/ 	.word	0xffffffff


	//   ....[52]....
        /*323c*/ 	.word	0xffffffff


	//   ....[53]....
        /*3240*/ 	.word	0xffffffff


	//   ....[54]....
        /*3244*/ 	.word	0xffffffff


	//   ....[55]....
        /*3248*/ 	.word	0xffffffff


	//   ....[56]....
        /*324c*/ 	.word	0xffffffff


	//   ....[57]....
        /*3250*/ 	.word	0xffffffff


	//   ....[58]....
        /*3254*/ 	.word	0xffffffff


	//   ....[59]....
        /*3258*/ 	.word	0xffffffff


	//   ....[60]....
        /*325c*/ 	.word	0xffffffff


	//   ....[61]....
        /*3260*/ 	.word	0xffffffff


	//   ....[62]....
        /*3264*/ 	.word	0xffffffff


	//   ....[63]....
        /*3268*/ 	.word	0xffffffff


	//   ....[64]....
        /*326c*/ 	.word	0xffffffff


	//   ....[65]....
        /*3270*/ 	.word	0xffffffff


	//   ....[66]....
        /*3274*/ 	.word	0xffffffff


	//   ....[67]....
        /*3278*/ 	.word	0xffffffff


	//   ....[68]....
        /*327c*/ 	.word	0xffffffff


	//   ....[69]....
        /*3280*/ 	.word	0xffffffff


	//   ....[70]....
        /*3284*/ 	.word	0xffffffff


	//   ....[71]....
        /*3288*/ 	.word	0xffffffff


	//   ....[72]....
        /*328c*/ 	.word	0xffffffff


	//   ....[73]....
        /*3290*/ 	.word	0xffffffff


	//   ....[74]....
        /*3294*/ 	.word	0xffffffff


	//   ....[75]....
        /*3298*/ 	.word	0xffffffff


	//   ....[76]....
        /*329c*/ 	.word	0xffffffff


	//   ....[77]....
        /*32a0*/ 	.word	0xffffffff


	//   ....[78]....
        /*32a4*/ 	.word	0x0500000f


	//----- nvinfo : EIATTR_COOP_GROUP_INSTR_OFFSETS
	.align		4
.L_33:
        /*32a8*/ 	.byte	0x04, 0x28
        /*32aa*/ 	.short	(.L_35 - .L_34)


	//   ....[0]....
.L_34:
        /*32ac*/ 	.word	0x00000830


	//   ....[1]....
        /*32b0*/ 	.word	0x00000860


	//   ....[2]....
        /*32b4*/ 	.word	0x00000d00


	//   ....[3]....
        /*32b8*/ 	.word	0x00000ef0


	//   ....[4]....
        /*32bc*/ 	.word	0x000010c0


	//   ....[5]....
        /*32c0*/ 	.word	0x00001100


	//   ....[6]....
        /*32c4*/ 	.word	0x00001a50


	//   ....[7]....
        /*32c8*/ 	.word	0x00001a80


	//   ....[8]....
        /*32cc*/ 	.word	0x00001b00


	//   ....[9]....
        /*32d0*/ 	.word	0x00001b10


	//   ....[10]....
        /*32d4*/ 	.word	0x00001b50


	//   ....[11]....
        /*32d8*/ 	.word	0x00001b70


	//   ....[12]....
        /*32dc*/ 	.word	0x00001bb0


	//   ....[13]....
        /*32e0*/ 	.word	0x00001bd0


	//   ....[14]....
        /*32e4*/ 	.word	0x00001c10


	//   ....[15]....
        /*32e8*/ 	.word	0x00001c30


	//   ....[16]....
        /*32ec*/ 	.word	0x00001ca0


	//   ....[17]....
        /*32f0*/ 	.word	0x00001dd0


	//   ....[18]....
        /*32f4*/ 	.word	0x00001e50


	//   ....[19]....
        /*32f8*/ 	.word	0x00002430


	//   ....[20]....
        /*32fc*/ 	.word	0x00002440


	//   ....[21]....
        /*3300*/ 	.word	0x00002490


	//   ....[22]....
        /*3304*/ 	.word	0x000024a0


	//   ....[23]....
        /*3308*/ 	.word	0x000024f0


	//   ....[24]....
        /*330c*/ 	.word	0x00002500


	//   ....[25]....
        /*3310*/ 	.word	0x00002550


	//   ....[26]....
        /*3314*/ 	.word	0x00002560


	//   ....[27]....
        /*3318*/ 	.word	0x000025b0


	//   ....[28]....
        /*331c*/ 	.word	0x000025c0


	//   ....[29]....
        /*3320*/ 	.word	0x00002650


	//   ....[30]....
        /*3324*/ 	.word	0x000026a0


	//   ....[31]....
        /*3328*/ 	.word	0x00002730


	//   ....[32]....
        /*332c*/ 	.word	0x00002750


	//   ....[33]....
        /*3330*/ 	.word	0x00002760


	//   ....[34]....
        /*3334*/ 	.word	0x00002770


	//   ....[35]....
        /*3338*/ 	.word	0x00002780


	//   ....[36]....
        /*333c*/ 	.word	0x00002790


	//   ....[37]....
        /*3340*/ 	.word	0x00003000


	//   ....[38]....
        /*3344*/ 	.word	0x000032a0


	//   ....[39]....
        /*3348*/ 	.word	0x00003610


	//   ....[40]....
        /*334c*/ 	.word	0x000135b0


	//   ....[41]....
        /*3350*/ 	.word	0x00013a10


	//   ....[42]....
        /*3354*/ 	.word	0x00013db0


	//   ....[43]....
        /*3358*/ 	.word	0x00015b10


	//   ....[44]....
        /*335c*/ 	.word	0x00016220


	//   ....[45]....
        /*3360*/ 	.word	0x000166f0


	//   ....[46]....
        /*3364*/ 	.word	0x00017550


	//   ....[47]....
        /*3368*/ 	.word	0x00018380


	//   ....[48]....
        /*336c*/ 	.word	0x000183a0


	//   ....[49]....
        /*3370*/ 	.word	0x000183f0


	//   ....[50]....
        /*3374*/ 	.word	0x00018410


	//   ....[51]....
        /*3378*/ 	.word	0x00018450


	//   ....[52]....
        /*337c*/ 	.word	0x00018480


	//   ....[53]....
        /*3380*/ 	.word	0x000184c0


	//   ....[54]....
        /*3384*/ 	.word	0x000184f0


	//   ....[55]....
        /*3388*/ 	.word	0x00018530


	//   ....[56]....
        /*338c*/ 	.word	0x00018560


	//   ....[57]....
        /*3390*/ 	.word	0x000185f0


	//   ....[58]....
        /*3394*/ 	.word	0x00018710


	//   ....[59]....
        /*3398*/ 	.word	0x00018730


	//   ....[60]....
        /*339c*/ 	.word	0x00018d90


	//   ....[61]....
        /*33a0*/ 	.word	0x00018da0


	//   ....[62]....
        /*33a4*/ 	.word	0x00018df0


	//   ....[63]....
        /*33a8*/ 	.word	0x00018e00


	//   ....[64]....
        /*33ac*/ 	.word	0x00018e50


	//   ....[65]....
        /*33b0*/ 	.word	0x00018e60


	//   ....[66]....
        /*33b4*/ 	.word	0x00018eb0


	//   ....[67]....
        /*33b8*/ 	.word	0x00018ec0


	//   ....[68]....
        /*33bc*/ 	.word	0x00018f10


	//   ....[69]....
        /*33c0*/ 	.word	0x00018f20


	//   ....[70]....
        /*33c4*/ 	.word	0x00018fb0


	//   ....[71]....
        /*33c8*/ 	.word	0x00019020


	//   ....[72]....
        /*33cc*/ 	.word	0x000190b0


	//   ....[73]....
        /*33d0*/ 	.word	0x000190d0


	//   ....[74]....
        /*33d4*/ 	.word	0x000190e0


	//   ....[75]....
        /*33d8*/ 	.word	0x000190f0


	//   ....[76]....
        /*33dc*/ 	.word	0x00019100


	//   ....[77]....
        /*33e0*/ 	.word	0x00019110


	//   ....[78]....
        /*33e4*/ 	.word	0x0001afe0


	//----- nvinfo : EIATTR_REG_RECONFIG
	.align		4
.L_35:
        /*33e8*/ 	.byte	0x01, 0x54
	.zero		2


	//----- nvinfo : EIATTR_SYSCALL_OFFSETS
	.align		4
        /*33ec*/ 	.byte	0x04, 0x46
        /*33ee*/ 	.short	(.L_37 - .L_36)


	//   ....[0]....
.L_36:
        /*33f0*/ 	.word	0x0000ca00


	//   ....[1]....
        /*33f4*/ 	.word	0x0000caf0


	//----- nvinfo : EIATTR_MBARRIER_INSTR_OFFSETS
	.align		4
.L_37:
        /*33f8*/ 	.byte	0x04, 0x39
        /*33fa*/ 	.short	(.L_39 - .L_38)


	//   ....[0]....
.L_38:
        /*33fc*/ 	.word	0x00000be0
        /*3400*/ 	.word	0x000000ff
        /*3404*/ 	.word	0x00034400
        /*3408*/ 	.short	0x0100
        /*340a*/ 	.byte	0x06
	.zero		1


	//   ....[1]....
        /*340c*/ 	.word	0x00000bf0
        /*3410*/ 	.word	0x000000ff
        /*3414*/ 	.word	0x00034440
        /*3418*/ 	.short	0x0100
        /*341a*/ 	.byte	0x06
	.zero		1


	//   ....[2]....
        /*341c*/ 	.word	0x00000c00
        /*3420*/ 	.word	0x000000ff
        /*3424*/ 	.word	0x00034408
        /*3428*/ 	.short	0x0100
        /*342a*/ 	.byte	0x06
	.zero		1


	//   ....[3]....
        /*342c*/ 	.word	0x00000c10
        /*3430*/ 	.word	0x000000ff
        /*3434*/ 	.word	0x00034448
        /*3438*/ 	.short	0x0100
        /*343a*/ 	.byte	0x06
	.zero		1


	//   ....[4]....
        /*343c*/ 	.word	0x00000c20
        /*3440*/ 	.word	0x000000ff
        /*3444*/ 	.word	0x00034410
        /*3448*/ 	.short	0x0100
        /*344a*/ 	.byte	0x06
	.zero		1


	//   ....[5]....
        /*344c*/ 	.word	0x00000c30
        /*3450*/ 	.word	0x000000ff
        /*3454*/ 	.word	0x00034450
        /*3458*/ 	.short	0x0100
        /*345a*/ 	.byte	0x06
	.zero		1


	//   ....[6]....
        /*345c*/ 	.word	0x00000c40
        /*3460*/ 	.word	0x000000ff
        /*3464*/ 	.word	0x00034418
        /*3468*/ 	.short	0x0100
        /*346a*/ 	.byte	0x06
	.zero		1


	//   ....[7]....
        /*346c*/ 	.word	0x00000c50
        /*3470*/ 	.word	0x000000ff
        /*3474*/ 	.word	0x00034458
        /*3478*/ 	.short	0x0100
        /*347a*/ 	.byte	0x06
	.zero		1


	//   ....[8]....
        /*347c*/ 	.word	0x00000c60
        /*3480*/ 	.word	0x000000ff
        /*3484*/ 	.word	0x00034420
        /*3488*/ 	.short	0x0100
        /*348a*/ 	.byte	0x06
	.zero		1


	//   ....[9]....
        /*348c*/ 	.word	0x00000c70
        /*3490*/ 	.word	0x000000ff
        /*3494*/ 	.word	0x00034460
        /*3498*/ 	.short	0x0100
        /*349a*/ 	.byte	0x06
	.zero		1


	//   ....[10]....
        /*349c*/ 	.word	0x00000c80
        /*34a0*/ 	.word	0x000000ff
        /*34a4*/ 	.word	0x00034428
        /*34a8*/ 	.short	0x0100
        /*34aa*/ 	.byte	0x06
	.zero		1


	//   ....[11]....
        /*34ac*/ 	.word	0x00000c90
        /*34b0*/ 	.word	0x000000ff
        /*34b4*/ 	.word	0x00034468
        /*34b8*/ 	.short	0x0100
        /*34ba*/ 	.byte	0x06
	.zero		1


	//   ....[12]....
        /*34bc*/ 	.word	0x00000ca0
        /*34c0*/ 	.word	0x000000ff
        /*34c4*/ 	.word	0x00034430
        /*34c8*/ 	.short	0x0100
        /*34ca*/ 	.byte	0x06
	.zero		1


	//   ....[13]....
        /*34cc*/ 	.word	0x00000cb0
        /*34d0*/ 	.word	0x000000ff
        /*34d4*/ 	.word	0x00034470
        /*34d8*/ 	.short	0x0100
        /*34da*/ 	.byte	0x06
	.zero		1


	//   ....[14]....
        /*34dc*/ 	.word	0x00000cc0
        /*34e0*/ 	.word	0x000000ff
        /*34e4*/ 	.word	0x00034438
        /*34e8*/ 	.short	0x0100
        /*34ea*/ 	.byte	0x06
	.zero		1


	//   ....[15]....
        /*34ec*/ 	.word	0x00000cd0
        /*34f0*/ 	.word	0x000000ff
        /*34f4*/ 	.word	0x00034478
        /*34f8*/ 	.short	0x0100
        /*34fa*/ 	.byte	0x06
	.zero		1


	//   ....[16]....
        /*34fc*/ 	.word	0x00000e60
        /*3500*/ 	.word	0x000000ff
        /*3504*/ 	.word	0x00034480
        /*3508*/ 	.short	0x0100
        /*350a*/ 	.byte	0x06
	.zero		1


	//   ....[17]....
        /*350c*/ 	.word	0x00000e70
        /*3510*/ 	.word	0x000000ff
        /*3514*/ 	.word	0x000344a0
        /*3518*/ 	.short	0x0100
        /*351a*/ 	.byte	0x06
	.zero		1


	//   ....[18]....
        /*351c*/ 	.word	0x00000e80
        /*3520*/ 	.word	0x000000ff
        /*3524*/ 	.word	0x00034488
        /*3528*/ 	.short	0x0100
        /*352a*/ 	.byte	0x06
	.zero		1


	//   ....[19]....
        /*352c*/ 	.word	0x00000e90
        /*3530*/ 	.word	0x000000ff
        /*3534*/ 	.word	0x000344a8
        /*3538*/ 	.short	0x0100
        /*353a*/ 	.byte	0x06
	.zero		1


	//   ....[20]....
        /*353c*/ 	.word	0x00000ea0
        /*3540*/ 	.word	0x000000ff
        /*3544*/ 	.word	0x00034490
        /*3548*/ 	.short	0x0100
        /*354a*/ 	.byte	0x06
	.zero		1


	//   ....[21]....
        /*354c*/ 	.word	0x00000eb0
        /*3550*/ 	.word	0x000000ff
        /*3554*/ 	.word	0x000344b0
        /*3558*/ 	.short	0x0100
        /*355a*/ 	.byte	0x06
	.zero		1


	//   ....[22]....
        /*355c*/ 	.word	0x00000ec0
        /*3560*/ 	.word	0x000000ff
        /*3564*/ 	.word	0x00034498
        /*3568*/ 	.short	0x0100
        /*356a*/ 	.byte	0x06
	.zero		1


	//   ....[23]....
        /*356c*/ 	.word	0x00000ed0
        /*3570*/ 	.word	0x000000ff
        /*3574*/ 	.word	0x000344b8
        /*3578*/ 	.short	0x0100
        /*357a*/ 	.byte	0x06
	.zero		1


	//   ....[24]....
        /*357c*/ 	.word	0x00001030
        /*3580*/ 	.word	0x000000ff
        /*3584*/ 	.word	0x000344c0
        /*3588*/ 	.short	0x0100
        /*358a*/ 	.byte	0x06
	.zero		1


	//   ....[25]....
        /*358c*/ 	.word	0x00001040
        /*3590*/ 	.word	0x000000ff
        /*3594*/ 	.word	0x000344e0
        /*3598*/ 	.short	0x0100
        /*359a*/ 	.byte	0x06
	.zero		1


	//   ....[26]....
        /*359c*/ 	.word	0x00001050
        /*35a0*/ 	.word	0x000000ff
        /*35a4*/ 	.word	0x000344c8
        /*35a8*/ 	.short	0x0100
        /*35aa*/ 	.byte	0x06
	.zero		1


	//   ....[27]....
        /*35ac*/ 	.word	0x00001060
        /*35b0*/ 	.word	0x000000ff
        /*35b4*/ 	.word	0x000344e8
        /*35b8*/ 	.short	0x0100
        /*35ba*/ 	.byte	0x06
	.zero		1


	//   ....[28]....
        /*35bc*/ 	.word	0x00001070
        /*35c0*/ 	.word	0x000000ff
        /*35c4*/ 	.word	0x000344d0
        /*35c8*/ 	.short	0x0100
        /*35ca*/ 	.byte	0x06
	.zero		1


	//   ....[29]....
        /*35cc*/ 	.word	0x00001080
        /*35d0*/ 	.word	0x000000ff
        /*35d4*/ 	.word	0x000344f0
        /*35d8*/ 	.short	0x0100
        /*35da*/ 	.byte	0x06
	.zero		1


	//   ....[30]....
        /*35dc*/ 	.word	0x00001090
        /*35e0*/ 	.word	0x000000ff
        /*35e4*/ 	.word	0x000344d8
        /*35e8*/ 	.short	0x0100
        /*35ea*/ 	.byte	0x06
	.zero		1


	//   ....[31]....
        /*35ec*/ 	.word	0x000010a0
        /*35f0*/ 	.word	0x000000ff
        /*35f4*/ 	.word	0x000344f8
        /*35f8*/ 	.short	0x0100
        /*35fa*/ 	.byte	0x06
	.zero		1


	//   ....[32]....
        /*35fc*/ 	.word	0x000012c0
        /*3600*/ 	.word	0x000000ff
        /*3604*/ 	.word	0x00034500
        /*3608*/ 	.short	0x0100
        /*360a*/ 	.byte	0x06
	.zero		1


	//   ....[33]....
        /*360c*/ 	.word	0x00001300
        /*3610*/ 	.word	0x000000ff
        /*3614*/ 	.word	0x00034508
        /*3618*/ 	.short	0x0100
        /*361a*/ 	.byte	0x06
	.zero		1


	//   ....[34]....
        /*361c*/ 	.word	0x00001370
        /*3620*/ 	.word	0x000000ff
        /*3624*/ 	.word	0x00034510
        /*3628*/ 	.short	0x0100
        /*362a*/ 	.byte	0x0b
	.zero		1


	//   ....[35]....
        /*362c*/ 	.word	0x000013b0
        /*3630*/ 	.word	0x000000ff
        /*3634*/ 	.word	0x00034518
        /*3638*/ 	.short	0x0100
        /*363a*/ 	.byte	0x0b
	.zero		1


	//   ....[36]....
        /*363c*/ 	.word	0x000013d0
        /*3640*/ 	.word	0x000000ff
        /*3644*/ 	.word	0x00034520
        /*3648*/ 	.short	0x0100
        /*364a*/ 	.byte	0x0b
	.zero		1


	//   ....[37]....
        /*364c*/ 	.word	0x000013e0
        /*3650*/ 	.word	0x000000ff
        /*3654*/ 	.word	0x00034528
        /*3658*/ 	.short	0x0100
        /*365a*/ 	.byte	0x0b
	.zero		1


	//   ....[38]....
        /*365c*/ 	.word	0x00002d60
        /*3660*/ 	.word	0x000000ff
        /*3664*/ 	.word	0x00034400
        /*3668*/ 	.short	0x010a
        /*366a*/ 	.byte	0x0b
	.zero		1


	//   ....[39]....
        /*366c*/ 	.word	0x00002e40
        /*3670*/ 	.word	0x000000ff
        /*3674*/ 	.word	0x00000000
        /*3678*/ 	.short	0x0101
        /*367a*/ 	.byte	0x0b
	.zero		1


	//   ....[40]....
        /*367c*/ 	.word	0x00003ab0
        /*3680*/ 	.word	0x00000006
        /*3684*/ 	.word	0x00000000
        /*3688*/ 	.short	0x010a
        /*368a*/ 	.byte	0x2f
	.zero		1


	//   ....[41]....
        /*368c*/ 	.word	0x000047e0
        /*3690*/ 	.word	0x000000ff
        /*3694*/ 	.word	0x00034480
        /*3698*/ 	.short	0x010a
        /*369a*/ 	.byte	0x04
	.zero		1


	//   ....[42]....
        /*369c*/ 	.word	0x00004820
        /*36a0*/ 	.word	0x000000ff
        /*36a4*/ 	.word	0x00034480
        /*36a8*/ 	.short	0x010a
        /*36aa*/ 	.byte	0x04
	.zero		1


	//   ....[43]....
        /*36ac*/ 	.word	0x000080d0
        /*36b0*/ 	.word	0x000000ff
        /*36b4*/ 	.word	0x00034480
        /*36b8*/ 	.short	0x010a
        /*36ba*/ 	.byte	0x04
	.zero		1


	//   ....[44]....
        /*36bc*/ 	.word	0x00008110
        /*36c0*/ 	.word	0x000000ff
        /*36c4*/ 	.word	0x00034480
        /*36c8*/ 	.short	0x010a
        /*36ca*/ 	.byte	0x04
	.zero		1


	//   ....[45]....
        /*36cc*/ 	.word	0x0000c510
        /*36d0*/ 	.word	0x000000ff
        /*36d4*/ 	.word	0x00000000
        /*36d8*/ 	.short	0x0101
        /*36da*/ 	.byte	0x04
	.zero		1


	//   ....[46]....
        /*36dc*/ 	.word	0x0000c610
        /*36e0*/ 	.word	0x00000000
        /*36e4*/ 	.word	0x00000000
        /*36e8*/ 	.short	0x0101
        /*36ea*/ 	.byte	0x33
	.zero		1


	//   ....[47]....
        /*36ec*/ 	.word	0x0000c6e0
        /*36f0*/ 	.word	0x000000ff
        /*36f4*/ 	.word	0x00000000
        /*36f8*/ 	.short	0x0101
        /*36fa*/ 	.byte	0x0a
	.zero		1


	//   ....[48]....
        /*36fc*/ 	.word	0x0000c730
        /*3700*/ 	.word	0x00000006
        /*3704*/ 	.word	0x00000010
        /*3708*/ 	.short	0x010a
        /*370a*/ 	.byte	0x2f
	.zero		1


	//   ....[49]....
        /*370c*/ 	.word	0x0000ce90
        /*3710*/ 	.word	0x000000ff
        /*3714*/ 	.word	0x000344c0
        /*3718*/ 	.short	0x010a
        /*371a*/ 	.byte	0x32
	.zero		1


	//   ....[50]....
        /*371c*/ 	.word	0x0000d570
        /*3720*/ 	.word	0x000000ff
        /*3724*/ 	.word	0x000344c8
        /*3728*/ 	.short	0x010a
        /*372a*/ 	.byte	0x32
	.zero		1


	//   ....[51]....
        /*372c*/ 	.word	0x0000dac0
        /*3730*/ 	.word	0x000000ff
        /*3734*/ 	.word	0x00000000
        /*3738*/ 	.short	0x0101
        /*373a*/ 	.byte	0x07
	.zero		1


	//   ....[52]....
        /*373c*/ 	.word	0x0000daf0
        /*3740*/ 	.word	0x000000ff
        /*3744*/ 	.word	0x000344d0
        /*3748*/ 	.short	0x010a
        /*374a*/ 	.byte	0x32
	.zero		1


	//   ....[53]....
        /*374c*/ 	.word	0x0000e140
        /*3750*/ 	.word	0x000000ff
        /*3754*/ 	.word	0x00000000
        /*3758*/ 	.short	0x0101
        /*375a*/ 	.byte	0x08
	.zero		1


	//   ....[54]....
        /*375c*/ 	.word	0x0000e170
        /*3760*/ 	.word	0x000000ff
        /*3764*/ 	.word	0x000344d8
        /*3768*/ 	.short	0x010a
        /*376a*/ 	.byte	0x32
	.zero		1


	//   ....[55]....
        /*376c*/ 	.word	0x0000e6c0
        /*3770*/ 	.word	0x000000ff
        /*3774*/ 	.word	0x00000000
        /*3778*/ 	.short	0x0101
        /*377a*/ 	.byte	0x09
	.zero		1


	//   ....[56]....
        /*377c*/ 	.word	0x0000e710
        /*3780*/ 	.word	0x000000ff
        /*3784*/ 	.word	0x000344c0
        /*3788*/ 	.short	0x010a
        /*378a*/ 	.byte	0x32
	.zero		1


	//   ....[57]....
        /*378c*/ 	.word	0x0000ed60
        /*3790*/ 	.word	0x000000ff
        /*3794*/ 	.word	0x00000000
        /*3798*/ 	.short	0x0101
        /*379a*/ 	.byte	0x0a
	.zero		1


	//   ....[58]....
        /*379c*/ 	.word	0x0000ed90
        /*37a0*/ 	.word	0x000000ff
        /*37a4*/ 	.word	0x000344c8
        /*37a8*/ 	.short	0x010a
        /*37aa*/ 	.byte	0x32
	.zero		1


	//   ....[59]....
        /*37ac*/ 	.word	0x0000f2c0
        /*37b0*/ 	.word	0x000000ff
        /*37b4*/ 	.word	0x00000000
        /*37b8*/ 	.short	0x0101
        /*37ba*/ 	.byte	0x07
	.zero		1


	//   ....[60]....
        /*37bc*/ 	.word	0x0000f2f0
        /*37c0*/ 	.word	0x000000ff
        /*37c4*/ 	.word	0x000344d0
        /*37c8*/ 	.short	0x010a
        /*37ca*/ 	.byte	0x32
	.zero		1


	//   ....[61]....
        /*37cc*/ 	.word	0x0000f920
        /*37d0*/ 	.word	0x000000ff
        /*37d4*/ 	.word	0x00000000
        /*37d8*/ 	.short	0x0101
        /*37da*/ 	.byte	0x08
	.zero		1


	//   ....[62]....
        /*37dc*/ 	.word	0x0000f950
        /*37e0*/ 	.word	0x000000ff
        /*37e4*/ 	.word	0x000344d8
        /*37e8*/ 	.short	0x010a
        /*37ea*/ 	.byte	0x32
	.zero		1


	//   ....[63]....
        /*37ec*/ 	.word	0x0000fe80
        /*37f0*/ 	.word	0x000000ff
        /*37f4*/ 	.word	0x00000000
        /*37f8*/ 	.short	0x0101
        /*37fa*/ 	.byte	0x09
	.zero		1


	//   ....[64]....
        /*37fc*/ 	.word	0x0000feb0
        /*3800*/ 	.word	0x000000ff
        /*3804*/ 	.word	0x000344c0
        /*3808*/ 	.short	0x010a
        /*380a*/ 	.byte	0x32
	.zero		1


	//   ....[65]....
        /*380c*/ 	.word	0x000104e0
        /*3810*/ 	.word	0x000000ff
        /*3814*/ 	.word	0x00000000
        /*3818*/ 	.short	0x0101
        /*381a*/ 	.byte	0x0a
	.zero		1


	//   ....[66]....
        /*381c*/ 	.word	0x00010510
        /*3820*/ 	.word	0x000000ff
        /*3824*/ 	.word	0x000344c8
        /*3828*/ 	.short	0x010a
        /*382a*/ 	.byte	0x32
	.zero		1


	//   ....[67]....
        /*382c*/ 	.word	0x00010a40
        /*3830*/ 	.word	0x000000ff
        /*3834*/ 	.word	0x00000000
        /*3838*/ 	.short	0x0101
        /*383a*/ 	.byte	0x07
	.zero		1


	//   ....[68]....
        /*383c*/ 	.word	0x00010a70
        /*3840*/ 	.word	0x000000ff
        /*3844*/ 	.word	0x000344d0
        /*3848*/ 	.short	0x010a
        /*384a*/ 	.byte	0x32
	.zero		1


	//   ....[69]....
        /*384c*/ 	.word	0x000110a0
        /*3850*/ 	.word	0x000000ff
        /*3854*/ 	.word	0x00000000
        /*3858*/ 	.short	0x0101
        /*385a*/ 	.byte	0x08
	.zero		1


	//   ....[70]....
        /*385c*/ 	.word	0x000110d0
        /*3860*/ 	.word	0x000000ff
        /*3864*/ 	.word	0x000344d8
        /*3868*/ 	.short	0x010a
        /*386a*/ 	.byte	0x32
	.zero		1


	//   ....[71]....
        /*386c*/ 	.word	0x00011600
        /*3870*/ 	.word	0x000000ff
        /*3874*/ 	.word	0x00000000
        /*3878*/ 	.short	0x0101
        /*387a*/ 	.byte	0x09
	.zero		1


	//   ....[72]....
        /*387c*/ 	.word	0x00011630
        /*3880*/ 	.word	0x000000ff
        /*3884*/ 	.word	0x000344c0
        /*3888*/ 	.short	0x010a
        /*388a*/ 	.byte	0x32
	.zero		1


	//   ....[73]....
        /*388c*/ 	.word	0x00011c60
        /*3890*/ 	.word	0x000000ff
        /*3894*/ 	.word	0x00000000
        /*3898*/ 	.short	0x0101
        /*389a*/ 	.byte	0x0a
	.zero		1


	//   ....[74]....
        /*389c*/ 	.word	0x00011c90
        /*38a0*/ 	.word	0x000000ff
        /*38a4*/ 	.word	0x000344c8
        /*38a8*/ 	.short	0x010a
        /*38aa*/ 	.byte	0x32
	.zero		1


	//   ....[75]....
        /*38ac*/ 	.word	0x000121c0
        /*38b0*/ 	.word	0x000000ff
        /*38b4*/ 	.word	0x00000000
        /*38b8*/ 	.short	0x0101
        /*38ba*/ 	.byte	0x07
	.zero		1


	//   ....[76]....
        /*38bc*/ 	.word	0x000121f0
        /*38c0*/ 	.word	0x000000ff
        /*38c4*/ 	.word	0x000344d0
        /*38c8*/ 	.short	0x010a
        /*38ca*/ 	.byte	0x32
	.zero		1


	//   ....[77]....
        /*38cc*/ 	.word	0x00012820
        /*38d0*/ 	.word	0x000000ff
        /*38d4*/ 	.word	0x00000000
        /*38d8*/ 	.short	0x0101
        /*38da*/ 	.byte	0x08
	.zero		1


	//   ....[78]....
        /*38dc*/ 	.word	0x00012850
        /*38e0*/ 	.word	0x000000ff
        /*38e4*/ 	.word	0x000344d8
        /*38e8*/ 	.short	0x010a
        /*38ea*/ 	.byte	0x32
	.zero		1


	//   ....[79]....
        /*38ec*/ 	.word	0x00012d90
        /*38f0*/ 	.word	0x000000ff
        /*38f4*/ 	.word	0x00000000
        /*38f8*/ 	.short	0x0101
        /*38fa*/ 	.byte	0x09
	.zero		1


	//   ....[80]....
        /*38fc*/ 	.word	0x00012e10
        /*3900*/ 	.word	0x000000ff
        /*3904*/ 	.word	0x00034400
        /*3908*/ 	.short	0x010a
        /*390a*/ 	.byte	0x04
	.zero		1


	//   ....[81]....
        /*390c*/ 	.word	0x00012f30
        /*3910*/ 	.word	0x000000ff
        /*3914*/ 	.word	0x00000000
        /*3918*/ 	.short	0x0101
        /*391a*/ 	.byte	0x04
	.zero		1


	//   ....[82]....
        /*391c*/ 	.word	0x000130f0
        /*3920*/ 	.word	0x000000ff
        /*3924*/ 	.word	0x00034400
        /*3928*/ 	.short	0x010a
        /*392a*/ 	.byte	0x04
	.zero		1


	//   ....[83]....
        /*392c*/ 	.word	0x00013210
        /*3930*/ 	.word	0x000000ff
        /*3934*/ 	.word	0x00000000
        /*3938*/ 	.short	0x0101
        /*393a*/ 	.byte	0x04
	.zero		1


	//   ....[84]....
        /*393c*/ 	.word	0x000136a0
        /*3940*/ 	.word	0x000000ff
        /*3944*/ 	.word	0x00000000
        /*3948*/ 	.short	0x0101
        /*394a*/ 	.byte	0x0a
	.zero		1


	//   ....[85]....
        /*394c*/ 	.word	0x000136d0
        /*3950*/ 	.word	0x00000000
        /*3954*/ 	.word	0x00000000
        /*3958*/ 	.short	0x0101
        /*395a*/ 	.byte	0x33
	.zero		1


	//   ....[86]....
        /*395c*/ 	.word	0x00013eb0
        /*3960*/ 	.word	0x000000ff
        /*3964*/ 	.word	0x00034508
        /*3968*/ 	.short	0x010a
        /*396a*/ 	.byte	0x06
	.zero		1


	//   ....[87]....
        /*396c*/ 	.word	0x00013fd0
        /*3970*/ 	.word	0x000000ff
        /*3974*/ 	.word	0x00034400
        /*3978*/ 	.short	0x010a
        /*397a*/ 	.byte	0x07
	.zero		1


	//   ....[88]....
        /*397c*/ 	.word	0x000140f0
        /*3980*/ 	.word	0x000000ff
        /*3984*/ 	.word	0x00000000
        /*3988*/ 	.short	0x0101
        /*398a*/ 	.byte	0x07
	.zero		1


	//   ....[89]....
        /*398c*/ 	.word	0x000142e0
        /*3990*/ 	.word	0x000000ff
        /*3994*/ 	.word	0x000344e0
        /*3998*/ 	.short	0x010a
        /*399a*/ 	.byte	0x06
	.zero		1


	//   ....[90]....
        /*399c*/ 	.word	0x000143a0
        /*39a0*/ 	.word	0x000000ff
        /*39a4*/ 	.word	0x000344c0
        /*39a8*/ 	.short	0x010b
        /*39aa*/ 	.byte	0x06
	.zero		1


	//   ....[91]....
        /*39ac*/ 	.word	0x00014400
        /*39b0*/ 	.word	0x000000ff
        /*39b4*/ 	.word	0x00000000
        /*39b8*/ 	.short	0x0101
        /*39ba*/ 	.byte	0x07
	.zero		1


	//   ....[92]....
        /*39bc*/ 	.word	0x00014430
        /*39c0*/ 	.word	0x000000ff
        /*39c4*/ 	.word	0x000344e8
        /*39c8*/ 	.short	0x010a
        /*39ca*/ 	.byte	0x06
	.zero		1


	//   ....[93]....
        /*39cc*/ 	.word	0x00014510
        /*39d0*/ 	.word	0x000000ff
        /*39d4*/ 	.word	0x000344c8
        /*39d8*/ 	.short	0x010b
        /*39da*/ 	.byte	0x06
	.zero		1


	//   ....[94]....
        /*39dc*/ 	.word	0x00014580
        /*39e0*/ 	.word	0x000000ff
        /*39e4*/ 	.word	0x00000000
        /*39e8*/ 	.short	0x0101
        /*39ea*/ 	.byte	0x0e
	.zero		1


	//   ....[95]....
        /*39ec*/ 	.word	0x000145b0
        /*39f0*/ 	.word	0x000000ff
        /*39f4*/ 	.word	0x000344f0
        /*39f8*/ 	.short	0x010a
        /*39fa*/ 	.byte	0x06
	.zero		1


	//   ....[96]....
        /*39fc*/ 	.word	0x00014680
        /*3a00*/ 	.word	0x000000ff
        /*3a04*/ 	.word	0x000344d0
        /*3a08*/ 	.short	0x010b
        /*3a0a*/ 	.byte	0x06
	.zero		1


	//   ....[97]....
        /*3a0c*/ 	.word	0x000146e0
        /*3a10*/ 	.word	0x000000ff
        /*3a14*/ 	.word	0x00000000
        /*3a18*/ 	.short	0x0101
        /*3a1a*/ 	.byte	0x0f
	.zero		1


	//   ....[98]....
        /*3a1c*/ 	.word	0x00014710
        /*3a20*/ 	.word	0x000000ff
        /*3a24*/ 	.word	0x000344f8
        /*3a28*/ 	.short	0x010a
        /*3a2a*/ 	.byte	0x06
	.zero		1


	//   ....[99]....
        /*3a2c*/ 	.word	0x000147f0
        /*3a30*/ 	.word	0x000000ff
        /*3a34*/ 	.word	0x000344d8
        /*3a38*/ 	.short	0x010b
        /*3a3a*/ 	.byte	0x06
	.zero		1


	//   ....[100]....
        /*3a3c*/ 	.word	0x00014860
        /*3a40*/ 	.word	0x000000ff
        /*3a44*/ 	.word	0x00000000
        /*3a48*/ 	.short	0x0101
        /*3a4a*/ 	.byte	0x10
	.zero		1


	//   ....[101]....
        /*3a4c*/ 	.word	0x000148a0
        /*3a50*/ 	.word	0x000000ff
        /*3a54*/ 	.word	0x000344e0
        /*3a58*/ 	.short	0x010a
        /*3a5a*/ 	.byte	0x06
	.zero		1


	//   ....[102]....
        /*3a5c*/ 	.word	0x00014960
        /*3a60*/ 	.word	0x000000ff
        /*3a64*/ 	.word	0x000344c0
        /*3a68*/ 	.short	0x010b
        /*3a6a*/ 	.byte	0x06
	.zero		1


	//   ....[103]....
        /*3a6c*/ 	.word	0x000149a0
        /*3a70*/ 	.word	0x000000ff
        /*3a74*/ 	.word	0x00000000
        /*3a78*/ 	.short	0x0101
        /*3a7a*/ 	.byte	0x07
	.zero		1


	//   ....[104]....
        /*3a7c*/ 	.word	0x000149d0
        /*3a80*/ 	.word	0x000000ff
        /*3a84*/ 	.word	0x000344e8
        /*3a88*/ 	.short	0x010a
        /*3a8a*/ 	.byte	0x06
	.zero		1


	//   ....[105]....
        /*3a8c*/ 	.word	0x00014aa0
        /*3a90*/ 	.word	0x000000ff
        /*3a94*/ 	.word	0x000344c8
        /*3a98*/ 	.short	0x010b
        /*3a9a*/ 	.byte	0x06
	.zero		1


	//   ....[106]....
        /*3a9c*/ 	.word	0x00014ae0
        /*3aa0*/ 	.word	0x000000ff
        /*3aa4*/ 	.word	0x00000000
        /*3aa8*/ 	.short	0x0101
        /*3aaa*/ 	.byte	0x0e
	.zero		1


	//   ....[107]....
        /*3aac*/ 	.word	0x00014b20
        /*3ab0*/ 	.word	0x000000ff
        /*3ab4*/ 	.word	0x000344f0
        /*3ab8*/ 	.short	0x010a
        /*3aba*/ 	.byte	0x06
	.zero		1


	//   ....[108]....
        /*3abc*/ 	.word	0x00014be0
        /*3ac0*/ 	.word	0x000000ff
        /*3ac4*/ 	.word	0x000344d0
        /*3ac8*/ 	.short	0x010b
        /*3aca*/ 	.byte	0x06
	.zero		1


	//   ....[109]....
        /*3acc*/ 	.word	0x00014c20
        /*3ad0*/ 	.word	0x000000ff
        /*3ad4*/ 	.word	0x00000000
        /*3ad8*/ 	.short	0x0101
        /*3ada*/ 	.byte	0x0f
	.zero		1


	//   ....[110]....
        /*3adc*/ 	.word	0x00014c50
        /*3ae0*/ 	.word	0x000000ff
        /*3ae4*/ 	.word	0x000344f8
        /*3ae8*/ 	.short	0x010a
        /*3aea*/ 	.byte	0x06
	.zero		1


	//   ....[111]....
        /*3aec*/ 	.word	0x00014d20
        /*3af0*/ 	.word	0x000000ff
        /*3af4*/ 	.word	0x000344d8
        /*3af8*/ 	.short	0x010b
        /*3afa*/ 	.byte	0x06
	.zero		1


	//   ....[112]....
        /*3afc*/ 	.word	0x00014d60
        /*3b00*/ 	.word	0x000000ff
        /*3b04*/ 	.word	0x00000000
        /*3b08*/ 	.short	0x0101
        /*3b0a*/ 	.byte	0x10
	.zero		1


	//   ....[113]....
        /*3b0c*/ 	.word	0x00014da0
        /*3b10*/ 	.word	0x000000ff
        /*3b14*/ 	.word	0x000344e0
        /*3b18*/ 	.short	0x010a
        /*3b1a*/ 	.byte	0x06
	.zero		1


	//   ....[114]....
        /*3b1c*/ 	.word	0x00014e60
        /*3b20*/ 	.word	0x000000ff
        /*3b24*/ 	.word	0x000344c0
        /*3b28*/ 	.short	0x010b
        /*3b2a*/ 	.byte	0x06
	.zero		1


	//   ....[115]....
        /*3b2c*/ 	.word	0x00014ea0
        /*3b30*/ 	.word	0x000000ff
        /*3b34*/ 	.word	0x00000000
        /*3b38*/ 	.short	0x0101
        /*3b3a*/ 	.byte	0x07
	.zero		1


	//   ....[116]....
        /*3b3c*/ 	.word	0x00014ed0
        /*3b40*/ 	.word	0x000000ff
        /*3b44*/ 	.word	0x000344e8
        /*3b48*/ 	.short	0x010a
        /*3b4a*/ 	.byte	0x06
	.zero		1


	//   ....[117]....
        /*3b4c*/ 	.word	0x00014fa0
        /*3b50*/ 	.word	0x000000ff
        /*3b54*/ 	.word	0x000344c8
        /*3b58*/ 	.short	0x010b
        /*3b5a*/ 	.byte	0x06
	.zero		1


	//   ....[118]....
        /*3b5c*/ 	.word	0x00014fe0
        /*3b60*/ 	.word	0x000000ff
        /*3b64*/ 	.word	0x00000000
        /*3b68*/ 	.short	0x0101
        /*3b6a*/ 	.byte	0x0e
	.zero		1


	//   ....[119]....
        /*3b6c*/ 	.word	0x00015020
        /*3b70*/ 	.word	0x000000ff
        /*3b74*/ 	.word	0x000344f0
        /*3b78*/ 	.short	0x010a
        /*3b7a*/ 	.byte	0x06
	.zero		1


	//   ....[120]....
        /*3b7c*/ 	.word	0x000150e0
        /*3b80*/ 	.word	0x000000ff
        /*3b84*/ 	.word	0x000344d0
        /*3b88*/ 	.short	0x010b
        /*3b8a*/ 	.byte	0x06
	.zero		1


	//   ....[121]....
        /*3b8c*/ 	.word	0x00015120
        /*3b90*/ 	.word	0x000000ff
        /*3b94*/ 	.word	0x00000000
        /*3b98*/ 	.short	0x0101
        /*3b9a*/ 	.byte	0x0f
	.zero		1


	//   ....[122]....
        /*3b9c*/ 	.word	0x00015150
        /*3ba0*/ 	.word	0x000000ff
        /*3ba4*/ 	.word	0x000344f8
        /*3ba8*/ 	.short	0x010a
        /*3baa*/ 	.byte	0x06
	.zero		1


	//   ....[123]....
        /*3bac*/ 	.word	0x00015220
        /*3bb0*/ 	.word	0x000000ff
        /*3bb4*/ 	.word	0x000344d8
        /*3bb8*/ 	.short	0x010b
        /*3bba*/ 	.byte	0x06
	.zero		1


	//   ....[124]....
        /*3bbc*/ 	.word	0x00015260
        /*3bc0*/ 	.word	0x000000ff
        /*3bc4*/ 	.word	0x00000000
        /*3bc8*/ 	.short	0x0101
        /*3bca*/ 	.byte	0x10
	.zero		1


	//   ....[125]....
        /*3bcc*/ 	.word	0x000152a0
        /*3bd0*/ 	.word	0x000000ff
        /*3bd4*/ 	.word	0x000344e0
        /*3bd8*/ 	.short	0x010a
        /*3bda*/ 	.byte	0x06
	.zero		1


	//   ....[126]....
        /*3bdc*/ 	.word	0x00015360
        /*3be0*/ 	.word	0x000000ff
        /*3be4*/ 	.word	0x000344c0
        /*3be8*/ 	.short	0x010b
        /*3bea*/ 	.byte	0x06
	.zero		1


	//   ....[127]....
        /*3bec*/ 	.word	0x000153a0
        /*3bf0*/ 	.word	0x000000ff
        /*3bf4*/ 	.word	0x00000000
        /*3bf8*/ 	.short	0x0101
        /*3bfa*/ 	.byte	0x07
	.zero		1


	//   ....[128]....
        /*3bfc*/ 	.word	0x000153d0
        /*3c00*/ 	.word	0x000000ff
        /*3c04*/ 	.word	0x000344e8
        /*3c08*/ 	.short	0x010a
        /*3c0a*/ 	.byte	0x06
	.zero		1


	//   ....[129]....
        /*3c0c*/ 	.word	0x000154a0
        /*3c10*/ 	.word	0x000000ff
        /*3c14*/ 	.word	0x000344c8
        /*3c18*/ 	.short	0x010b
        /*3c1a*/ 	.byte	0x06
	.zero		1


	//   ....[130]....
        /*3c1c*/ 	.word	0x000154e0
        /*3c20*/ 	.word	0x000000ff
        /*3c24*/ 	.word	0x00000000
        /*3c28*/ 	.short	0x0101
        /*3c2a*/ 	.byte	0x0e
	.zero		1


	//   ....[131]....
        /*3c2c*/ 	.word	0x00015520
        /*3c30*/ 	.word	0x000000ff
        /*3c34*/ 	.word	0x000344f0
        /*3c38*/ 	.short	0x010a
        /*3c3a*/ 	.byte	0x06
	.zero		1


	//   ....[132]....
        /*3c3c*/ 	.word	0x000155f0
        /*3c40*/ 	.word	0x000000ff
        /*3c44*/ 	.word	0x000344d0
        /*3c48*/ 	.short	0x010b
        /*3c4a*/ 	.byte	0x06
	.zero		1


	//   ....[133]....
        /*3c4c*/ 	.word	0x00015630
        /*3c50*/ 	.word	0x000000ff
        /*3c54*/ 	.word	0x00000000
        /*3c58*/ 	.short	0x0101
        /*3c5a*/ 	.byte	0x0f
	.zero		1


	//   ....[134]....
        /*3c5c*/ 	.word	0x00015660
        /*3c60*/ 	.word	0x000000ff
        /*3c64*/ 	.word	0x000344f8
        /*3c68*/ 	.short	0x010a
        /*3c6a*/ 	.byte	0x06
	.zero		1


	//   ....[135]....
        /*3c6c*/ 	.word	0x00015730
        /*3c70*/ 	.word	0x000000ff
        /*3c74*/ 	.word	0x000344d8
        /*3c78*/ 	.short	0x010b
        /*3c7a*/ 	.byte	0x06
	.zero		1


	//   ....[136]....
        /*3c7c*/ 	.word	0x00015780
        /*3c80*/ 	.word	0x000000ff
        /*3c84*/ 	.word	0x00000000
        /*3c88*/ 	.short	0x0101
        /*3c8a*/ 	.byte	0x10
	.zero		1


	//   ....[137]....
        /*3c8c*/ 	.word	0x00015cd0
        /*3c90*/ 	.word	0x000000ff
        /*3c94*/ 	.word	0x000344e0
        /*3c98*/ 	.short	0x010a
        /*3c9a*/ 	.byte	0x06
	.zero		1


	//   ....[138]....
        /*3c9c*/ 	.word	0x00015d10
        /*3ca0*/ 	.word	0x000000ff
        /*3ca4*/ 	.word	0x000344e8
        /*3ca8*/ 	.short	0x010a
        /*3caa*/ 	.byte	0x06
	.zero		1


	//   ....[139]....
        /*3cac*/ 	.word	0x00015d50
        /*3cb0*/ 	.word	0x000000ff
        /*3cb4*/ 	.word	0x000344f0
        /*3cb8*/ 	.short	0x010a
        /*3cba*/ 	.byte	0x06
	.zero		1


	//   ....[140]....
        /*3cbc*/ 	.word	0x00015dc0
        /*3cc0*/ 	.word	0x00000003
        /*3cc4*/ 	.word	0x000344f8
        /*3cc8*/ 	.short	0x010a
        /*3cca*/ 	.byte	0x3f
	.zero		1


	//   ....[141]....
        /*3ccc*/ 	.word	0x00016ae0
        /*3cd0*/ 	.word	0x00000008
        /*3cd4*/ 	.word	0x000344a0
        /*3cd8*/ 	.short	0x010a
        /*3cda*/ 	.byte	0x3f
	.zero		1


	//   ....[142]....
        /*3cdc*/ 	.word	0x00016d60
        /*3ce0*/ 	.word	0x000000ff
        /*3ce4*/ 	.word	0x00034508
        /*3ce8*/ 	.short	0x0101
        /*3cea*/ 	.byte	0x10
	.zero		1


	//   ....[143]....
        /*3cec*/ 	.word	0x00016e60
        /*3cf0*/ 	.word	0x00000003
        /*3cf4*/ 	.word	0x00034400
        /*3cf8*/ 	.short	0x010a
        /*3cfa*/ 	.byte	0x3f
	.zero		1


	//   ....[144]....
        /*3cfc*/ 	.word	0x00016fa0
        /*3d00*/ 	.word	0x00000002
        /*3d04*/ 	.word	0x00000000
        /*3d08*/ 	.short	0x0101
        /*3d0a*/ 	.byte	0x3f
	.zero		1


	//   ....[145]....
        /*3d0c*/ 	.word	0x000177e0
        /*3d10*/ 	.word	0x00000007
        /*3d14*/ 	.word	0x00000000
        /*3d18*/ 	.short	0x010a
        /*3d1a*/ 	.byte	0x3f
	.zero		1


	//   ....[146]....
        /*3d1c*/ 	.word	0x00017860
        /*3d20*/ 	.word	0x00000009
        /*3d24*/ 	.word	0x00000000
        /*3d28*/ 	.short	0x010a
        /*3d2a*/ 	.byte	0x3f
	.zero		1


	//   ....[147]....
        /*3d2c*/ 	.word	0x000178f0
        /*3d30*/ 	.word	0x00000006
        /*3d34*/ 	.word	0x00000000
        /*3d38*/ 	.short	0x010a
        /*3d3a*/ 	.byte	0x3f
	.zero		1


	//   ....[148]....
        /*3d3c*/ 	.word	0x00017980
        /*3d40*/ 	.word	0x00000003
        /*3d44*/ 	.word	0x00000000
        /*3d48*/ 	.short	0x010a
        /*3d4a*/ 	.byte	0x3f
	.zero		1


	//   ....[149]....
        /*3d4c*/ 	.word	0x00019600
        /*3d50*/ 	.word	0x0000000c
        /*3d54*/ 	.word	0x00034440
        /*3d58*/ 	.short	0x010a
        /*3d5a*/ 	.byte	0x3f
	.zero		1


	//   ....[150]....
        /*3d5c*/ 	.word	0x00019720
        /*3d60*/ 	.word	0x0000000c
        /*3d64*/ 	.word	0x00034400
        /*3d68*/ 	.short	0x0101
        /*3d6a*/ 	.byte	0x3f
	.zero		1


	//   ....[151]....
        /*3d6c*/ 	.word	0x000197f0
        /*3d70*/ 	.word	0x00000003
        /*3d74*/ 	.word	0x00034440
        /*3d78*/ 	.short	0x010a
        /*3d7a*/ 	.byte	0x3f
	.zero		1


	//   ....[152]....
        /*3d7c*/ 	.word	0x000198a0
        /*3d80*/ 	.word	0x00000003
        /*3d84*/ 	.word	0x00034440
        /*3d88*/ 	.short	0x010a
        /*3d8a*/ 	.byte	0x3f
	.zero		1


	//   ....[153]....
        /*3d8c*/ 	.word	0x00019950
        /*3d90*/ 	.word	0x00000003
        /*3d94*/ 	.word	0x00034440
        /*3d98*/ 	.short	0x010a
        /*3d9a*/ 	.byte	0x3f
	.zero		1


	//   ....[154]....
        /*3d9c*/ 	.word	0x00019a00
        /*3da0*/ 	.word	0x00000003
        /*3da4*/ 	.word	0x00034440
        /*3da8*/ 	.short	0x010a
        /*3daa*/ 	.byte	0x3f
	.zero		1


	//   ....[155]....
        /*3dac*/ 	.word	0x00019ab0
        /*3db0*/ 	.word	0x00000003
        /*3db4*/ 	.word	0x00034440
        /*3db8*/ 	.short	0x010a
        /*3dba*/ 	.byte	0x3f
	.zero		1


	//   ....[156]....
        /*3dbc*/ 	.word	0x00019b60
        /*3dc0*/ 	.word	0x00000003
        /*3dc4*/ 	.word	0x00034440
        /*3dc8*/ 	.short	0x010a
        /*3dca*/ 	.byte	0x3f
	.zero		1


	//   ....[157]....
        /*3dcc*/ 	.word	0x00019c10
        /*3dd0*/ 	.word	0x00000003
        /*3dd4*/ 	.word	0x00034440
        /*3dd8*/ 	.short	0x010a
        /*3dda*/ 	.byte	0x3f
	.zero		1


	//   ....[158]....
        /*3ddc*/ 	.word	0x00019cc0
        /*3de0*/ 	.word	0x00000003
        /*3de4*/ 	.word	0x00034440
        /*3de8*/ 	.short	0x010a
        /*3dea*/ 	.byte	0x3f
	.zero		1


	//   ....[159]....
        /*3dec*/ 	.word	0x00019d20
        /*3df0*/ 	.word	0x0000000c
        /*3df4*/ 	.word	0x00034400
        /*3df8*/ 	.short	0x010a
        /*3dfa*/ 	.byte	0x3f
	.zero		1


	//   ....[160]....
        /*3dfc*/ 	.word	0x00019d90
        /*3e00*/ 	.word	0x00000000
        /*3e04*/ 	.word	0x00000000
        /*3e08*/ 	.short	0x010a
        /*3e0a*/ 	.byte	0x3f
	.zero		1


	//   ....[161]....
        /*3e0c*/ 	.word	0x00019df0
        /*3e10*/ 	.word	0x00000003
        /*3e14*/ 	.word	0x00034480
        /*3e18*/ 	.short	0x010a
        /*3e1a*/ 	.byte	0x3f
	.zero		1


	//   ....[162]....
        /*3e1c*/ 	.word	0x00019e50
        /*3e20*/ 	.word	0x00000007
        /*3e24*/ 	.word	0x00034480
        /*3e28*/ 	.short	0x010a
        /*3e2a*/ 	.byte	0x3f
	.zero		1


	//   ....[163]....
        /*3e2c*/ 	.word	0x00019ec0
        /*3e30*/ 	.word	0x00000002
        /*3e34*/ 	.word	0x00000010
        /*3e38*/ 	.short	0x010a
        /*3e3a*/ 	.byte	0x3f
	.zero		1


	//   ....[164]....
        /*3e3c*/ 	.word	0x00019f80
        /*3e40*/ 	.word	0x00000003
        /*3e44*/ 	.word	0x000344c0
        /*3e48*/ 	.short	0x010a
        /*3e4a*/ 	.byte	0x3f
	.zero		1


	//   ....[165]....
        /*3e4c*/ 	.word	0x00019fe0
        /*3e50*/ 	.word	0x0000000c
        /*3e54*/ 	.word	0x000344c8
        /*3e58*/ 	.short	0x010a
        /*3e5a*/ 	.byte	0x3f
	.zero		1


	//   ....[166]....
        /*3e5c*/ 	.word	0x0001a040
        /*3e60*/ 	.word	0x0000000c
        /*3e64*/ 	.word	0x000344d0
        /*3e68*/ 	.short	0x010a
        /*3e6a*/ 	.byte	0x3f
	.zero		1


	//   ....[167]....
        /*3e6c*/ 	.word	0x0001a0a0
        /*3e70*/ 	.word	0x0000000d
        /*3e74*/ 	.word	0x000344d8
        /*3e78*/ 	.short	0x010a
        /*3e7a*/ 	.byte	0x3f
	.zero		1


	//   ....[168]....
        /*3e7c*/ 	.word	0x0001a100
        /*3e80*/ 	.word	0x0000000d
        /*3e84*/ 	.word	0x000344c0
        /*3e88*/ 	.short	0x010a
        /*3e8a*/ 	.byte	0x3f
	.zero		1


	//   ....[169]....
        /*3e8c*/ 	.word	0x0001a160
        /*3e90*/ 	.word	0x0000000d
        /*3e94*/ 	.word	0x000344c8
        /*3e98*/ 	.short	0x010a
        /*3e9a*/ 	.byte	0x3f
	.zero		1


	//   ....[170]....
        /*3e9c*/ 	.word	0x0001a1c0
        /*3ea0*/ 	.word	0x0000000d
        /*3ea4*/ 	.word	0x000344d0
        /*3ea8*/ 	.short	0x010a
        /*3eaa*/ 	.byte	0x3f
	.zero		1


	//   ....[171]....
        /*3eac*/ 	.word	0x0001a220
        /*3eb0*/ 	.word	0x0000000d
        /*3eb4*/ 	.word	0x000344d8
        /*3eb8*/ 	.short	0x010a
        /*3eba*/ 	.byte	0x3f
	.zero		1


	//   ....[172]....
        /*3ebc*/ 	.word	0x0001a280
        /*3ec0*/ 	.word	0x0000000d
        /*3ec4*/ 	.word	0x000344c0
        /*3ec8*/ 	.short	0x010a
        /*3eca*/ 	.byte	0x3f
	.zero		1


	//   ....[173]....
        /*3ecc*/ 	.word	0x0001a2e0
        /*3ed0*/ 	.word	0x0000000d
        /*3ed4*/ 	.word	0x000344c8
        /*3ed8*/ 	.short	0x010a
        /*3eda*/ 	.byte	0x3f
	.zero		1


	//   ....[174]....
        /*3edc*/ 	.word	0x0001a340
        /*3ee0*/ 	.word	0x0000000d
        /*3ee4*/ 	.word	0x000344d0
        /*3ee8*/ 	.short	0x010a
        /*3eea*/ 	.byte	0x3f
	.zero		1


	//   ....[175]....
        /*3eec*/ 	.word	0x0001a3a0
        /*3ef0*/ 	.word	0x0000000d
        /*3ef4*/ 	.word	0x000344d8
        /*3ef8*/ 	.short	0x010a
        /*3efa*/ 	.byte	0x3f
	.zero		1


	//   ....[176]....
        /*3efc*/ 	.word	0x0001a400
        /*3f00*/ 	.word	0x0000000d
        /*3f04*/ 	.word	0x000344c0
        /*3f08*/ 	.short	0x010a
        /*3f0a*/ 	.byte	0x3f
	.zero		1


	//   ....[177]....
        /*3f0c*/ 	.word	0x0001a460
        /*3f10*/ 	.word	0x0000000d
        /*3f14*/ 	.word	0x000344c8
        /*3f18*/ 	.short	0x010a
        /*3f1a*/ 	.byte	0x3f
	.zero		1


	//   ....[178]....
        /*3f1c*/ 	.word	0x0001a4c0
        /*3f20*/ 	.word	0x0000000d
        /*3f24*/ 	.word	0x000344d0
        /*3f28*/ 	.short	0x010a
        /*3f2a*/ 	.byte	0x3f
	.zero		1


	//   ....[179]....
        /*3f2c*/ 	.word	0x0001a520
        /*3f30*/ 	.word	0x0000000d
        /*3f34*/ 	.word	0x000344d8
        /*3f38*/ 	.short	0x010a
        /*3f3a*/ 	.byte	0x3f
	.zero		1


	//   ....[180]....
        /*3f3c*/ 	.word	0x0001a580
        /*3f40*/ 	.word	0x00000003
        /*3f44*/ 	.word	0x00034400
        /*3f48*/ 	.short	0x010a
        /*3f4a*/ 	.byte	0x3f
	.zero		1


	//   ....[181]....
        /*3f4c*/ 	.word	0x0001a5e0
        /*3f50*/ 	.word	0x00000003
        /*3f54*/ 	.word	0x00034400
        /*3f58*/ 	.short	0x010a
        /*3f5a*/ 	.byte	0x3f
	.zero		1


	//   ....[182]....
        /*3f5c*/ 	.word	0x0001a640
        /*3f60*/ 	.word	0x00000003
        /*3f64*/ 	.word	0x00034508
        /*3f68*/ 	.short	0x010a
        /*3f6a*/ 	.byte	0x3f
	.zero		1


	//   ....[183]....
        /*3f6c*/ 	.word	0x0001a6a0
        /*3f70*/ 	.word	0x00000006
        /*3f74*/ 	.word	0x00034400
        /*3f78*/ 	.short	0x010a
        /*3f7a*/ 	.byte	0x3f
	.zero		1


	//   ....[184]....
        /*3f7c*/ 	.word	0x0001a700
        /*3f80*/ 	.word	0x00000003
        /*3f84*/ 	.word	0x000344e0
        /*3f88*/ 	.short	0x010a
        /*3f8a*/ 	.byte	0x3f
	.zero		1


	//   ....[185]....
        /*3f8c*/ 	.word	0x0001a760
        /*3f90*/ 	.word	0x00000003
        /*3f94*/ 	.word	0x000344e8
        /*3f98*/ 	.short	0x010a
        /*3f9a*/ 	.byte	0x3f
	.zero		1


	//   ....[186]....
        /*3f9c*/ 	.word	0x0001a7c0
        /*3fa0*/ 	.word	0x00000003
        /*3fa4*/ 	.word	0x000344f0
        /*3fa8*/ 	.short	0x010a
        /*3faa*/ 	.byte	0x3f
	.zero		1


	//   ....[187]....
        /*3fac*/ 	.word	0x0001a820
        /*3fb0*/ 	.word	0x00000003
        /*3fb4*/ 	.word	0x000344f8
        /*3fb8*/ 	.short	0x010a
        /*3fba*/ 	.byte	0x3f
	.zero		1


	//   ....[188]....
        /*3fbc*/ 	.word	0x0001a880
        /*3fc0*/ 	.word	0x00000003
        /*3fc4*/ 	.word	0x000344e0
        /*3fc8*/ 	.short	0x010a
        /*3fca*/ 	.byte	0x3f
	.zero		1


	//   ....[189]....
        /*3fcc*/ 	.word	0x0001a8e0
        /*3fd0*/ 	.word	0x00000003
        /*3fd4*/ 	.word	0x000344e8
        /*3fd8*/ 	.short	0x010a
        /*3fda*/ 	.byte	0x3f
	.zero		1


	//   ....[190]....
        /*3fdc*/ 	.word	0x0001a940
        /*3fe0*/ 	.word	0x00000003
        /*3fe4*/ 	.word	0x000344f0
        /*3fe8*/ 	.short	0x010a
        /*3fea*/ 	.byte	0x3f
	.zero		1


	//   ....[191]....
        /*3fec*/ 	.word	0x0001a9a0
        /*3ff0*/ 	.word	0x00000003
        /*3ff4*/ 	.word	0x000344f8
        /*3ff8*/ 	.short	0x010a
        /*3ffa*/ 	.byte	0x3f
	.zero		1


	//   ....[192]....
        /*3ffc*/ 	.word	0x0001aa00
        /*4000*/ 	.word	0x00000003
        /*4004*/ 	.word	0x000344e0
        /*4008*/ 	.short	0x010a
        /*400a*/ 	.byte	0x3f
	.zero		1


	//   ....[193]....
        /*400c*/ 	.word	0x0001aa60
        /*4010*/ 	.word	0x00000003
        /*4014*/ 	.word	0x000344e8
        /*4018*/ 	.short	0x010a
        /*401a*/ 	.byte	0x3f
	.zero		1


	//   ....[194]....
        /*401c*/ 	.word	0x0001aac0
        /*4020*/ 	.word	0x00000003
        /*4024*/ 	.word	0x000344f0
        /*4028*/ 	.short	0x010a
        /*402a*/ 	.byte	0x3f
	.zero		1


	//   ....[195]....
        /*402c*/ 	.word	0x0001ab20
        /*4030*/ 	.word	0x00000003
        /*4034*/ 	.word	0x000344f8
        /*4038*/ 	.short	0x010a
        /*403a*/ 	.byte	0x3f
	.zero		1


	//   ....[196]....
        /*403c*/ 	.word	0x0001ab80
        /*4040*/ 	.word	0x00000003
        /*4044*/ 	.word	0x000344e0
        /*4048*/ 	.short	0x010a
        /*404a*/ 	.byte	0x3f
	.zero		1


	//   ....[197]....
        /*404c*/ 	.word	0x0001abe0
        /*4050*/ 	.word	0x00000003
        /*4054*/ 	.word	0x000344e8
        /*4058*/ 	.short	0x010a
        /*405a*/ 	.byte	0x3f
	.zero		1


	//   ....[198]....
        /*405c*/ 	.word	0x0001ac40
        /*4060*/ 	.word	0x00000003
        /*4064*/ 	.word	0x000344f0
        /*4068*/ 	.short	0x010a
        /*406a*/ 	.byte	0x3f
	.zero		1


	//   ....[199]....
        /*406c*/ 	.word	0x0001aca0
        /*4070*/ 	.word	0x00000003
        /*4074*/ 	.word	0x000344f8
        /*4078*/ 	.short	0x010a
        /*407a*/ 	.byte	0x3f
	.zero		1


	//   ....[200]....
        /*407c*/ 	.word	0x0001ad00
        /*4080*/ 	.word	0x00000003
        /*4084*/ 	.word	0x000344e0
        /*4088*/ 	.short	0x010a
        /*408a*/ 	.byte	0x3f
	.zero		1


	//   ....[201]....
        /*408c*/ 	.word	0x0001ad60
        /*4090*/ 	.word	0x00000003
        /*4094*/ 	.word	0x000344e8
        /*4098*/ 	.short	0x010a
        /*409a*/ 	.byte	0x3f
	.zero		1


	//   ....[202]....
        /*409c*/ 	.word	0x0001adc0
        /*40a0*/ 	.word	0x00000003
        /*40a4*/ 	.word	0x000344f0
        /*40a8*/ 	.short	0x010a
        /*40aa*/ 	.byte	0x3f
	.zero		1


	//   ....[203]....
        /*40ac*/ 	.word	0x0001ae90
        /*40b0*/ 	.word	0x00000008
        /*40b4*/ 	.word	0x000344a0
        /*40b8*/ 	.short	0x010a
        /*40ba*/ 	.byte	0x3f
	.zero		1


	//   ....[204]....
        /*40bc*/ 	.word	0x0001aee0
        /*40c0*/ 	.word	0x00000003
        /*40c4*/ 	.word	0x00034400
        /*40c8*/ 	.short	0x010a
        /*40ca*/ 	.byte	0x3f
	.zero		1


	//   ....[205]....
        /*40cc*/ 	.word	0x0001b0f0
        /*40d0*/ 	.word	0x00000007
        /*40d4*/ 	.word	0x00000000
        /*40d8*/ 	.short	0x010a
        /*40da*/ 	.byte	0x3f
	.zero		1


	//   ....[206]....
        /*40dc*/ 	.word	0x0001b140
        /*40e0*/ 	.word	0x00000009
        /*40e4*/ 	.word	0x00000000
        /*40e8*/ 	.short	0x010a
        /*40ea*/ 	.byte	0x3f
	.zero		1


	//   ....[207]....
        /*40ec*/ 	.word	0x0001b190
        /*40f0*/ 	.word	0x00000006
        /*40f4*/ 	.word	0x00000000
        /*40f8*/ 	.short	0x010a
        /*40fa*/ 	.byte	0x3f
	.zero		1


	//   ....[208]....
        /*40fc*/ 	.word	0x0001b1e0
        /*4100*/ 	.word	0x0000000c
        /*4104*/ 	.word	0x00034440
        /*4108*/ 	.short	0x010a
        /*410a*/ 	.byte	0x3f
	.zero		1


	//   ....[209]....
        /*410c*/ 	.word	0x0001b230
        /*4110*/ 	.word	0x00000003
        /*4114*/ 	.word	0x00034440
        /*4118*/ 	.short	0x010a
        /*411a*/ 	.byte	0x3f
	.zero		1


	//   ....[210]....
        /*411c*/ 	.word	0x0001b280
        /*4120*/ 	.word	0x00000003
        /*4124*/ 	.word	0x00034440
        /*4128*/ 	.short	0x010a
        /*412a*/ 	.byte	0x3f
	.zero		1


	//   ....[211]....
        /*412c*/ 	.word	0x0001b2d0
        /*4130*/ 	.word	0x00000003
        /*4134*/ 	.word	0x00034440
        /*4138*/ 	.short	0x010a
        /*413a*/ 	.byte	0x3f
	.zero		1


	//   ....[212]....
        /*413c*/ 	.word	0x0001b320
        /*4140*/ 	.word	0x00000003
        /*4144*/ 	.word	0x00034440
        /*4148*/ 	.short	0x010a
        /*414a*/ 	.byte	0x3f
	.zero		1


	//   ....[213]....
        /*414c*/ 	.word	0x0001b370
        /*4150*/ 	.word	0x00000003
        /*4154*/ 	.word	0x00034440
        /*4158*/ 	.short	0x010a
        /*415a*/ 	.byte	0x3f
	.zero		1


	//   ....[214]....
        /*415c*/ 	.word	0x0001b3c0
        /*4160*/ 	.word	0x00000003
        /*4164*/ 	.word	0x00034440
        /*4168*/ 	.short	0x010a
        /*416a*/ 	.byte	0x3f
	.zero		1


	//   ....[215]....
        /*416c*/ 	.word	0x0001b410
        /*4170*/ 	.word	0x00000003
        /*4174*/ 	.word	0x00034440
        /*4178*/ 	.short	0x010a
        /*417a*/ 	.byte	0x3f
	.zero		1


	//----- nvinfo : EIATTR_NUM_MBARRIERS
	.align		4
.L_39:
        /*417c*/ 	.byte	0x03, 0x38
        /*417e*/ 	.short	0x0026


	//----- nvinfo : EIATTR_EXIT_INSTR_OFFSETS
	.align		4
        /*4180*/ 	.byte	0x04, 0x1c
        /*4182*/ 	.short	(.L_41 - .L_40)


	//   ....[0]....
.L_40:
        /*4184*/ 	.word	0x00002c20


	//   ....[1]....
        /*4188*/ 	.word	0x00002e50


	//   ....[2]....
        /*418c*/ 	.word	0x00002fb0


	//   ....[3]....
        /*4190*/ 	.word	0x000136f0


	//   ....[4]....
        /*4194*/ 	.word	0x00013790


	//   ....[5]....
        /*4198*/ 	.word	0x00015e10


	//   ....[6]....
        /*419c*/ 	.word	0x000179d0


	//   ....[7]....
        /*41a0*/ 	.word	0x00019cf0


	//----- nvinfo : EIATTR_MAX_THREADS
	.align		4
.L_41:
        /*41a4*/ 	.byte	0x04, 0x05
        /*41a6*/ 	.short	(.L_43 - .L_42)
.L_42:
        /*41a8*/ 	.word	0x00000180
        /*41ac*/ 	.word	0x00000001
        /*41b0*/ 	.word	0x00000001


	//----- nvinfo : EIATTR_CRS_STACK_SIZE
	.align		4
.L_43:
        /*41b4*/ 	.byte	0x04, 0x1e
        /*41b6*/ 	.short	(.L_45 - .L_44)
.L_44:
        /*41b8*/ 	.word	0x00000000


	//----- nvinfo : EIATTR_CBANK_PARAM_SIZE
	.align		4
.L_45:
        /*41bc*/ 	.byte	0x03, 0x19
        /*41be*/ 	.short	0x0770


	//----- nvinfo : EIATTR_PARAM_CBANK
	.align		4
        /*41c0*/ 	.byte	0x04, 0x0a
        /*41c2*/ 	.short	(.L_47 - .L_46)
	.align		4
.L_46:
        /*41c4*/ 	.word	index@(.nv.constant0._ZN7cutlass13device_kernelINS_4gemm6kernel13GemmUniversalINS1_17GroupProblemShapeIN4cute5tupleIJiiiEEEEENS1_10collective13CollectiveMmaINS1_39MainloopSm90ArrayTmaGmmaWarpSpecializedILi4ENS6_IJNS5_1CILi1EEESD_SD_EEENS1_40KernelPtrArrayTmaWarpSpecializedPingpongEEENS6_IJNSC_ILi128EEENSC_ILi256EEENSC_ILi64EEEEEENS_6half_tEPNS6_IJlSD_NSC_ILi0EEEEEESL_SO_NS5_8TiledMMAINS5_8MMA_AtomIJNS5_4SM904GMMA26MMA_64x256x16_F32F16F16_SSILNSS_5MajorE0ELSU_0ELNSS_7ScaleInE1ELSV_1EEEEEENS5_6LayoutISE_NS6_IJSM_SM_SM_EEEEENS6_IJNS5_10UnderscoreES11_S11_EEEEENS5_13SM90_TMA_LOADENS5_14ComposedLayoutINS5_7SwizzleILi3ELi4ELi3EEENS5_18smem_ptr_flag_bitsILi16EEENSY_INS6_IJNSC_ILi8EEESJ_EEENS6_IJSJ_SD_EEEEEEEvNS5_8identityES14_S1E_vS1F_EENS_8epilogue10collective18CollectiveEpilogueINS1H_30Sm90PtrArrayTmaWarpSpecializedILi4ELi2ELi16ELb1ELb0ELi2EEEJSK_NS6_IJSJ_NSC_ILi32EEEEEESL_PNS6_IJSD_lSM_EEESL_S1P_NS1H_6fusion15FusionCallbacksIS1L_NS1Q_17LinearCombinationISL_fSL_fLNS_15FloatRoundStyleE2EEESK_S1N_JEEES14_NS15_IS17_S19_NSY_INS6_IJSJ_S1A_EEENS6_IJSD_SJ_EEEEEEENS5_17SM75_U16x8_LDSM_TENS5_14SM90_TMA_STOREES1Z_NS5_17SM90_U16x8_STSM_TENS5_9Copy_AtomIJNS5_17SM90_U32x4_STSM_NESL_EEEvEEEvvEEEEvNT_6ParamsE)
        /*41c8*/ 	.short	0x0210
        /*41ca*/ 	.short	0x0770


	//----- nvinfo : EIATTR_SW_WAR
	.align		4
.L_47:
        /*41cc*/ 	.byte	0x04, 0x36
        /*41ce*/ 	.short	(.L_49 - .L_48)
.L_48:
        /*41d0*/ 	.word	0x00000008
.L_49:


//--------------------- .nv.callgraph             --------------------------
	.section	.nv.callgraph,"",@"SHT_CUDA_CALLGRAPH"
	.align	4
	.sectionentsize	8
	.align		4
        /*0000*/ 	.word	0x00000000
	.align		4
        /*0004*/ 	.word	0xffffffff
	.align		4
        /*0008*/ 	.word	index@(_ZN7cutlass13device_kernelINS_4gemm6kernel13GemmUniversalINS1_17GroupProblemShapeIN4cute5tupleIJiiiEEEEENS1_10collective13CollectiveMmaINS1_39MainloopSm90ArrayTmaGmmaWarpSpecializedILi4ENS6_IJNS5_1CILi1EEESD_SD_EEENS1_40KernelPtrArrayTmaWarpSpecializedPingpongEEENS6_IJNSC_ILi128EEENSC_ILi256EEENSC_ILi64EEEEEENS_6half_tEPNS6_IJlSD_NSC_ILi0EEEEEESL_SO_NS5_8TiledMMAINS5_8MMA_AtomIJNS5_4SM904GMMA26MMA_64x256x16_F32F16F16_SSILNSS_5MajorE0ELSU_0ELNSS_7ScaleInE1ELSV_1EEEEEENS5_6LayoutISE_NS6_IJSM_SM_SM_EEEEENS6_IJNS5_10UnderscoreES11_S11_EEEEENS5_13SM90_TMA_LOADENS5_14ComposedLayoutINS5_7SwizzleILi3ELi4ELi3EEENS5_18smem_ptr_flag_bitsILi16EEENSY_INS6_IJNSC_ILi8EEESJ_EEENS6_IJSJ_SD_EEEEEEEvNS5_8identityES14_S1E_vS1F_EENS_8epilogue10collective18CollectiveEpilogueINS1H_30Sm90PtrArrayTmaWarpSpecializedILi4ELi2ELi16ELb1ELb0ELi2EEEJSK_NS6_IJSJ_NSC_ILi32EEEEEESL_PNS6_IJSD_lSM_EEESL_S1P_NS1H_6fusion15FusionCallbacksIS1L_NS1Q_17LinearCombinationISL_fSL_fLNS_15FloatRoundStyleE2EEESK_S1N_JEEES14_NS15_IS17_S19_NSY_INS6_IJSJ_S1A_EEENS6_IJSD_SJ_EEEEEEENS5_17SM75_U16x8_LDSM_TENS5_14SM90_TMA_STOREES1Z_NS5_17SM90_U16x8_STSM_TENS5_9Copy_AtomIJNS5_17SM90_U32x4_STSM_NESL_EEEvEEEvvEEEEvNT_6ParamsE)
	.align		4
        /*000c*/ 	.word	index@(__assertfail)
	.align		4
        /*0010*/ 	.word	0x00000000
	.align		4
        /*0014*/ 	.word	0xfffffffe
	.align		4
        /*0018*/ 	.word	0x00000000
	.align		4
        /*001c*/ 	.word	0xfffffffd
	.align		4
        /*0020*/ 	.word	0x00000000
	.align		4
        /*0024*/ 	.word	0xfffffffc


//--------------------- .nv.constant4             --------------------------
	.section	.nv.constant4,"a",@progbits
	.align	8
	.align		8
.nv.constant4:
        /*0000*/ 	.dword	__assertfail
	.align		8
        /*0008*/ 	.dword	__unnamed_1
	.align		8
        /*0010*/ 	.dword	_ZN39_INTERNAL_cbb4e498_4_k_cu_f656d904_27934cuda3std3__45__cpo5beginE
	.align		8
        /*0018*/ 	.dword	_ZN39_INTERNAL_cbb4e498_4_k_cu_f656d904_27934cuda3std3__45__cpo3endE
	.align		8
        /*0020*/ 	.dword	_ZN39_INTERNAL_cbb4e498_4_k_cu_f656d904_27934cuda3std3__45__cpo6cbeginE
	.align		8
        /*0028*/ 	.dword	_ZN39_INTERNAL_cbb4e498_4_k_cu_f656d904_27934cuda3std3__45__cpo4cendE
	.align		8
        /*0030*/ 	.dword	_ZN39_INTERNAL_cbb4e498_4_k_cu_f656d904_27934cuda3std3__441_GLOBAL__N__cbb4e498_4_k_cu_f656d904_27936ignoreE
	.align		8
        /*0038*/ 	.dword	_ZN39_INTERNAL_cbb4e498_4_k_cu_f656d904_27934cuda3std3__419piecewise_constructE
	.align		8
        /*0040*/ 	.dword	_ZN39_INTERNAL_cbb4e498_4_k_cu_f656d904_27934cuda3std3__48in_placeE
	.align		8
        /*0048*/ 	.dword	_ZN39_INTERNAL_cbb4e498_4_k_cu_f656d904_27934cuda3std6ranges3__45__cpo4swapE
	.align		8
        /*0050*/ 	.dword	_ZN39_INTERNAL_cbb4e498_4_k_cu_f656d904_27934cuda3std6ranges3__45__cpo9iter_moveE
	.align		8
        /*0058*/ 	.dword	_ZN39_INTERNAL_cbb4e498_4_k_cu_f656d904_27934cute7productE
	.align		8
        /*0060*/ 	.dword	_ZN39_INTERNAL_cbb4e498_4_k_cu_f656d904_27934cute1_E
	.align		8
        /*0068*/ 	.dword	$str$24
	.align		8
        /*0070*/ 	.dword	$str$25


//--------------------- .text._ZN7cutlass13device_kernelINS_4gemm6kernel13GemmUniversalINS1_17GroupProblemShapeIN4cute5tupleIJiiiEEEEENS1_10collective13CollectiveMmaINS1_39MainloopSm90ArrayTmaGmmaWarpSpecializedILi4ENS6_IJNS5_1CILi1EEESD_SD_EEENS1_40KernelPtrArrayTmaWarpSpecializedPingpongEEENS6_IJNSC_ILi128EEENSC_ILi256EEENSC_ILi64EEEEEENS_6half_tEPNS6_IJlSD_NSC_ILi0EEEEEESL_SO_NS5_8TiledMMAINS5_8MMA_AtomIJNS5_4SM904GMMA26MMA_64x256x16_F32F16F16_SSILNSS_5MajorE0ELSU_0ELNSS_7ScaleInE1ELSV_1EEEEEENS5_6LayoutISE_NS6_IJSM_SM_SM_EEEEENS6_IJNS5_10UnderscoreES11_S11_EEEEENS5_13SM90_TMA_LOADENS5_14ComposedLayoutINS5_7SwizzleILi3ELi4ELi3EEENS5_18smem_ptr_flag_bitsILi16EEENSY_INS6_IJNSC_ILi8EEESJ_EEENS6_IJSJ_SD_EEEEEEEvNS5_8identityES14_S1E_vS1F_EENS_8epilogue10collective18CollectiveEpilogueINS1H_30Sm90PtrArrayTmaWarpSpecializedILi4ELi2ELi16ELb1ELb0ELi2EEEJSK_NS6_IJSJ_NSC_ILi32EEEEEESL_PNS6_IJSD_lSM_EEESL_S1P_NS1H_6fusion15FusionCallbacksIS1L_NS1Q_17LinearCombinationISL_fSL_fLNS_15FloatRoundStyleE2EEESK_S1N_JEEES14_NS15_IS17_S19_NSY_INS6_IJSJ_S1A_EEENS6_IJSD_SJ_EEEEEEENS5_17SM75_U16x8_LDSM_TENS5_14SM90_TMA_STOREES1Z_NS5_17SM90_U16x8_STSM_TENS5_9Copy_AtomIJNS5_17SM90_U32x4_STSM_NESL_EEEvEEEvvEEEEvNT_6ParamsE --------------------------
	.section	.text._ZN7cutlass13device_kernelINS_4gemm6kernel13GemmUniversalINS1_17GroupProblemShapeIN4cute5tupleIJiiiEEEEENS1_10collective13CollectiveMmaINS1_39MainloopSm90ArrayTmaGmmaWarpSpecializedILi4ENS6_IJNS5_1CILi1EEESD_SD_EEENS1_40KernelPtrArrayTmaWarpSpecializedPingpongEEENS6_IJNSC_ILi128EEENSC_ILi256EEENSC_ILi64EEEEEENS_6half_tEPNS6_IJlSD_NSC_ILi0EEEEEESL_SO_NS5_8TiledMMAINS5_8MMA_AtomIJNS5_4SM904GMMA26MMA_64x256x16_F32F16F16_SSILNSS_5MajorE0ELSU_0ELNSS_7ScaleInE1ELSV_1EEEEEENS5_6LayoutISE_NS6_IJSM_SM_SM_EEEEENS6_IJNS5_10UnderscoreES11_S11_EEEEENS5_13SM90_TMA_LOADENS5_14ComposedLayoutINS5_7SwizzleILi3ELi4ELi3EEENS5_18smem_ptr_flag_bitsILi16EEENSY_INS6_IJNSC_ILi8EEESJ_EEENS6_IJSJ_SD_EEEEEEEvNS5_8identityES14_S1E_vS1F_EENS_8epilogue10collective18CollectiveEpilogueINS1H_30Sm90PtrArrayTmaWarpSpecializedILi4ELi2ELi16ELb1ELb0ELi2EEEJSK_NS6_IJSJ_NSC_ILi32EEEEEESL_PNS6_IJSD_lSM_EEESL_S1P_NS1H_6fusion15FusionCallbacksIS1L_NS1Q_17LinearCombinationISL_fSL_fLNS_15FloatRoundStyleE2EEESK_S1N_JEEES14_NS15_IS17_S19_NSY_INS6_IJSJ_S1A_EEENS6_IJSD_SJ_EEEEEEENS5_17SM75_U16x8_LDSM_TENS5_14SM90_TMA_STOREES1Z_NS5_17SM90_U16x8_STSM_TENS5_9Copy_AtomIJNS5_17SM90_U32x4_STSM_NESL_EEEvEEEvvEEEEvNT_6ParamsE,"ax",@progbits
	.align	128
.text._ZN7cutlass13device_kernelINS_4gemm6kernel13GemmUniversalINS1_17GroupProblemShapeIN4cute5tupleIJiiiEEEEENS1_10collective13CollectiveMmaINS1_39MainloopSm90ArrayTmaGmmaWarpSpecializedILi4ENS6_IJNS5_1CILi1EEESD_SD_EEENS1_40KernelPtrArrayTmaWarpSpecializedPingpongEEENS6_IJNSC_ILi128EEENSC_ILi256EEENSC_ILi64EEEEEENS_6half_tEPNS6_IJlSD_NSC_ILi0EEEEEESL_SO_NS5_8TiledMMAINS5_8MMA_AtomIJNS5_4SM904GMMA26MMA_64x256x16_F32F16F16_SSILNSS_5MajorE0ELSU_0ELNSS_7ScaleInE1ELSV_1EEEEEENS5_6LayoutISE_NS6_IJSM_SM_SM_EEEEENS6_IJNS5_10UnderscoreES11_S11_EEEEENS5_13SM90_TMA_LOADENS5_14ComposedLayoutINS5_7SwizzleILi3ELi4ELi3EEENS5_18smem_ptr_flag_bitsILi16EEENSY_INS6_IJNSC_ILi8EEESJ_EEENS6_IJSJ_SD_EEEEEEEvNS5_8identityES14_S1E_vS1F_EENS_8epilogue10collective18CollectiveEpilogueINS1H_30Sm90PtrArrayTmaWarpSpecializedILi4ELi2ELi16ELb1ELb0ELi2EEEJSK_NS6_IJSJ_NSC_ILi32EEEEEESL_PNS6_IJSD_lSM_EEESL_S1P_NS1H_6fusion15FusionCallbacksIS1L_NS1Q_17LinearCombinationISL_fSL_fLNS_15FloatRoundStyleE2EEESK_S1N_JEEES14_NS15_IS17_S19_NSY_INS6_IJSJ_S1A_EEENS6_IJSD_SJ_EEEEEEENS5_17SM75_U16x8_LDSM_TENS5_14SM90_TMA_STOREES1Z_NS5_17SM90_U16x8_STSM_TENS5_9Copy_AtomIJNS5_17SM90_U32x4_STSM_NESL_EEEvEEEvvEEEEvNT_6ParamsE:
        .type           _ZN7cutlass13device_kernelINS_4gemm6kernel13GemmUniversalINS1_17GroupProblemShapeIN4cute5tupleIJiiiEEEEENS1_10collective13CollectiveMmaINS1_39MainloopSm90ArrayTmaGmmaWarpSpecializedILi4ENS6_IJNS5_1CILi1EEESD_SD_EEENS1_40KernelPtrArrayTmaWarpSpecializedPingpongEEENS6_IJNSC_ILi128EEENSC_ILi256EEENSC_ILi64EEEEEENS_6half_tEPNS6_IJlSD_NSC_ILi0EEEEEESL_SO_NS5_8TiledMMAINS5_8MMA_AtomIJNS5_4SM904GMMA26MMA_64x256x16_F32F16F16_SSILNSS_5MajorE0ELSU_0ELNSS_7ScaleInE1ELSV_1EEEEEENS5_6LayoutISE_NS6_IJSM_SM_SM_EEEEENS6_IJNS5_10UnderscoreES11_S11_EEEEENS5_13SM90_TMA_LOADENS5_14ComposedLayoutINS5_7SwizzleILi3ELi4ELi3EEENS5_18smem_ptr_flag_bitsILi16EEENSY_INS6_IJNSC_ILi8EEESJ_EEENS6_IJSJ_SD_EEEEEEEvNS5_8identityES14_S1E_vS1F_EENS_8epilogue10collective18CollectiveEpilogueINS1H_30Sm90PtrArrayTmaWarpSpecializedILi4ELi2ELi16ELb1ELb0ELi2EEEJSK_NS6_IJSJ_NSC_ILi32EEEEEESL_PNS6_IJSD_lSM_EEESL_S1P_NS1H_6fusion15FusionCallbacksIS1L_NS1Q_17LinearCombinationISL_fSL_fLNS_15FloatRoundStyleE2EEESK_S1N_JEEES14_NS15_IS17_S19_NSY_INS6_IJSJ_S1A_EEENS6_IJSD_SJ_EEEEEEENS5_17SM75_U16x8_LDSM_TENS5_14SM90_TMA_STOREES1Z_NS5_17SM90_U16x8_STSM_TENS5_9Copy_AtomIJNS5_17SM90_U32x4_STSM_NESL_EEEvEEEvvEEEEvNT_6ParamsE,@function
        .size           _ZN7cutlass13device_kernelINS_4gemm6kernel13GemmUniversalINS1_17GroupProblemShapeIN4cute5tupleIJiiiEEEEENS1_10collective13CollectiveMmaINS1_39MainloopSm90ArrayTmaGmmaWarpSpecializedILi4ENS6_IJNS5_1CILi1EEESD_SD_EEENS1_40KernelPtrArrayTmaWarpSpecializedPingpongEEENS6_IJNSC_ILi128EEENSC_ILi256EEENSC_ILi64EEEEEENS_6half_tEPNS6_IJlSD_NSC_ILi0EEEEEESL_SO_NS5_8TiledMMAINS5_8MMA_AtomIJNS5_4SM904GMMA26MMA_64x256x16_F32F16F16_SSILNSS_5MajorE0ELSU_0ELNSS_7ScaleInE1ELSV_1EEEEEENS5_6LayoutISE_NS6_IJSM_SM_SM_EEEEENS6_IJNS5_10UnderscoreES11_S11_EEEEENS5_13SM90_TMA_LOADENS5_14ComposedLayoutINS5_7SwizzleILi3ELi4ELi3EEENS5_18smem_ptr_flag_bitsILi16EEENSY_INS6_IJNSC_ILi8EEESJ_EEENS6_IJSJ_SD_EEEEEEEvNS5_8identityES14_S1E_vS1F_EENS_8epilogue10collective18CollectiveEpilogueINS1H_30Sm90PtrArrayTmaWarpSpecializedILi4ELi2ELi16ELb1ELb0ELi2EEEJSK_NS6_IJSJ_NSC_ILi32EEEEEESL_PNS6_IJSD_lSM_EEESL_S1P_NS1H_6fusion15FusionCallbacksIS1L_NS1Q_17LinearCombinationISL_fSL_fLNS_15FloatRoundStyleE2EEESK_S1N_JEEES14_NS15_IS17_S19_NSY_INS6_IJSJ_S1A_EEENS6_IJSD_SJ_EEEEEEENS5_17SM75_U16x8_LDSM_TENS5_14SM90_TMA_STOREES1Z_NS5_17SM90_U16x8_STSM_TENS5_9Copy_AtomIJNS5_17SM90_U32x4_STSM_NESL_EEEvEEEvvEEEEvNT_6ParamsE,(.L_x_429 - _ZN7cutlass13device_kernelINS_4gemm6kernel13GemmUniversalINS1_17GroupProblemShapeIN4cute5tupleIJiiiEEEEENS1_10collective13CollectiveMmaINS1_39MainloopSm90ArrayTmaGmmaWarpSpecializedILi4ENS6_IJNS5_1CILi1EEESD_SD_EEENS1_40KernelPtrArrayTmaWarpSpecializedPingpongEEENS6_IJNSC_ILi128EEENSC_ILi256EEENSC_ILi64EEEEEENS_6half_tEPNS6_IJlSD_NSC_ILi0EEEEEESL_SO_NS5_8TiledMMAINS5_8MMA_AtomIJNS5_4SM904GMMA26MMA_64x256x16_F32F16F16_SSILNSS_5MajorE0ELSU_0ELNSS_7ScaleInE1ELSV_1EEEEEENS5_6LayoutISE_NS6_IJSM_SM_SM_EEEEENS6_IJNS5_10UnderscoreES11_S11_EEEEENS5_13SM90_TMA_LOADENS5_14ComposedLayoutINS5_7SwizzleILi3ELi4ELi3EEENS5_18smem_ptr_flag_bitsILi16EEENSY_INS6_IJNSC_ILi8EEESJ_EEENS6_IJSJ_SD_EEEEEEEvNS5_8identityES14_S1E_vS1F_EENS_8epilogue10collective18CollectiveEpilogueINS1H_30Sm90PtrArrayTmaWarpSpecializedILi4ELi2ELi16ELb1ELb0ELi2EEEJSK_NS6_IJSJ_NSC_ILi32EEEEEESL_PNS6_IJSD_lSM_EEESL_S1P_NS1H_6fusion15FusionCallbacksIS1L_NS1Q_17LinearCombinationISL_fSL_fLNS_15FloatRoundStyleE2EEESK_S1N_JEEES14_NS15_IS17_S19_NSY_INS6_IJSJ_S1A_EEENS6_IJSD_SJ_EEEEEEENS5_17SM75_U16x8_LDSM_TENS5_14SM90_TMA_STOREES1Z_NS5_17SM90_U16x8_STSM_TENS5_9Copy_AtomIJNS5_17SM90_U32x4_STSM_NESL_EEEvEEEvvEEEEvNT_6ParamsE)
        .other          _ZN7cutlass13device_kernelINS_4gemm6kernel13GemmUniversalINS1_17GroupProblemShapeIN4cute5tupleIJiiiEEEEENS1_10collective13CollectiveMmaINS1_39MainloopSm90ArrayTmaGmmaWarpSpecializedILi4ENS6_IJNS5_1CILi1EEESD_SD_EEENS1_40KernelPtrArrayTmaWarpSpecializedPingpongEEENS6_IJNSC_ILi128EEENSC_ILi256EEENSC_ILi64EEEEEENS_6half_tEPNS6_IJlSD_NSC_ILi0EEEEEESL_SO_NS5_8TiledMMAINS5_8MMA_AtomIJNS5_4SM904GMMA26MMA_64x256x16_F32F16F16_SSILNSS_5MajorE0ELSU_0ELNSS_7ScaleInE1ELSV_1EEEEEENS5_6LayoutISE_NS6_IJSM_SM_SM_EEEEENS6_IJNS5_10UnderscoreES11_S11_EEEEENS5_13SM90_TMA_LOADENS5_14ComposedLayoutINS5_7SwizzleILi3ELi4ELi3EEENS5_18smem_ptr_flag_bitsILi16EEENSY_INS6_IJNSC_ILi8EEESJ_EEENS6_IJSJ_SD_EEEEEEEvNS5_8identityES14_S1E_vS1F_EENS_8epilogue10collective18CollectiveEpilogueINS1H_30Sm90PtrArrayTmaWarpSpecializedILi4ELi2ELi16ELb1ELb0ELi2EEEJSK_NS6_IJSJ_NSC_ILi32EEEEEESL_PNS6_IJSD_lSM_EEESL_S1P_NS1H_6fusion15FusionCallbacksIS1L_NS1Q_17LinearCombinationISL_fSL_fLNS_15FloatRoundStyleE2EEESK_S1N_JEEES14_NS15_IS17_S19_NSY_INS6_IJSJ_S1A_EEENS6_IJSD_SJ_EEEEEEENS5_17SM75_U16x8_LDSM_TENS5_14SM90_TMA_STOREES1Z_NS5_17SM90_U16x8_STSM_TENS5_9Copy_AtomIJNS5_17SM90_U32x4_STSM_NESL_EEEvEEEvvEEEEvNT_6ParamsE,@"STO_CUDA_ENTRY STV_DEFAULT"
_ZN7cutlass13device_kernelINS_4gemm6kernel13GemmUniversalINS1_17GroupProblemShapeIN4cute5tupleIJiiiEEEEENS1_10collective13CollectiveMmaINS1_39MainloopSm90ArrayTmaGmmaWarpSpecializedILi4ENS6_IJNS5_1CILi1EEESD_SD_EEENS1_40KernelPtrArrayTmaWarpSpecializedPingpongEEENS6_IJNSC_ILi128EEENSC_ILi256EEENSC_ILi64EEEEEENS_6half_tEPNS6_IJlSD_NSC_ILi0EEEEEESL_SO_NS5_8TiledMMAINS5_8MMA_AtomIJNS5_4SM904GMMA26MMA_64x256x16_F32F16F16_SSILNSS_5MajorE0ELSU_0ELNSS_7ScaleInE1ELSV_1EEEEEENS5_6LayoutISE_NS6_IJSM_SM_SM_EEEEENS6_IJNS5_10UnderscoreES11_S11_EEEEENS5_13SM90_TMA_LOADENS5_14ComposedLayoutINS5_7SwizzleILi3ELi4ELi3EEENS5_18smem_ptr_flag_bitsILi16EEENSY_INS6_IJNSC_ILi8EEESJ_EEENS6_IJSJ_SD_EEEEEEEvNS5_8identityES14_S1E_vS1F_EENS_8epilogue10collective18CollectiveEpilogueINS1H_30Sm90PtrArrayTmaWarpSpecializedILi4ELi2ELi16ELb1ELb0ELi2EEEJSK_NS6_IJSJ_NSC_ILi32EEEEEESL_PNS6_IJSD_lSM_EEESL_S1P_NS1H_6fusion15FusionCallbacksIS1L_NS1Q_17LinearCombinationISL_fSL_fLNS_15FloatRoundStyleE2EEESK_S1N_JEEES14_NS15_IS17_S19_NSY_INS6_IJSJ_S1A_EEENS6_IJSD_SJ_EEEEEEENS5_17SM75_U16x8_LDSM_TENS5_14SM90_TMA_STOREES1Z_NS5_17SM90_U16x8_STSM_TENS5_9Copy_AtomIJNS5_17SM90_U32x4_STSM_NESL_EEEvEEEvvEEEEvNT_6ParamsE:
[----:B------:R-:W1:Y:S02]  /*0000*/  LDC R1, c[0x0][0x28] ;  /* 0x00000a00ff017b82 */ /* 0x000e640000000800 */
[----:B-1----:R-:W-:-:S06]  /*0010*/  VIADD R1, R1, 0xfffff810 ;  /* 0xfffff81001017836 */ /* 0x002fcc0000000000 */
[----:B------:R-:W1:Y:S01]  /*0020*/  LDC.64 R6, c[0x0][0x918] ;  /* 0x00024600ff067b82 */ /* 0x000e620000000a00 */
[----:B------:R-:W-:Y:S01]  /*0030*/  ULDC.64 UR38, c[0x0][0x208] ;  /* 0x0000820000267ab9 */ /* 0x000fe20000000a00 */
[----:B------:R-:W2:Y:S01]  /*0040*/  S2R R21, SR_TID.X ;  /* 0x0000000000157919 */ /* 0x000ea20000002100 */
[----:B------:R-:W-:Y:S01]  /*0050*/  ULDC UR4, c[0x0][0x910] ;  /* 0x0002440000047ab9 */ /* 0x000fe20000000800 */
[----:B------:R-:W-:Y:S01]  /*0060*/  ULDC.64 UR20, c[0x0][0x8d0] ;  /* 0x0002340000147ab9 */ /* 0x000fe20000000a00 */
[----:B------:R-:W-:Y:S01]  /*0070*/  ULDC.64 UR14, c[0x0][0x8c8] ;  /* 0x00023200000e7ab9 */ /* 0x000fe20000000a00 */
[----:B------:R-:W-:Y:S01]  /*0080*/  MOV R8, RZ ;  /* 0x000000ff00087202 */ /* 0x000fe20000000f00 */
[----:B------:R-:W-:Y:S01]  /*0090*/  IMAD.MOV.U32 R0, RZ, RZ, RZ ;  /* 0x000000ffff007224 */ /* 0x000fe200078e00ff */
[----:B------:R-:W-:Y:S01]  /*00a0*/  S2UR UR6, SR_CTAID.Y ;  /* 0x00000000000679c3 */ /* 0x000fe20000002600 */
[----:B------:R-:W-:Y:S01]  /*00b0*/  ULDC.64 UR22, c[0x0][0x8e8] ;  /* 0x00023a0000167ab9 */ /* 0x000fe20000000a00 */
[----:B------:R-:W-:Y:S01]  /*00c0*/  ULDC.64 UR16, c[0x0][0x8e0] ;  /* 0x0002380000107ab9 */ /* 0x000fe20000000a00 */
[----:B-1----:R-:W3:Y:S01]  /*00d0*/  LDG.E R9, desc[UR38][R6.64] ;  /* 0x0000002606097981 */ /* 0x002ee2000c1e1900 */
[----:B------:R-:W-:-:S03]  /*00e0*/  IMAD.U32 R3, RZ, RZ, UR4 ;  /* 0x00000004ff037e24 */ /* 0x000fc6000f8e00ff */
[----:B------:R-:W4:Y:S01]  /*00f0*/  LDG.E R2, desc[UR38][R6.64+0x4] ;  /* 0x0000042606027981 */ /* 0x000f22000c1e1900 */
[----:B--2---:R-:W-:Y:S01]  /*0100*/  LOP3.LUT R20, R21, 0x1f, RZ, 0xc0, !PT ;  /* 0x0000001f15147812 */ /* 0x004fe200078ec0ff */
[----:B------:R-:W-:Y:S01]  /*0110*/  UISETP.NE.U32.AND UP0, UPT, UR20, URZ, UPT ;  /* 0x0000003f1400728c */ /* 0x000fe2000bf05070 */
[----:B------:R-:W1:Y:S01]  /*0120*/  S2UR UR57, SR_CTAID.X ;  /* 0x00000000003979c3 */ /* 0x000e620000002500 */
[----:B------:R-:W-:Y:S01]  /*0130*/  ULDC UR4, c[0x0][0x908] ;  /* 0x0002420000047ab9 */ /* 0x000fe20000000800 */
[----:B------:R-:W-:Y:S01]  /*0140*/  ISETP.GE.AND P0, PT, R20, R3, PT ;  /* 0x000000031400720c */ /* 0x000fe20003f06270 */
[----:B------:R-:W-:Y:S02]  /*0150*/  UISETP.NE.AND.EX UP0, UPT, UR21, URZ, UPT, UP0 ;  /* 0x0000003f1500728c */ /* 0x000fe4000bf05300 */
[----:B------:R-:W-:-:S09]  /*0160*/  UISETP.NE.AND UP3, UPT, UR4, 0x1, UPT ;  /* 0x000000010400788c */ /* 0x000fd2000bf65270 */
[----:B------:R-:W-:Y:S01]  /*0170*/  @UP0 ULDC UR18, c[0x0][0x8dc] ;  /* 0x0002370000120ab9 */ /* 0x000fe20000000800 */
[----:B------:R-:W2:Y:S01]  /*0180*/  @!P0 LDC.64 R4, c[0x0][0x918] ;  /* 0x00024600ff048b82 */ /* 0x000ea20000000a00 */
[----:B------:R-:W-:Y:S01]  /*0190*/  @UP3 ULDC UR8, c[0x0][0x10] ;  /* 0x0000040000083ab9 */ /* 0x000fe20000000800 */
[----:B------:R-:W-:Y:S01]  /*01a0*/  @UP3 UMOV UR7, URZ ;  /* 0x0000003f00073c82 */ /* 0x000fe20008000000 */
[----:B------:R-:W-:Y:S01]  /*01b0*/  @!UP3 ULDC UR10, c[0x0][0xc] ;  /* 0x00000300000abab9 */ /* 0x000fe20000000800 */
[----:B-1----:R-:W-:-:S03]  /*01c0*/  @UP3 UIMAD.WIDE.U32 UR8, UR57, UR8, UR6 ;  /* 0x00000008390832a5 */ /* 0x002fc6000f8e0006 */
[----:B------:R-:W-:Y:S01]  /*01d0*/  @UP3 UMOV UR7, URZ ;  /* 0x0000003f00073c82 */ /* 0x000fe20008000000 */
[----:B--2---:R-:W-:-:S05]  /*01e0*/  @!P0 IMAD.WIDE.U32 R4, R20, 0xc, R4 ;  /* 0x0000000c14048825 */ /* 0x004fca00078e0004 */
[----:B------:R1:W5:Y:S04]  /*01f0*/  @!P0 LDG.E R8, desc[UR38][R4.64] ;  /* 0x0000002604088981 */ /* 0x000368000c1e1900 */
[----:B------:R1:W5:Y:S01]  /*0200*/  @!P0 LDG.E R0, desc[UR38][R4.64+0x4] ;  /* 0x0000042604008981 */ /* 0x000362000c1e1900 */
[----:B------:R-:W-:Y:S01]  /*0210*/  ISETP.NE.U32.AND P0, PT, RZ, UR22, PT ;  /* 0x00000016ff007c0c */ /* 0x000fe2000bf05070 */
[----:B------:R-:W-:-:S03]  /*0220*/  @UP3 UIADD3 UR7, UR9, UR7, URZ ;  /* 0x0000000709073290 */ /* 0x000fc6000fffe03f */
[----:B------:R-:W-:Y:S02]  /*0230*/  ISETP.NE.AND.EX P0, PT, RZ, UR23, PT, P0 ;  /* 0x00000017ff007c0c */ /* 0x000fe4000bf05300 */
[----:B---3--:R-:W-:-:S13]  /*0240*/  R2UR UR12, R9 ;  /* 0x00000000090c72ca */ /* 0x008fda00000e0000 */
[----:B------:R-:W-:-:S04]  /*0250*/  UIADD3 UR11, UP1, UR12, UR14, URZ ;  /* 0x0000000e0c0b7290 */ /* 0x000fc8000ff3e03f */
[----:B------:R-:W-:Y:S02]  /*0260*/  ULEA.HI.X.SX32 UR12, UR12, UR15, 0x1, UP1 ;  /* 0x0000000f0c0c7291 */ /* 0x000fe400088f0e3f */
[----:B------:R-:W-:Y:S01]  /*0270*/  UIADD3 UR11, UP1, UR11, -0x1, URZ ;  /* 0xffffffff0b0b7890 */ /* 0x000fe2000ff3e03f */
[----:B----4-:R-:W-:-:S03]  /*0280*/  R2UR UR26, R2 ;  /* 0x00000000021a72ca */ /* 0x010fc600000e0000 */
[----:B------:R-:W-:Y:S02]  /*0290*/  UIADD3.X UR12, UR12, -0x1, URZ, UP1, !UPT ;  /* 0xffffffff0c0c7890 */ /* 0x000fe40008ffe43f */
[----:B------:R-:W-:-:S04]  /*02a0*/  @UP0 UIADD3 UR18, UP1, UR11, UR18, URZ ;  /* 0x000000120b120290 */ /* 0x000fc8000ff3e03f */
[----:B------:R-:W-:-:S04]  /*02b0*/  @UP0 UIADD3.X UR28, URZ, UR12, URZ, UP1, !UPT ;  /* 0x0000000c3f1c0290 */ /* 0x000fc80008ffe43f */
[----:B------:R-:W-:Y:S02]  /*02c0*/  @UP0 UIMAD.WIDE.U32 UR4, UR28, UR20, URZ ;  /* 0x000000141c0402a5 */ /* 0x000fe4000f8e003f */
[----:B------:R-:W-:Y:S02]  /*02d0*/  UIADD3 UR13, UP2, UR26, UR16, URZ ;  /* 0x000000101a0d7290 */ /* 0x000fe4000ff5e03f */
[----:B------:R-:W-:Y:S02]  /*02e0*/  @UP0 UIMAD.WIDE.U32 UR24, UP1, UR18, UR21, UR4 ;  /* 0x00000015121802a5 */ /* 0x000fe4000f820004 */
[----:B------:R-:W-:Y:S02]  /*02f0*/  @UP0 UIMAD.WIDE.U32 UR18, UR18, UR20, URZ ;  /* 0x00000014121202a5 */ /* 0x000fe4000f8e003f */
[----:B------:R-:W-:Y:S02]  /*0300*/  @UP0 UIADD3.X UR27, URZ, URZ, URZ, UP1, !UPT ;  /* 0x0000003f3f1b0290 */ /* 0x000fe40008ffe43f */
[----:B------:R-:W-:Y:S01]  /*0310*/  @UP0 UIADD3 URZ, UP1, UR19, UR24, URZ ;  /* 0x00000018133f0290 */ /* 0x000fe2000ff3e03f */
[----:B------:R-:W-:Y:S01]  /*0320*/  UMOV UR4, UR57 ;  /* 0x0000003900047c82 */ /* 0x000fe20008000000 */
[----:B------:R-:W-:Y:S01]  /*0330*/  UMOV UR5, URZ ;  /* 0x0000003f00057c82 */ /* 0x000fe20008000000 */
[----:B------:R-:W-:-:S02]  /*0340*/  ULEA.HI.X.SX32 UR9, UR26, UR17, 0x1, UP2 ;  /* 0x000000111a097291 */ /* 0x000fc400090f0e3f */
[----:B------:R-:W-:Y:S01]  /*0350*/  @!UP3 UIMAD.WIDE.U32 UR4, UR10, UR6, UR4 ;  /* 0x000000060a04b2a5 */ /* 0x000fe2000f8e0004 */
[----:B------:R-:W-:Y:S02]  /*0360*/  @UP0 UMOV UR26, UR25 ;  /* 0x00000019001a0c82 */ /* 0x000fe40008000000 */
[----:B------:R-:W-:Y:S02]  /*0370*/  @UP0 UIMAD.WIDE.U32.X UR18, UR28, UR21, UR26, UP1 ;  /* 0x000000151c1202a5 */ /* 0x000fe400088e041a */
[----:B------:R-:W-:Y:S02]  /*0380*/  UIADD3 UR6, UP1, UR13, -0x1, URZ ;  /* 0xffffffff0d067890 */ /* 0x000fe4000ff3e03f */
[----:B------:R-:W-:Y:S01]  /*0390*/  @!UP3 UMOV UR7, UR5 ;  /* 0x000000050007bc82 */ /* 0x000fe20008000000 */
[----:B------:R-:W-:Y:S01]  /*03a0*/  @!UP3 UMOV UR8, UR4 ;  /* 0x000000040008bc82 */ /* 0x000fe20008000000 */
[----:B------:R-:W-:Y:S01]  /*03b0*/  UIADD3.X UR5, UR9, -0x1, URZ, UP1, !UPT ;  /* 0xffffffff09057890 */ /* 0x000fe20008ffe43f */
[----:B------:R-:W-:Y:S01]  /*03c0*/  @UP0 UMOV UR11, UR18 ;  /* 0x00000012000b0c82 */ /* 0x000fe20008000000 */
[----:B------:R-:W-:Y:S01]  /*03d0*/  @UP0 UMOV UR12, UR19 ;  /* 0x00000013000c0c82 */ /* 0x000fe20008000000 */
[----:B-1----:R-:W-:Y:S09]  /*03e0*/  @!P0 BRA `(.L_x_0) ;  /* 0x00000000002c8947 */ /* 0x002ff20003800000 */
[----:B------:R-:W-:Y:S02]  /*03f0*/  ULDC UR4, c[0x0][0x8f4] ;  /* 0x00023d0000047ab9 */ /* 0x000fe40000000800 */
[----:B------:R-:W-:-:S04]  /*0400*/  UIADD3 UR6, UP1, UR6, UR4, URZ ;  /* 0x0000000406067290 */ /* 0x000fc8000ff3e03f */
[----:B------:R-:W-:-:S04]  /*0410*/  UIADD3.X UR9, URZ, UR5, URZ, UP1, !UPT ;  /* 0x000000053f097290 */ /* 0x000fc80008ffe43f */
[----:B------:R-:W-:-:S04]  /*0420*/  UIMAD.WIDE.U32 UR4, UR9, UR22, URZ ;  /* 0x00000016090472a5 */ /* 0x000fc8000f8e003f */
[----:B------:R-:W-:Y:S02]  /*0430*/  UIMAD.WIDE.U32 UR18, UP1, UR6, UR23, UR4 ;  /* 0x00000017061272a5 */ /* 0x000fe4000f820004 */
[----:B------:R-:W-:Y:S02]  /*0440*/  UIMAD.WIDE.U32 UR4, UR6, UR22, URZ ;  /* 0x00000016060472a5 */ /* 0x000fe4000f8e003f */
[----:B------:R-:W-:Y:S02]  /*0450*/  UIADD3.X UR25, URZ, URZ, URZ, UP1, !UPT ;  /* 0x0000003f3f197290 */ /* 0x000fe40008ffe43f */
[----:B------:R-:W-:Y:S01]  /*0460*/  UIADD3 URZ, UP1, UR5, UR18, URZ ;  /* 0x00000012053f7290 */ /* 0x000fe2000ff3e03f */
[----:B------:R-:W-:-:S03]  /*0470*/  UMOV UR24, UR19 ;  /* 0x0000001300187c82 */ /* 0x000fc60008000000 */
[----:B------:R-:W-:-:S07]  /*0480*/  UIMAD.WIDE.U32.X UR4, UR9, UR23, UR24, UP1 ;  /* 0x00000017090472a5 */ /* 0x000fce00088e0418 */
[----:B------:R-:W-:-:S05]  /*0490*/  UMOV UR6, UR4 ;  /* 0x0000000400067c82 */ /* 0x000fca0008000000 */
.L_x_0:
[----:B------:R-:W-:Y:S01]  /*04a0*/  ULDC UR9, c[0x0][0x934] ;  /* 0x00024d0000097ab9 */ /* 0x000fe20000000800 */
[----:B------:R-:W-:Y:S01]  /*04b0*/  ULDC UR10, c[0x0][0x904] ;  /* 0x00024100000a7ab9 */ /* 0x000fe20000000800 */
[----:B------:R-:W-:Y:S01]  /*04c0*/  ULDC UR4, c[0x0][0x938] ;  /* 0x00024e0000047ab9 */ /* 0x000fe20000000800 */
[----:B------:R-:W-:Y:S02]  /*04d0*/  USHF.L.U32 UR9, UR9, UR10, URZ ;  /* 0x0000000a09097299 */ /* 0x000fe4000800063f */
[----:B------:R-:W-:Y:S01]  /*04e0*/  USHF.L.U32 UR10, UR4, UR10, URZ ;  /* 0x0000000a040a7299 */ /* 0x000fe2000800063f */
[----:B------:R-:W-:Y:S01]  /*04f0*/  ULDC UR18, c[0x0][0x8d8] ;  /* 0x0002360000127ab9 */ /* 0x000fe20000000800 */
[----:B------:R-:W-:Y:S02]  /*0500*/  ULDC UR29, c[0x0][0x8f0] ;  /* 0x00023c00001d7ab9 */ /* 0x000fe40000000800 */
[----:B------:R-:W-:Y:S01]  /*0510*/  IMAD.U32 R10, RZ, RZ, UR9 ;  /* 0x00000009ff0a7e24 */ /* 0x000fe2000f8e00ff */
[----:B------:R-:W-:Y:S01]  /*0520*/  USHF.R.U64 UR11, UR11, UR18, UR12 ;  /* 0x000000120b0b7299 */ /* 0x000fe2000800120c */
[----:B------:R-:W-:Y:S01]  /*0530*/  MOV R9, UR10 ;  /* 0x0000000a00097c02 */ /* 0x000fe20008000f00 */
[----:B------:R-:W-:-:S02]  /*0540*/  USHF.R.U64 UR6, UR6, UR29, UR5 ;  /* 0x0000001d06067299 */ /* 0x000fc40008001205 */
[----:B------:R-:W-:Y:S01]  /*0550*/  IABS R2, R10 ;  /* 0x0000000a00027213 */ /* 0x000fe20000000000 */
[----:B------:R-:W-:Y:S01]  /*0560*/  UIADD3 UR11, UR11, -0x1, UR9 ;  /* 0xffffffff0b0b7890 */ /* 0x000fe2000fffe009 */
[----:B------:R-:W-:Y:S01]  /*0570*/  IABS R4, R9 ;  /* 0x0000000900047213 */ /* 0x000fe20000000000 */
[----:B------:R-:W-:Y:S01]  /*0580*/  UIADD3 UR6, UR6, -0x1, UR10 ;  /* 0xffffffff06067890 */ /* 0x000fe2000fffe00a */
[----:B------:R-:W-:Y:S01]  /*0590*/  R2UR UR27, R2 ;  /* 0x00000000021b72ca */ /* 0x000fe200000e0000 */
[----:B------:R-:W-:Y:S01]  /*05a0*/  UMOV UR4, URZ ;  /* 0x0000003f00047c82 */ /* 0x000fe20008000000 */
[----:B------:R-:W-:Y:S01]  /*05b0*/  UISETP.GE.AND UP5, UPT, UR11, URZ, UPT ;  /* 0x0000003f0b00728c */ /* 0x000fe2000bfa6270 */
[----:B------:R-:W-:Y:S01]  /*05c0*/  IMAD.MOV.U32 R2, RZ, RZ, R4 ;  /* 0x000000ffff027224 */ /* 0x000fe200078e0004 */
[----:B------:R-:W-:Y:S02]  /*05d0*/  UISETP.NE.AND UP4, UPT, UR9, URZ, UPT ;  /* 0x0000003f0900728c */ /* 0x000fe4000bf85270 */
[----:B------:R-:W-:-:S02]  /*05e0*/  ULOP3.LUT UR33, URZ, UR10, URZ, 0x33, !UPT ;  /* 0x0000000a3f217292 */ /* 0x000fc4000f8e333f */
[----:B------:R-:W-:Y:S01]  /*05f0*/  R2UR UR26, R2 ;  /* 0x00000000021a72ca */ /* 0x000fe200000e0000 */
[----:B------:R-:W-:-:S04]  /*0600*/  UMOV UR59, 0x1 ;  /* 0x00000001003b7882 */ /* 0x000fc80000000000 */
[----:B------:R-:W1:Y:S08]  /*0610*/  I2F.RP R2, UR27 ;  /* 0x0000001b00027d06 */ /* 0x000e700008209400 */
[----:B------:R-:W2:Y:S08]  /*0620*/  I2F.RP R5, UR26 ;  /* 0x0000001a00057d06 */ /* 0x000eb00008209400 */
[----:B-1----:R-:W1:Y:S08]  /*0630*/  MUFU.RCP R2, R2 ;  /* 0x0000000200027308 */ /* 0x002e700000001000 */
[----:B--2---:R-:W2:Y:S01]  /*0640*/  MUFU.RCP R5, R5 ;  /* 0x0000000500057308 */ /* 0x004ea20000001000 */
[----:B-1----:R-:W-:-:S02]  /*0650*/  VIADD R4, R2, 0xffffffe ;  /* 0x0ffffffe02047836 */ /* 0x002fc40000000000 */
[----:B------:R-:W-:-:S05]  /*0660*/  IMAD.U32 R2, RZ, RZ, UR11 ;  /* 0x0000000bff027e24 */ /* 0x000fca000f8e00ff */
[----:B------:R-:W1:Y:S01]  /*0670*/  F2I.FTZ.U32.TRUNC.NTZ R4, R4 ;  /* 0x0000000400047305 */ /* 0x000e62000021f000 */
[----:B------:R-:W-:Y:S02]  /*0680*/  IABS R2, R2 ;  /* 0x0000000200027213 */ /* 0x000fe40000000000 */
[----:B--2---:R-:W-:Y:S02]  /*0690*/  IADD3 R6, R5, 0xffffffe, RZ ;  /* 0x0ffffffe05067810 */ /* 0x004fe40007ffe0ff */
[----:B------:R-:W-:Y:S02]  /*06a0*/  IABS R5, R10 ;  /* 0x0000000a00057213 */ /* 0x000fe40000000000 */
[----:B------:R-:W-:Y:S02]  /*06b0*/  R2UR UR31, R2 ;  /* 0x00000000021f72ca */ /* 0x000fe400000e0000 */
[----:B------:R-:W2:Y:S01]  /*06c0*/  F2I.FTZ.U32.TRUNC.NTZ R6, R6 ;  /* 0x0000000600067305 */ /* 0x000ea2000021f000 */
[----:B------:R-:W-:-:S02]  /*06d0*/  IADD3 R5, RZ, -R5, RZ ;  /* 0x80000005ff057210 */ /* 0x000fc40007ffe0ff */
[----:B-1----:R-:W-:Y:S01]  /*06e0*/  R2UR UR5, R4 ;  /* 0x00000000040572ca */ /* 0x002fe200000e0000 */
[----:B------:R-:W-:Y:S01]  /*06f0*/  IMAD.U32 R4, RZ, RZ, UR6 ;  /* 0x00000006ff047e24 */ /* 0x000fe2000f8e00ff */
[----:B--2---:R-:W-:-:S04]  /*0700*/  R2UR UR13, R6 ;  /* 0x00000000060d72ca */ /* 0x004fc800000e0000 */
[----:B------:R-:W-:Y:S01]  /*0710*/  IABS R6, R4 ;  /* 0x0000000400067213 */ /* 0x000fe20000000000 */
[----:B------:R-:W-:-:S06]  /*0720*/  IMAD.MOV.U32 R4, RZ, RZ, R5 ;  /* 0x000000ffff047224 */ /* 0x000fcc00078e0005 */
[----:B------:R-:W-:Y:S01]  /*0730*/  UIADD3 UR12, URZ, -UR5, URZ ;  /* 0x800000053f0c7290 */ /* 0x000fe2000fffe03f */
[----:B------:R-:W-:Y:S01]  /*0740*/  IABS R5, R9 ;  /* 0x0000000900057213 */ /* 0x000fe20000000000 */
[----:B------:R-:W-:Y:S02]  /*0750*/  IMAD.MOV.U32 R2, RZ, RZ, R6 ;  /* 0x000000ffff027224 */ /* 0x000fe400078e0006 */
[----:B------:R-:W-:Y:S01]  /*0760*/  UIMAD UR12, UR12, UR27, URZ ;  /* 0x0000001b0c0c72a4 */ /* 0x000fe2000f8e023f */
[----:B------:R-:W-:Y:S02]  /*0770*/  IADD3 R5, RZ, -R5, RZ ;  /* 0x80000005ff057210 */ /* 0x000fe40007ffe0ff */
[----:B------:R-:W-:Y:S01]  /*0780*/  R2UR UR28, R4 ;  /* 0x00000000041c72ca */ /* 0x000fe200000e0000 */
[----:B------:R-:W-:Y:S01]  /*0790*/  UIMAD.WIDE.U32 UR4, UR5, UR12, UR4 ;  /* 0x0000000c050472a5 */ /* 0x000fe2000f8e0004 */
[----:B------:R-:W-:Y:S01]  /*07a0*/  R2UR UR32, R2 ;  /* 0x00000000022072ca */ /* 0x000fe200000e0000 */
[----:B------:R-:W-:Y:S01]  /*07b0*/  UIADD3 UR24, URZ, -UR13, URZ ;  /* 0x8000000d3f187290 */ /* 0x000fe2000fffe03f */
[----:B------:R-:W-:Y:S01]  /*07c0*/  IMAD.MOV.U32 R2, RZ, RZ, R5 ;  /* 0x000000ffff027224 */ /* 0x000fe200078e0005 */
[----:B------:R-:W-:Y:S01]  /*07d0*/  UMOV UR12, URZ ;  /* 0x0000003f000c7c82 */ /* 0x000fe20008000000 */
[----:B------:R-:W-:Y:S01]  /*07e0*/  SHF.R.U32.HI R4, RZ, 0x7, R21 ;  /* 0x00000007ff047819 */ /* 0x000fe20000011615 */
[----:B------:R-:W-:-:S02]  /*07f0*/  UIMAD UR24, UR24, UR26, URZ ;  /* 0x0000001a181872a4 */ /* 0x000fc4000f8e023f */
[----:B------:R-:W-:Y:S02]  /*0800*/  R2UR UR30, R2 ;  /* 0x00000000021e72ca */ /* 0x000fe400000e0000 */
[----:B------:R-:W-:Y:S01]  /*0810*/  UIMAD.WIDE.U32 UR24, UR13, UR24, UR12 ;  /* 0x000000180d1872a5 */ /* 0x000fe2000f8e000c */
[----:B------:R-:W-:Y:S01]  /*0820*/  SHF.R.U32.HI R2, RZ, 0x5, R21 ;  /* 0x00000005ff027819 */ /* 0x000fe20000011615 */
[----:B------:R-:W1:Y:S01]  /*0830*/  SHFL.IDX PT, R4, R4, RZ, 0x1f ;  /* 0x00001fff04047589 */ /* 0x000e6200000e0000 */
[----:B------:R-:W-:Y:S02]  /*0840*/  UMOV UR13, UR5 ;  /* 0x00000005000d7c82 */ /* 0x000fe40008000000 */
[----:B------:R-:W-:Y:S01]  /*0850*/  UIMAD.WIDE.U32 UR4, UR13, UR31, URZ ;  /* 0x0000001f0d0472a5 */ /* 0x000fe2000f8e003f */
[----:B------:R-:W2:Y:S01]  /*0860*/  SHFL.IDX PT, R5, R2, RZ, 0x1f ;  /* 0x00001fff02057589 */ /* 0x000ea200000e0000 */
[----:B------:R-:W-:Y:S02]  /*0870*/  UMOV UR19, UR25 ;  /* 0x0000001900137c82 */ /* 0x000fe40008000000 */
[----:B------:R-:W-:-:S02]  /*0880*/  UIMAD UR5, UR5, UR28, UR31 ;  /* 0x0000001c050572a4 */ /* 0x000fc4000f8e021f */
[----:B------:R-:W-:Y:S02]  /*0890*/  UIMAD.WIDE.U32 UR24, UR19, UR32, URZ ;  /* 0x00000020131872a5 */ /* 0x000fe4000f8e003f */
[----:B------:R-:W-:Y:S02]  /*08a0*/  UISETP.GT.U32.AND UP1, UPT, UR27, UR5, UPT ;  /* 0x000000051b00728c */ /* 0x000fe4000bf24070 */
[----:B------:R-:W-:Y:S02]  /*08b0*/  UIMAD UR25, UR25, UR30, UR32 ;  /* 0x0000001e191972a4 */ /* 0x000fe4000f8e0220 */
[----:B------:R-:W-:Y:S02]  /*08c0*/  ULOP3.LUT UR32, URZ, UR9, URZ, 0x33, !UPT ;  /* 0x000000093f207292 */ /* 0x000fe4000f8e333f */
[----:B------:R-:W-:-:S05]  /*08d0*/  UISETP.GT.U32.AND UP2, UPT, UR26, UR25, UPT ;  /* 0x000000191a00728c */ /* 0x000fca000bf44070 */
[----:B------:R-:W-:Y:S01]  /*08e0*/  @!UP1 UIADD3 UR5, UR5, -UR27, URZ ;  /* 0x8000001b05059290 */ /* 0x000fe2000fffe03f */
[----:B-1----:R-:W-:-:S03]  /*08f0*/  R2UR UR12, R4 ;  /* 0x00000000040c72ca */ /* 0x002fc600000e0000 */
[----:B------:R-:W-:Y:S02]  /*0900*/  UISETP.GT.U32.AND UP6, UPT, UR27, UR5, UPT ;  /* 0x000000051b00728c */ /* 0x000fe4000bfc4070 */
[----:B------:R-:W-:Y:S01]  /*0910*/  @!UP2 UIADD3 UR25, UR25, -UR26, URZ ;  /* 0x8000001a1919a290 */ /* 0x000fe2000fffe03f */
[----:B--2---:R-:W-:Y:S01]  /*0920*/  R2UR UR31, R5 ;  /* 0x00000000051f72ca */ /* 0x004fe200000e0000 */
[----:B------:R-:W-:Y:S02]  /*0930*/  UISETP.NE.AND UP2, UPT, UR10, URZ, UPT ;  /* 0x0000003f0a00728c */ /* 0x000fe4000bf45270 */
[----:B------:R-:W-:-:S05]  /*0940*/  UISETP.GT.U32.AND UP1, UPT, UR26, UR25, UPT ;  /* 0x000000191a00728c */ /* 0x000fca000bf24070 */
[----:B------:R-:W-:Y:S02]  /*0950*/  @!UP6 UIADD3 UR5, UR5, -UR27, URZ ;  /* 0x8000001b0505e290 */ /* 0x000fe4000fffe03f */
[----:B------:R-:W-:Y:S02]  /*0960*/  UISETP.GE.AND UP6, UPT, UR6, URZ, UPT ;  /* 0x0000003f0600728c */ /* 0x000fe4000bfc6270 */
[----:B------:R-:W-:Y:S01]  /*0970*/  @!UP5 UIADD3 UR5, -UR5, URZ, URZ ;  /* 0x0000003f0505d290 */ /* 0x000fe2000fffe13f */
[----:B------:R-:W-:Y:S01]  /*0980*/  ISETP.NE.AND P1, PT, RZ, UR31, PT ;  /* 0x0000001fff007c0c */ /* 0x000fe2000bf25270 */
[----:B------:R-:W-:Y:S02]  /*0990*/  @!UP1 UIADD3 UR25, UR25, -UR26, URZ ;  /* 0x8000001a19199290 */ /* 0x000fe4000fffe03f */
[----:B------:R-:W-:Y:S02]  /*09a0*/  USHF.R.S32.HI UR4, URZ, 0x1f, UR31 ;  /* 0x0000001f3f047899 */ /* 0x000fe4000801141f */
[----:B------:R-:W-:-:S02]  /*09b0*/  USEL UR5, UR32, UR5, !UP4 ;  /* 0x0000000520057287 */ /* 0x000fc4000e000000 */
[----:B------:R-:W-:Y:S02]  /*09c0*/  ULEA.HI UR4, UR4, UR31, URZ, 0x2 ;  /* 0x0000001f04047291 */ /* 0x000fe4000f8f103f */
[----:B------:R-:W-:Y:S02]  /*09d0*/  @!UP6 UIADD3 UR25, -UR25, URZ, URZ ;  /* 0x0000003f1919e290 */ /* 0x000fe4000fffe13f */
[----:B------:R-:W-:Y:S02]  /*09e0*/  ULOP3.LUT UR4, UR4, 0xfffffffc, URZ, 0xc0, !UPT ;  /* 0xfffffffc04047892 */ /* 0x000fe4000f8ec03f */
[----:B------:R-:W-:Y:S02]  /*09f0*/  USEL UR25, UR33, UR25, !UP2 ;  /* 0x0000001921197287 */ /* 0x000fe4000d000000 */
[----:B------:R-:W-:Y:S02]  /*0a00*/  UIADD3 UR5, UR11, -UR5, URZ ;  /* 0x800000050b057290 */ /* 0x000fe4000fffe03f */
[----:B------:R-:W-:-:S02]  /*0a10*/  UIADD3 UR25, UR6, -UR25, URZ ;  /* 0x8000001906197290 */ /* 0x000fc4000fffe03f */
[----:B------:R-:W-:Y:S02]  /*0a20*/  UIADD3 UR43, UR31, -UR4, URZ ;  /* 0x800000041f2b7290 */ /* 0x000fe4000fffe03f */
[----:B------:R-:W-:Y:S02]  /*0a30*/  UIMAD UR24, UR5, UR25, URZ ;  /* 0x00000019051872a4 */ /* 0x000fe4000f8e023f */
[----:B------:R-:W-:Y:S02]  /*0a40*/  USEL UR4, UR25, UR5, !UP3 ;  /* 0x0000000519047287 */ /* 0x000fe4000d800000 */
[----:B------:R-:W-:Y:S02]  /*0a50*/  UISETP.NE.AND UP1, UPT, UR12, URZ, UPT ;  /* 0x0000003f0c00728c */ /* 0x000fe4000bf25270 */
[----:B------:R-:W-:Y:S02]  /*0a60*/  USHF.R.S32.HI UR25, URZ, 0x1f, UR24 ;  /* 0x0000001f3f197899 */ /* 0x000fe40008011418 */
[----:B------:R-:W-:Y:S01]  /*0a70*/  IMAD.U32 R6, RZ, RZ, UR24 ;  /* 0x00000018ff067e24 */ /* 0x000fe2000f8e00ff */
[----:B------:R-:W-:-:S02]  /*0a80*/  USHF.R.S32.HI UR5, URZ, 0x1f, UR4 ;  /* 0x0000001f3f057899 */ /* 0x000fc40008011404 */
[----:B------:R-:W-:Y:S01]  /*0a90*/  IMAD.U32 R4, RZ, RZ, UR4 ;  /* 0x00000004ff047e24 */ /* 0x000fe2000f8e00ff */
[----:B------:R-:W-:Y:S01]  /*0aa0*/  UISETP.EQ.AND UP5, UPT, UR43, 0x3, !UP1 ;  /* 0x000000032b00788c */ /* 0x000fe2000cfa2270 */
[----:B------:R-:W-:-:S03]  /*0ab0*/  MOV R7, UR25 ;  /* 0x0000001900077c02 */ /* 0x000fc60008000f00 */
[----:B------:R-:W-:Y:S01]  /*0ac0*/  USEL UR59, UR59, 0x2, UP5 ;  /* 0x000000023b3b7887 */ /* 0x000fe2000a800000 */
[----:B------:R-:W-:Y:S01]  /*0ad0*/  IMAD.U32 R5, RZ, RZ, UR5 ;  /* 0x00000005ff057e24 */ /* 0x000fe2000f8e00ff */
[----:B------:R-:W-:Y:S10]  /*0ae0*/  @P1 BRA `(.L_x_1) ;  /* 0x0000000000841947 */ /* 0x000ff40003800000 */
[----:B------:R-:W-:Y:S01]  /*0af0*/  ELECT P1, URZ, PT ;  /* 0x00000000003f782f */ /* 0x000fe20003820000 */
[----:B------:R-:W-:-:S12]  /*0b00*/  BSSY B0, `(.L_x_1) ;  /* 0x000001f000007945 */ /* 0x000fd80003800000 */
[----:B------:R-:W-:Y:S05]  /*0b10*/  @!P1 BRA `(.L_x_2) ;  /* 0x0000000000749947 */ /* 0x000fea0003800000 */
[----:B------:R-:W1:Y:S01]  /*0b20*/  S2UR UR6, SR_CgaCtaId ;  /* 0x00000000000679c3 */ /* 0x000e620000008800 */
[----:B------:R-:W-:Y:S01]  /*0b30*/  UMOV UR4, 0x400 ;  /* 0x0000040000047882 */ /* 0x000fe20000000000 */
[----:B------:R-:W-:Y:S01]  /*0b40*/  UMOV UR5, 0x1 ;  /* 0x0000000100057882 */ /* 0x000fe20000000000 */
[----:B------:R-:W-:Y:S02]  /*0b50*/  UMOV UR24, 0x140 ;  /* 0x0000014000187882 */ /* 0x000fe40000000000 */
[----:B------:R-:W-:-:S04]  /*0b60*/  UIADD3 UR24, -UR24, 0x100000, URZ ;  /* 0x0010000018187890 */ /* 0x000fc8000fffe13f */
[----:B------:R-:W-:Y:S02]  /*0b70*/  USHF.L.U32 UR25, UR24, 0xb, URZ ;  /* 0x0000000b18197899 */ /* 0x000fe4000800063f */
[----:B------:R-:W-:Y:S02]  /*0b80*/  USHF.L.U32 UR24, UR24, 0x1, URZ ;  /* 0x0000000118187899 */ /* 0x000fe4000800063f */
[----:B-1----:R-:W-:Y:S02]  /*0b90*/  ULEA UR6, UR6, UR4, 0x18 ;  /* 0x0000000406067291 */ /* 0x002fe4000f8ec03f */
[----:B------:R-:W-:-:S04]  /*0ba0*/  UIADD3 UR4, -UR5, 0x100000, URZ ;  /* 0x0010000005047890 */ /* 0x000fc8000fffe13f */
[----:B------:R-:W-:Y:S02]  /*0bb0*/  USHF.L.U32 UR5, UR4, 0xb, URZ ;  /* 0x0000000b04057899 */ /* 0x000fe4000800063f */
[----:B------:R-:W-:Y:S01]  /*0bc0*/  USHF.L.U32 UR4, UR4, 0x1, URZ ;  /* 0x0000000104047899 */ /* 0x000fe2000800063f */
[----:B------:R-:W1:Y:S11]  /*0bd0*/  FENCE.VIEW.ASYNC.S ;  /* 0x00000000000073c6 */ /* 0x000e760000000000 */
[----:B-1----:R1:W2:Y:S01]  /*0be0*/  SYNCS.EXCH.64 URZ, [UR6+0x34400], UR4 ;  /* 0x03440004063f75b2 */ /* 0x0022a20008000100 */
[----:B------:R1:W3:Y:S01]  /*0bf0*/  SYNCS.EXCH.64 URZ, [UR6+0x34440], UR24 ;  /* 0x03444018063f75b2 */ /* 0x0002e20008000100 */
[----:B------:R1:W4:Y:S01]  /*0c00*/  SYNCS.EXCH.64 URZ, [UR6+0x34408], UR4 ;  /* 0x03440804063f75b2 */ /* 0x0003220008000100 */
[----:B------:R1:W1:Y:S01]  /*0c10*/  SYNCS.EXCH.64 URZ, [UR6+0x34448], UR24 ;  /* 0x03444818063f75b2 */ /* 0x0002620008000100 */
        /* <DEDUP_REMOVED lines=12> */
[----:B------:R-:W-:Y:S01]  /*0ce0*/  NOP ;  /* 0x0000000000007918 */ /* 0x000fe20000000000 */
.L_x_2:
[----:B-1----:R-:W-:Y:S05]  /*0cf0*/  BSYNC B0 ;  /* 0x0000000000007941 */ /* 0x002fea0003800000 */
.L_x_1:
[----:B------:R-:W1:Y:S01]  /*0d00*/  SHFL.IDX PT, R11, R2, RZ, 0x1f ;  /* 0x00001fff020b7589 */ /* 0x000e6200000e0000 */
[----:B------:R-:W-:Y:S01]  /*0d10*/  UIADD3 UR31, UR12, -0x1, URZ ;  /* 0xffffffff0c1f7890 */ /* 0x000fe2000fffe03f */
[----:B------:R-:W-:Y:S01]  /*0d20*/  NOP ;  /* 0x0000000000007918 */ /* 0x000fe20000000000 */
[----:B------:R-:W-:Y:S02]  /*0d30*/  UISETP.LT.U32.AND UP6, UPT, UR43, 0x2, !UP1 ;  /* 0x000000022b00788c */ /* 0x000fe4000cfc1070 */
[----:B------:R-:W-:Y:S02]  /*0d40*/  UISETP.GE.U32.AND UP5, UPT, UR31, 0x2, UPT ;  /* 0x000000021f00788c */ /* 0x000fe4000bfa6070 */
[----:B------:R-:W-:-:S04]  /*0d50*/  USEL UR40, URZ, 0x1, !UP6 ;  /* 0x000000013f287887 */ /* 0x000fc8000f000000 */
[----:B------:R-:W-:Y:S01]  /*0d60*/  USEL UR40, UR40, 0x2, UP5 ;  /* 0x0000000228287887 */ /* 0x000fe2000a800000 */
[----:B-1----:R-:W-:-:S13]  /*0d70*/  ISETP.NE.AND P1, PT, R11, RZ, PT ;  /* 0x000000ff0b00720c */ /* 0x002fda0003f25270 */
[----:B------:R-:W-:Y:S05]  /*0d80*/  @P1 BRA `(.L_x_3) ;  /* 0x0000000000581947 */ /* 0x000fea0003800000 */
[----:B------:R-:W1:Y:S01]  /*0d90*/  S2UR UR5, SR_CgaCtaId ;  /* 0x00000000000579c3 */ /* 0x000e620000008800 */
[----:B------:R-:W-:Y:S01]  /*0da0*/  UMOV UR4, 0x400 ;  /* 0x0000040000047882 */ /* 0x000fe20000000000 */
[----:B------:R-:W-:Y:S01]  /*0db0*/  UMOV UR24, 0x1 ;  /* 0x0000000100187882 */ /* 0x000fe20000000000 */
[----:B------:R-:W-:Y:S01]  /*0dc0*/  UMOV UR11, 0x80 ;  /* 0x00000080000b7882 */ /* 0x000fe20000000000 */
[----:B------:R-:W-:-:S04]  /*0dd0*/  UIADD3 UR24, -UR24, 0x100000, URZ ;  /* 0x0010000018187890 */ /* 0x000fc8000fffe13f */
[----:B------:R-:W-:Y:S02]  /*0de0*/  USHF.L.U32 UR25, UR24, 0xb, URZ ;  /* 0x0000000b18197899 */ /* 0x000fe4000800063f */
[----:B------:R-:W-:Y:S01]  /*0df0*/  USHF.L.U32 UR24, UR24, 0x1, URZ ;  /* 0x0000000118187899 */ /* 0x000fe2000800063f */
[----:B------:R-:W-:Y:S01]  /*0e00*/  ELECT P1, URZ, PT ;  /* 0x00000000003f782f */ /* 0x000fe20003820000 */
[----:B-1----:R-:W-:Y:S02]  /*0e10*/  ULEA UR6, UR5, UR4, 0x18 ;  /* 0x0000000405067291 */ /* 0x002fe4000f8ec03f */
[----:B------:R-:W-:-:S04]  /*0e20*/  UIADD3 UR4, -UR11, 0x100000, URZ ;  /* 0x001000000b047890 */ /* 0x000fc8000fffe13f */
[----:B------:R-:W-:Y:S02]  /*0e30*/  USHF.L.U32 UR5, UR4, 0xb, URZ ;  /* 0x0000000b04057899 */ /* 0x000fe4000800063f */
[----:B------:R-:W-:Y:S01]  /*0e40*/  USHF.L.U32 UR4, UR4, 0x1, URZ ;  /* 0x0000000104047899 */ /* 0x000fe2000800063f */
[----:B------:R-:W1:Y:S03]  /*0e50*/  FENCE.VIEW.ASYNC.S ;  /* 0x00000000000073c6 */ /* 0x000e660000000000 */
[----:B-1----:R1:W1:Y:S08]  /*0e60*/  SYNCS.EXCH.64 URZ, [UR6+0x34480], UR24 ;  /* 0x03448018063f75b2 */ /* 0x0022700008000100 */
        /* <DEDUP_REMOVED lines=8> */
.L_x_3:
[----:B------:R-:W2:Y:S01]  /*0ef0*/  SHFL.IDX PT, R11, R2, RZ, 0x1f ;  /* 0x00001fff020b7589 */ /* 0x000ea200000e0000 */
[----:B------:R-:W-:Y:S01]  /*0f00*/  UISETP.EQ.AND UP6, UPT, UR43, 0x2, !UP1 ;  /* 0x000000022b00788c */ /* 0x000fe2000cfc2270 */
[----:B------:R-:W-:-:S03]  /*0f10*/  NOP ;  /* 0x0000000000007918 */ /* 0x000fc60000000000 */
[----:B------:R-:W-:-:S04]  /*0f20*/  USEL UR61, URZ, 0x1, !UP6 ;  /* 0x000000013f3d7887 */ /* 0x000fc8000f000000 */
[----:B------:R-:W-:Y:S01]  /*0f30*/  USEL UR61, UR61, 0x2, UP5 ;  /* 0x000000023d3d7887 */ /* 0x000fe2000a800000 */
[----:B--2---:R-:W-:-:S13]  /*0f40*/  ISETP.NE.AND P1, PT, R11, RZ, PT ;  /* 0x000000ff0b00720c */ /* 0x004fda0003f25270 */
[----:B------:R-:W-:Y:S05]  /*0f50*/  @P1 BRA `(.L_x_4) ;  /* 0x0000000000581947 */ /* 0x000fea0003800000 */
[----:B-1----:R-:W1:Y:S01]  /*0f60*/  S2UR UR5, SR_CgaCtaId ;  /* 0x00000000000579c3 */ /* 0x002e620000008800 */
[----:B------:R-:W-:Y:S01]  /*0f70*/  UMOV UR4, 0x400 ;  /* 0x0000040000047882 */ /* 0x000fe20000000000 */
[----:B------:R-:W-:Y:S01]  /*0f80*/  UMOV UR11, 0x20 ;  /* 0x00000020000b7882 */ /* 0x000fe20000000000 */
[----:B------:R-:W-:Y:S01]  /*0f90*/  UMOV UR24, 0x80 ;  /* 0x0000008000187882 */ /* 0x000fe20000000000 */
[----:B------:R-:W-:Y:S01]  /*0fa0*/  ELECT P1, URZ, PT ;  /* 0x00000000003f782f */ /* 0x000fe20003820000 */
        /* <DEDUP_REMOVED lines=8> */
[----:B-1----:R2:W1:Y:S01]  /*1030*/  SYNCS.EXCH.64 URZ, [UR6+0x344c0], UR4 ;  /* 0x0344c004063f75b2 */ /* 0x0024620008000100 */
[----:B------:R2:W1:Y:S01]  /*1040*/  SYNCS.EXCH.64 URZ, [UR6+0x344e0], UR24 ;  /* 0x0344e018063f75b2 */ /* 0x0004620008000100 */
[----:B------:R2:W1:Y:S01]  /*1050*/  SYNCS.EXCH.64 URZ, [UR6+0x344c8], UR4 ;  /* 0x0344c804063f75b2 */ /* 0x0004620008000100 */
[----:B------:R2:W1:Y:S01]  /*1060*/  SYNCS.EXCH.64 URZ, [UR6+0x344e8], UR24 ;  /* 0x0344e818063f75b2 */ /* 0x0004620008000100 */
[----:B------:R2:W1:Y:S01]  /*1070*/  SYNCS.EXCH.64 URZ, [UR6+0x344d0], UR4 ;  /* 0x0344d004063f75b2 */ /* 0x0004620008000100 */
[----:B------:R2:W1:Y:S01]  /*1080*/  SYNCS.EXCH.64 URZ, [UR6+0x344f0], UR24 ;  /* 0x0344f018063f75b2 */ /* 0x0004620008000100 */
[----:B------:R2:W1:Y:S01]  /*1090*/  SYNCS.EXCH.64 URZ, [UR6+0x344d8], UR4 ;  /* 0x0344d804063f75b2 */ /* 0x0004620008000100 */
[----:B------:R2:W1:Y:S02]  /*10a0*/  SYNCS.EXCH.64 URZ, [UR6+0x344f8], UR24 ;  /* 0x0344f818063f75b2 */ /* 0x0004640008000100 */
[----:B--2---:R-:W-:Y:S01]  /*10b0*/  NOP ;  /* 0x0000000000007918 */ /* 0x004fe20000000000 */
.L_x_4:
[----:B------:R-:W2:Y:S01]  /*10c0*/  SHFL.IDX PT, R12, R2, RZ, 0x1f ;  /* 0x00001fff020c7589 */ /* 0x000ea200000e0000 */
[----:B------:R-:W-:Y:S01]  /*10d0*/  ELECT P1, URZ, PT ;  /* 0x00000000003f782f */ /* 0x000fe20003820000 */
[----:B------:R-:W-:Y:S01]  /*10e0*/  NOP ;  /* 0x0000000000007918 */ /* 0x000fe20000000000 */
[----:B------:R-:W-:Y:S01]  /*10f0*/  ELECT P2, URZ, PT ;  /* 0x00000000003f782f */ /* 0x000fe20003840000 */
[----:B------:R-:W3:Y:S01]  /*1100*/  SHFL.IDX PT, R11, R2, RZ, 0x1f ;  /* 0x00001fff020b7589 */ /* 0x000ee200000e0000 */
[----:B------:R-:W-:Y:S01]  /*1110*/  UMOV UR11, 0x20 ;  /* 0x00000020000b7882 */ /* 0x000fe20000000000 */
[----:B-1----:R-:W-:Y:S01]  /*1120*/  UMOV UR25, 0x80 ;  /* 0x0000008000197882 */ /* 0x002fe20000000000 */
[----:B------:R-:W-:Y:S01]  /*1130*/  ULDC UR60, c[0x0][0xc] ;  /* 0x00000300003c7ab9 */ /* 0x000fe20000000800 */
[----:B------:R-:W-:Y:S01]  /*1140*/  IMAD.MOV.U32 R16, RZ, RZ, -0x1 ;  /* 0xffffffffff107424 */ /* 0x000fe200078e00ff */
[----:B------:R-:W-:Y:S01]  /*1150*/  MOV R18, 0xffffffff ;  /* 0xffffffff00127802 */ /* 0x000fe20000000f00 */
[----:B------:R-:W-:Y:S01]  /*1160*/  IMAD.MOV.U32 R17, RZ, RZ, -0x1 ;  /* 0xffffffffff117424 */ /* 0x000fe200078e00ff */
[----:B--2---:R-:W-:-:S02]  /*1170*/  ISETP.NE.OR P1, PT, R12, RZ, !P1 ;  /* 0x000000ff0c00720c */ /* 0x004fc40004f25670 */
[----:B------:R-:W1:Y:S01]  /*1180*/  LDC.64 R12, c[0x0][0x8f8] ;  /* 0x00023e00ff0c7b82 */ /* 0x000e620000000a00 */
[----:B---3--:R-:W-:-:S10]  /*1190*/  ISETP.NE.OR P2, PT, R11, RZ, !P2 ;  /* 0x000000ff0b00720c */ /* 0x008fd40005745670 */
[----:B------:R-:W-:-:S03]  /*11a0*/  VOTEU.ALL UP6, P1 ;  /* 0x00000000003f7886 */ /* 0x000fc600008c0000 */
[----:B------:R-:W-:Y:S02]  /*11b0*/  VOTEU.ALL UP5, P2 ;  /* 0x00000000003f7886 */ /* 0x000fe400010a0000 */
[----:B------:R-:W2:Y:S01]  /*11c0*/  @!UP6 S2UR UR5, SR_CgaCtaId ;  /* 0x000000000005e9c3 */ /* 0x000ea20000008800 */
[----:B------:R-:W-:-:S07]  /*11d0*/  @!UP6 UMOV UR4, 0x400 ;  /* 0x000004000004e882 */ /* 0x000fce0000000000 */
[----:B------:R-:W3:Y:S01]  /*11e0*/  @!UP5 S2UR UR24, SR_CgaCtaId ;  /* 0x000000000018d9c3 */ /* 0x000ee20000008800 */
[----:B--2---:R-:W-:Y:S02]  /*11f0*/  @!UP6 ULEA UR6, UR5, UR4, 0x18 ;  /* 0x000000040506e291 */ /* 0x004fe4000f8ec03f */
[----:B------:R-:W-:-:S04]  /*1200*/  @!UP6 UIADD3 UR4, -UR11, 0x100000, URZ ;  /* 0x001000000b04e890 */ /* 0x000fc8000fffe13f */
[----:B------:R-:W-:Y:S02]  /*1210*/  @!UP6 USHF.L.U32 UR5, UR4, 0xb, URZ ;  /* 0x0000000b0405e899 */ /* 0x000fe4000800063f */
[----:B------:R-:W-:Y:S01]  /*1220*/  @!UP6 USHF.L.U32 UR4, UR4, 0x1, URZ ;  /* 0x000000010404e899 */ /* 0x000fe2000800063f */
[----:B------:R-:W-:Y:S01]  /*1230*/  VOTEU.ALL UP6, P1 ;  /* 0x00000000003f7886 */ /* 0x000fe200008c0000 */
[----:B------:R-:W-:Y:S02]  /*1240*/  @!UP5 UMOV UR11, 0x400 ;  /* 0x00000400000bd882 */ /* 0x000fe40000000000 */
[----:B---3--:R-:W-:Y:S02]  /*1250*/  @!UP5 ULEA UR11, UR24, UR11, 0x18 ;  /* 0x0000000b180bd291 */ /* 0x008fe4000f8ec03f */
[----:B------:R-:W-:-:S04]  /*1260*/  @!UP5 UIADD3 UR24, -UR25, 0x100000, URZ ;  /* 0x001000001918d890 */ /* 0x000fc8000fffe13f */
[----:B------:R-:W-:Y:S02]  /*1270*/  @!UP5 USHF.L.U32 UR25, UR24, 0xb, URZ ;  /* 0x0000000b1819d899 */ /* 0x000fe4000800063f */
[----:B------:R-:W-:Y:S01]  /*1280*/  @!UP5 USHF.L.U32 UR24, UR24, 0x1, URZ ;  /* 0x000000011818d899 */ /* 0x000fe2000800063f */
[----:B------:R-:W-:Y:S01]  /*1290*/  VOTEU.ALL UP5, P1 ;  /* 0x00000000003f7886 */ /* 0x000fe200008a0000 */
[----:B-1----:R-:W-:Y:S01]  /*12a0*/  ISETP.LE.U32.AND P1, PT, R12, UR8, PT ;  /* 0x000000080c007c0c */ /* 0x002fe2000bf23070 */
[----:B------:R-:W1:Y:S02]  /*12b0*/  FENCE.VIEW.ASYNC.S ;  /* 0x00000000000073c6 */ /* 0x000e640000000000 */
[----:B-1----:R-:W4:Y:S01]  /*12c0*/  @!UP6 SYNCS.EXCH.64 URZ, [UR6+0x34500], UR4 ;  /* 0x03450004063fe5b2 */ /* 0x002f220008000100 */
[----:B------:R-:W-:Y:S01]  /*12d0*/  MOV R12, UR7 ;  /* 0x00000007000c7c02 */ /* 0x000fe20008000f00 */
[----:B------:R-:W-:-:S03]  /*12e0*/  VOTEU.ALL UP6, P2 ;  /* 0x00000000003f7886 */ /* 0x000fc600010c0000 */
[----:B------:R-:W-:Y:S01]  /*12f0*/  ISETP.GE.U32.AND.EX P1, PT, R12, R13, PT, P1 ;  /* 0x0000000d0c00720c */ /* 0x000fe20003f26110 */
[----:B------:R1:W4:Y:S01]  /*1300*/  @!UP5 SYNCS.EXCH.64 URZ, [UR6+0x34508], UR4 ;  /* 0x03450804063fd5b2 */ /* 0x0003220008000100 */
[----:B------:R-:W-:Y:S01]  /*1310*/  VOTEU.ALL UP5, P2 ;  /* 0x00000000003f7886 */ /* 0x000fe200010a0000 */
[----:B------:R-:W-:Y:S01]  /*1320*/  NOP ;  /* 0x0000000000007918 */ /* 0x000fe20000000000 */
[----:B-1----:R-:W-:Y:S01]  /*1330*/  ULDC.U8 UR4, c[0x0][0x900] ;  /* 0x0002400000047ab9 */ /* 0x002fe20000000000 */
[----:B------:R-:W-:Y:S01]  /*1340*/  UMOV UR5, URZ ;  /* 0x0000003f00057c82 */ /* 0x000fe20008000000 */
[----:B------:R-:W-:Y:S01]  /*1350*/  ISETP.NE.AND P3, PT, RZ, UR4, PT ;  /* 0x00000004ff007c0c */ /* 0x000fe2000bf65270 */
[----:B------:R-:W-:Y:S01]  /*1360*/  UMOV UR4, URZ ;  /* 0x0000003f00047c82 */ /* 0x000fe20008000000 */
[----:B------:R-:W4:Y:S01]  /*1370*/  @!UP6 SYNCS.EXCH.64 URZ, [UR11+0x34510], UR24 ;  /* 0x034510180b3fe5b2 */ /* 0x000f220008000100 */
[----:B------:R-:W-:Y:S01]  /*1380*/  VOTEU.ALL UP6, P2 ;  /* 0x00000000003f7886 */ /* 0x000fe200010c0000 */
[----:B------:R-:W-:Y:S01]  /*1390*/  UMOV UR6, URZ ;  /* 0x0000003f00067c82 */ /* 0x000fe20008000000 */
[----:B------:R-:W-:Y:S01]  /*13a0*/  P2R R15, PR, RZ, 0x8 ;  /* 0x00000008ff0f7803 */ /* 0x000fe20000000000 */
[----:B------:R-:W4:Y:S01]  /*13b0*/  @!UP5 SYNCS.EXCH.64 URZ, [UR11+0x34518], UR24 ;  /* 0x034518180b3fd5b2 */ /* 0x000f220008000100 */
[----:B------:R-:W-:Y:S01]  /*13c0*/  VOTEU.ALL UP5, P2 ;  /* 0x00000000003f7886 */ /* 0x000fe200010a0000 */
[----:B------:R-:W4:Y:S04]  /*13d0*/  @!UP6 SYNCS.EXCH.64 URZ, [UR11+0x34520], UR24 ;  /* 0x034520180b3fe5b2 */ /* 0x000f280008000100 */
[----:B------:R1:W4:Y:S01]  /*13e0*/  @!UP5 SYNCS.EXCH.64 URZ, [UR11+0x34528], UR24 ;  /* 0x034528180b3fd5b2 */ /* 0x0003220008000100 */
[----:B------:R-:W-:Y:S01]  /*13f0*/  NOP ;  /* 0x0000000000007918 */ /* 0x000fe20000000000 */
[----:B-1----:R-:W-:Y:S01]  /*1400*/  UMOV UR11, URZ ;  /* 0x0000003f000b7c82 */ /* 0x002fe20008000000 */
[----:B----4-:R-:W-:Y:S06]  /*1410*/  BAR.SYNC.DEFER_BLOCKING 0x0 ;  /* 0x0000000000007b1d */ /* 0x010fec0000010000 */
[----:B------:R-:W-:Y:S05]  /*1420*/  @P3 BRA P1, `(.L_x_5) ;  /* 0x0000001400f83947 */ /* 0x000fea0000800000 */
[----:B------:R-:W-:Y:S01]  /*1430*/  IMAD.U32 R11, RZ, RZ, UR7 ;  /* 0x00000007ff0b7e24 */ /* 0x000fe2000f8e00ff */
[----:B------:R-:W-:Y:S01]  /*1440*/  ISETP.LE.U32.AND P1, PT, R6, UR8, PT ;  /* 0x0000000806007c0c */ /* 0x000fe2000bf23070 */
[----:B------:R-:W-:Y:S01]  /*1450*/  UMOV UR5, URZ ;  /* 0x0000003f00057c82 */ /* 0x000fe20008000000 */
[----:B------:R-:W-:Y:S01]  /*1460*/  UMOV UR6, URZ ;  /* 0x0000003f00067c82 */ /* 0x000fe20008000000 */
[----:B------:R-:W-:Y:S01]  /*1470*/  UMOV UR11, URZ ;  /* 0x0000003f000b7c82 */ /* 0x000fe20008000000 */
[----:B------:R-:W-:Y:S01]  /*1480*/  ISETP.GE.U32.AND.EX P1, PT, R11, R7, PT, P1 ;  /* 0x000000070b00720c */ /* 0x000fe20003f26110 */
[----:B------:R-:W-:-:S12]  /*1490*/  UMOV UR4, URZ ;  /* 0x0000003f00047c82 */ /* 0x000fd80008000000 */
[----:B------:R-:W-:Y:S05]  /*14a0*/  @!P1 BRA `(.L_x_6) ;  /* 0x0000001000c49947 */ /* 0x000fea0003800000 */
[----:B------:R-:W-:Y:S01]  /*14b0*/  VIADD R12, R20, 0x20 ;  /* 0x00000020140c7836 */ /* 0x000fe20000000000 */
[----:B------:R-:W-:Y:S01]  /*14c0*/  MOV R6, R20 ;  /* 0x0000001400067202 */ /* 0x000fe20000000f00 */
[----:B-----5:R-:W-:Y:S01]  /*14d0*/  IMAD.MOV.U32 R13, RZ, RZ, R8 ;  /* 0x000000ffff0d7224 */ /* 0x020fe200078e0008 */
[----:B------:R-:W-:Y:S02]  /*14e0*/  MOV R14, R0 ;  /* 0x00000000000e7202 */ /* 0x000fe40000000f00 */
[----:B------:R-:W-:-:S13]  /*14f0*/  ISETP.GE.AND P1, PT, R12, R3, PT ;  /* 0x000000030c00720c */ /* 0x000fda0003f26270 */
[----:B------:R-:W1:Y:S01]  /*1500*/  @!P1 LDC.64 R18, c[0x0][0x918] ;  /* 0x00024600ff129b82 */ /* 0x000e620000000a00 */
[----:B------:R-:W-:Y:S01]  /*1510*/  @!P1 VIADD R7, R6, 0x20 ;  /* 0x0000002006079836 */ /* 0x000fe20000000000 */
[----:B------:R-:W-:Y:S02]  /*1520*/  UIADD3 UR16, UP5, UR16, -0x1, URZ ;  /* 0xffffffff10107890 */ /* 0x000fe4000ffbe03f */
[----:B------:R-:W-:Y:S01]  /*1530*/  UIADD3 UR14, UP6, UR14, -0x1, URZ ;  /* 0xffffffff0e0e7890 */ /* 0x000fe2000ffde03f */
[----:B------:R-:W-:Y:S01]  /*1540*/  BSSY B0, `(.L_x_7) ;  /* 0x0000050000007945 */ /* 0x000fe20003800000 */
[----:B------:R-:W-:Y:S01]  /*1550*/  UIADD3.X UR17, UR17, -0x1, URZ, UP5, !UPT ;  /* 0xffffffff11117890 */ /* 0x000fe2000affe43f */
[----:B-1----:R-:W-:-:S05]  /*1560*/  @!P1 IMAD.WIDE R18, R7, 0xc, R18 ;  /* 0x0000000c07129825 */ /* 0x002fca00078e0212 */
[----:B------:R1:W5:Y:S04]  /*1570*/  @!P1 LDG.E R8, desc[UR38][R18.64] ;  /* 0x0000002612089981 */ /* 0x000368000c1e1900 */
[----:B------:R1:W5:Y:S01]  /*1580*/  @!P1 LDG.E R0, desc[UR38][R18.64+0x4] ;  /* 0x0000042612009981 */ /* 0x000362000c1e1900 */
[----:B------:R-:W-:Y:S01]  /*1590*/  ISETP.GE.AND P1, PT, R6, R3, PT ;  /* 0x000000030600720c */ /* 0x000fe20003f26270 */
[----:B------:R-:W-:Y:S01]  /*15a0*/  UIADD3.X UR15, UR15, -0x1, URZ, UP6, !UPT ;  /* 0xffffffff0f0f7890 */ /* 0x000fe2000b7fe43f */
[----:B------:R-:W-:Y:S01]  /*15b0*/  IMAD.MOV.U32 R11, RZ, RZ, RZ ;  /* 0x000000ffff0b7224 */ /* 0x000fe200078e00ff */
[----:B------:R-:W-:Y:S01]  /*15c0*/  UIADD3 UR4, UR9, -0x1, URZ ;  /* 0xffffffff09047890 */ /* 0x000fe2000fffe03f */
[----:B------:R-:W-:Y:S01]  /*15d0*/  IMAD.MOV.U32 R7, RZ, RZ, RZ ;  /* 0x000000ffff077224 */ /* 0x000fe200078e00ff */
[----:B------:R-:W-:Y:S01]  /*15e0*/  UIADD3 UR5, UR10, -0x1, URZ ;  /* 0xffffffff0a057890 */ /* 0x000fe2000fffe03f */
[----:B------:R-:W-:Y:S01]  /*15f0*/  MOV R25, 0x7fffffff ;  /* 0x7fffffff00197802 */ /* 0x000fe20000000f00 */
[----:B------:R-:W-:-:S06]  /*1600*/  IMAD.MOV.U32 R28, RZ, RZ, RZ ;  /* 0x000000ffff1c7224 */ /* 0x000fcc00078e00ff */
[----:B-1----:R-:W-:Y:S05]  /*1610*/  @P1 BRA `(.L_x_8) ;  /* 0x0000000400081947 */ /* 0x002fea0003800000 */
[----:B------:R-:W-:Y:S02]  /*1620*/  PLOP3.LUT P3, PT, PT, PT, UP0, 0x80, 0x0 ;  /* 0x000000000000781c */ /* 0x000fe40003f6f008 */
[C---:B------:R-:W-:Y:S02]  /*1630*/  IADD3 R17, P2, R14.reuse, UR16, RZ ;  /* 0x000000100e117c10 */ /* 0x040fe4000ff5e0ff */
[C---:B------:R-:W-:Y:S02]  /*1640*/  IADD3 R24, P1, R13.reuse, UR14, RZ ;  /* 0x0000000e0d187c10 */ /* 0x040fe4000ff3e0ff */
[----:B------:R-:W-:Y:S02]  /*1650*/  LEA.HI.X.SX32 R14, R14, UR17, 0x1, P2 ;  /* 0x000000110e0e7c11 */ /* 0x000fe400090f0eff */
[----:B------:R-:W-:-:S05]  /*1660*/  LEA.HI.X.SX32 R25, R13, UR15, 0x1, P1 ;  /* 0x0000000f0d197c11 */ /* 0x000fca00088f0eff */
[----:B------:R-:W-:Y:S05]  /*1670*/  @!P3 BRA `(.L_x_9) ;  /* 0x000000000030b947 */ /* 0x000fea0003800000 */
[----:B------:R-:W-:Y:S02]  /*1680*/  ULDC UR6, c[0x0][0x8dc] ;  /* 0x0002370000067ab9 */ /* 0x000fe40000000800 */
[----:B------:R-:W-:-:S05]  /*1690*/  IADD3 R13, P1, R24, UR6, RZ ;  /* 0x00000006180d7c10 */ /* 0x000fca000ff3e0ff */
[----:B------:R-:W-:-:S04]  /*16a0*/  IMAD.X R25, RZ, RZ, R25, P1 ;  /* 0x000000ffff197224 */ /* 0x000fc800008e0619 */
[----:B------:R-:W-:-:S04]  /*16b0*/  IMAD.WIDE.U32 R4, R25, UR20, RZ ;  /* 0x0000001419047c25 */ /* 0x000fc8000f8e00ff */
[----:B------:R-:W-:-:S04]  /*16c0*/  IMAD.WIDE.U32 R18, P1, R13, UR21, R4 ;  /* 0x000000150d127c25 */ /* 0x000fc8000f820004 */
[----:B------:R-:W-:Y:S01]  /*16d0*/  IMAD.WIDE.U32 R4, R13, UR20, RZ ;  /* 0x000000140d047c25 */ /* 0x000fe2000f8e00ff */
[----:B------:R-:W-:-:S03]  /*16e0*/  IADD3.X R23, RZ, RZ, RZ, P1, !PT ;  /* 0x000000ffff177210 */ /* 0x000fc60000ffe4ff */
[----:B------:R-:W-:Y:S01]  /*16f0*/  IMAD.MOV.U32 R22, RZ, RZ, R19 ;  /* 0x000000ffff167224 */ /* 0x000fe200078e0013 */
[----:B------:R-:W-:-:S05]  /*1700*/  IADD3 RZ, P1, R5, R18, RZ ;  /* 0x0000001205ff7210 */ /* 0x000fca0007f3e0ff */
[----:B------:R-:W-:-:S04]  /*1710*/  IMAD.WIDE.U32.X R4, R25, UR21, R22, P1 ;  /* 0x0000001519047c25 */ /* 0x000fc800088e0416 */
[----:B------:R-:W-:Y:S01]  /*1720*/  IMAD.MOV.U32 R24, RZ, RZ, R4 ;  /* 0x000000ffff187224 */ /* 0x000fe200078e0004 */
[----:B------:R-:W-:-:S07]  /*1730*/  MOV R25, R5 ;  /* 0x0000000500197202 */ /* 0x000fce0000000f00 */
.L_x_9:
[----:B------:R-:W-:Y:S05]  /*1740*/  @!P0 BRA `(.L_x_10) ;  /* 0x0000000000308947 */ /* 0x000fea0003800000 */
[----:B------:R-:W-:Y:S02]  /*1750*/  ULDC UR6, c[0x0][0x8f4] ;  /* 0x00023d0000067ab9 */ /* 0x000fe40000000800 */
[----:B------:R-:W-:-:S05]  /*1760*/  IADD3 R13, P1, R17, UR6, RZ ;  /* 0x00000006110d7c10 */ /* 0x000fca000ff3e0ff */
[----:B------:R-:W-:-:S04]  /*1770*/  IMAD.X R17, RZ, RZ, R14, P1 ;  /* 0x000000ffff117224 */ /* 0x000fc800008e060e */
[----:B------:R-:W-:-:S04]  /*1780*/  IMAD.WIDE.U32 R4, R17, UR22, RZ ;  /* 0x0000001611047c25 */ /* 0x000fc8000f8e00ff */
[----:B------:R-:W-:-:S04]  /*1790*/  IMAD.WIDE.U32 R18, P1, R13, UR23, R4 ;  /* 0x000000170d127c25 */ /* 0x000fc8000f820004 */
[----:B------:R-:W-:Y:S01]  /*17a0*/  IMAD.WIDE.U32 R4, R13, UR22, RZ ;  /* 0x000000160d047c25 */ /* 0x000fe2000f8e00ff */
[----:B------:R-:W-:-:S03]  /*17b0*/  MOV R22, R19 ;  /* 0x0000001300167202 */ /* 0x000fc60000000f00 */
[----:B------:R-:W-:Y:S01]  /*17c0*/  IMAD.X R23, RZ, RZ, RZ, P1 ;  /* 0x000000ffff177224 */ /* 0x000fe200008e06ff */
[----:B------:R-:W-:-:S05]  /*17d0*/  IADD3 RZ, P1, R5, R18, RZ ;  /* 0x0000001205ff7210 */ /* 0x000fca0007f3e0ff */
[----:B------:R-:W-:-:S04]  /*17e0*/  IMAD.WIDE.U32.X R4, R17, UR23, R22, P1 ;  /* 0x0000001711047c25 */ /* 0x000fc800088e0416 */
[----:B------:R-:W-:Y:S02]  /*17f0*/  IMAD.MOV.U32 R17, RZ, RZ, R4 ;  /* 0x000000ffff117224 */ /* 0x000fe400078e0004 */
[----:B------:R-:W-:-:S07]  /*1800*/  IMAD.MOV.U32 R14, RZ, RZ, R5 ;  /* 0x000000ffff0e7224 */ /* 0x000fce00078e0005 */
.L_x_10:
[----:B------:R-:W-:Y:S02]  /*1810*/  SHF.R.U64 R4, R17, UR29, R14 ;  /* 0x0000001d11047c19 */ /* 0x000fe4000800120e */
[----:B------:R-:W-:-:S03]  /*1820*/  SHF.R.U64 R5, R24, UR18, R25 ;  /* 0x0000001218057c19 */ /* 0x000fc60008001219 */
[----:B------:R-:W-:Y:S01]  /*1830*/  VIADD R18, R4, UR5 ;  /* 0x0000000504127c36 */ /* 0x000fe20008000000 */
[----:B------:R-:W-:-:S04]  /*1840*/  IADD3 R17, R5, UR4, RZ ;  /* 0x0000000405117c10 */ /* 0x000fc8000fffe0ff */
[----:B------:R-:W-:Y:S02]  /*1850*/  IABS R13, R17 ;  /* 0x00000011000d7213 */ /* 0x000fe40000000000 */
[----:B------:R-:W-:-:S03]  /*1860*/  IABS R14, R18 ;  /* 0x00000012000e7213 */ /* 0x000fc60000000000 */
[----:B------:R-:W-:-:S04]  /*1870*/  IMAD.HI.U32 R4, R13, UR13, RZ ;  /* 0x0000000d0d047c27 */ /* 0x000fc8000f8e00ff */
[----:B------:R-:W-:-:S04]  /*1880*/  IMAD.HI.U32 R5, R14, UR19, RZ ;  /* 0x000000130e057c27 */ /* 0x000fc8000f8e00ff */
[----:B------:R-:W-:Y:S01]  /*1890*/  IMAD R4, R4, UR28, R13 ;  /* 0x0000001c04047c24 */ /* 0x000fe2000f8e020d */
[----:B------:R-:W-:Y:S01]  /*18a0*/  MOV R13, UR32 ;  /* 0x00000020000d7c02 */ /* 0x000fe20008000f00 */
[----:B------:R-:W-:Y:S02]  /*18b0*/  IMAD R5, R5, UR30, R14 ;  /* 0x0000001e05057c24 */ /* 0x000fe4000f8e020e */
[----:B------:R-:W-:Y:S01]  /*18c0*/  IMAD.U32 R14, RZ, RZ, UR33 ;  /* 0x00000021ff0e7e24 */ /* 0x000fe2000f8e00ff */
[----:B------:R-:W-:Y:S02]  /*18d0*/  ISETP.LT.U32.AND P1, PT, R4, UR27, PT ;  /* 0x0000001b04007c0c */ /* 0x000fe4000bf21070 */
[----:B------:R-:W-:-:S11]  /*18e0*/  ISETP.LT.U32.AND P2, PT, R5, UR26, PT ;  /* 0x0000001a05007c0c */ /* 0x000fd6000bf41070 */
[----:B------:R-:W-:Y:S01]  /*18f0*/  @!P1 VIADD R4, R4, -UR27 ;  /* 0x8000001b04049c36 */ /* 0x000fe20008000000 */
[----:B------:R-:W-:Y:S02]  /*1900*/  ISETP.GE.AND P1, PT, R18, RZ, PT ;  /* 0x000000ff1200720c */ /* 0x000fe40003f26270 */
[----:B------:R-:W-:Y:S02]  /*1910*/  @!P2 IADD3 R5, R5, -UR26, RZ ;  /* 0x8000001a0505ac10 */ /* 0x000fe4000fffe0ff */
[----:B------:R-:W-:Y:S02]  /*1920*/  ISETP.LT.U32.AND P3, PT, R4, UR27, PT ;  /* 0x0000001b04007c0c */ /* 0x000fe4000bf61070 */
[----:B------:R-:W-:Y:S02]  /*1930*/  ISETP.LT.U32.AND P4, PT, R5, UR26, PT ;  /* 0x0000001a05007c0c */ /* 0x000fe4000bf81070 */
[----:B------:R-:W-:-:S09]  /*1940*/  ISETP.GE.AND P2, PT, R17, RZ, PT ;  /* 0x000000ff1100720c */ /* 0x000fd20003f46270 */
[----:B------:R-:W-:Y:S01]  /*1950*/  @!P3 VIADD R4, R4, -UR27 ;  /* 0x8000001b0404bc36 */ /* 0x000fe20008000000 */
[----:B------:R-:W-:Y:S01]  /*1960*/  PLOP3.LUT P3, PT, PT, PT, UP4, 0x80, 0x0 ;  /* 0x000000000000781c */ /* 0x000fe20003f6f048 */
[----:B------:R-:W-:Y:S01]  /*1970*/  @!P4 VIADD R5, R5, -UR26 ;  /* 0x8000001a0505cc36 */ /* 0x000fe20008000000 */
[----:B------:R-:W-:Y:S01]  /*1980*/  PLOP3.LUT P4, PT, PT, PT, UP2, 0x80, 0x0 ;  /* 0x000000000000781c */ /* 0x000fe20003f8f028 */
[----:B------:R-:W-:-:S03]  /*1990*/  @!P2 IMAD.MOV R4, RZ, RZ, -R4 ;  /* 0x000000ffff04a224 */ /* 0x000fc600078e0a04 */
[----:B------:R-:W-:Y:S02]  /*19a0*/  @!P1 IADD3 R5, -R5, RZ, RZ ;  /* 0x000000ff05059210 */ /* 0x000fe40007ffe1ff */
[----:B------:R-:W-:Y:S02]  /*19b0*/  SEL R4, R13, R4, !P3 ;  /* 0x000000040d047207 */ /* 0x000fe40005800000 */
[----:B------:R-:W-:Y:S02]  /*19c0*/  SEL R5, R14, R5, !P4 ;  /* 0x000000050e057207 */ /* 0x000fe40006000000 */
[----:B------:R-:W-:Y:S01]  /*19d0*/  PLOP3.LUT P1, PT, PT, PT, UP3, 0x80, 0x0 ;  /* 0x000000000000781c */ /* 0x000fe20003f2f038 */
[----:B------:R-:W-:Y:S01]  /*19e0*/  IMAD.IADD R14, R17, 0x1, -R4 ;  /* 0x00000001110e7824 */ /* 0x000fe200078e0a04 */
[----:B------:R-:W-:-:S04]  /*19f0*/  IADD3 R5, R18, -R5, RZ ;  /* 0x8000000512057210 */ /* 0x000fc80007ffe0ff */
[----:B------:R-:W-:Y:S01]  /*1a00*/  SEL R4, R5, R14, !P1 ;  /* 0x0000000e05047207 */ /* 0x000fe20004800000 */
[----:B------:R-:W-:-:S03]  /*1a10*/  IMAD R25, R14, R5, RZ ;  /* 0x000000050e197224 */ /* 0x000fc600078e02ff */
[----:B------:R-:W-:Y:S02]  /*1a20*/  SHF.R.S32.HI R5, RZ, 0x1f, R4 ;  /* 0x0000001fff057819 */ /* 0x000fe40000011404 */
[----:B------:R-:W-:-:S07]  /*1a30*/  SHF.R.S32.HI R28, RZ, 0x1f, R25 ;  /* 0x0000001fff1c7819 */ /* 0x000fce0000011419 */
.L_x_8:
[----:B------:R-:W-:Y:S05]  /*1a40*/  BSYNC B0 ;  /* 0x0000000000007941 */ /* 0x000fea0003800000 */
.L_x_7:
[----:B------:R-:W1:Y:S01]  /*1a50*/  SHFL.UP PT, R14, R25, 0x1, RZ ;  /* 0x04200000190e7989 */ /* 0x000e6200000e00ff */
[C---:B------:R-:W-:Y:S02]  /*1a60*/  ISETP.NE.AND P2, PT, R20.reuse, RZ, PT ;  /* 0x000000ff1400720c */ /* 0x040fe40003f45270 */
[C---:B------:R-:W-:Y:S01]  /*1a70*/  ISETP.GE.U32.AND P3, PT, R20.reuse, 0x2, PT ;  /* 0x000000021400780c */ /* 0x040fe20003f66070 */
[----:B------:R-:W2:Y:S01]  /*1a80*/  SHFL.UP PT, R13, R28, 0x1, RZ ;  /* 0x042000001c0d7989 */ /* 0x000ea200000e00ff */
[C---:B------:R-:W-:Y:S02]  /*1a90*/  ISETP.GE.U32.AND P4, PT, R20.reuse, 0x4, PT ;  /* 0x000000041400780c */ /* 0x040fe40003f86070 */
[C---:B------:R-:W-:Y:S02]  /*1aa0*/  ISETP.GE.U32.AND P5, PT, R20.reuse, 0x8, PT ;  /* 0x000000081400780c */ /* 0x040fe40003fa6070 */
[----:B------:R-:W-:Y:S02]  /*1ab0*/  ISETP.GE.U32.AND P6, PT, R20, 0x10, PT ;  /* 0x000000101400780c */ /* 0x000fe40003fc6070 */
[----:B-1----:R-:W-:-:S02]  /*1ac0*/  SEL R14, R14, RZ, P2 ;  /* 0x000000ff0e0e7207 */ /* 0x002fc40001000000 */
[----:B--2---:R-:W-:Y:S02]  /*1ad0*/  SEL R13, R13, RZ, P2 ;  /* 0x000000ff0d0d7207 */ /* 0x004fe40001000000 */
[----:B------:R-:W-:-:S05]  /*1ae0*/  IADD3 R19, P1, R14, R25, RZ ;  /* 0x000000190e137210 */ /* 0x000fca0007f3e0ff */
[----:B------:R-:W-:Y:S01]  /*1af0*/  IMAD.X R18, R13, 0x1, R28, P1 ;  /* 0x000000010d127824 */ /* 0x000fe200008e061c */
[----:B------:R-:W1:Y:S04]  /*1b00*/  SHFL.UP PT, R14, R19, 0x2, RZ ;  /* 0x04400000130e7989 */ /* 0x000e6800000e00ff */
[----:B------:R-:W2:Y:S01]  /*1b10*/  SHFL.UP PT, R13, R18, 0x2, RZ ;  /* 0x04400000120d7989 */ /* 0x000ea200000e00ff */
[----:B-1----:R-:W-:-:S04]  /*1b20*/  SEL R14, R14, RZ, P3 ;  /* 0x000000ff0e0e7207 */ /* 0x002fc80001800000 */
[----:B------:R-:W-:Y:S02]  /*1b30*/  IADD3 R17, P1, R14, R19, RZ ;  /* 0x000000130e117210 */ /* 0x000fe40007f3e0ff */
[----:B--2---:R-:W-:-:S03]  /*1b40*/  SEL R13, R13, RZ, P3 ;  /* 0x000000ff0d0d7207 */ /* 0x004fc60001800000 */
[----:B------:R-:W1:Y:S01]  /*1b50*/  SHFL.UP PT, R14, R17, 0x4, RZ ;  /* 0x04800000110e7989 */ /* 0x000e6200000e00ff */
[----:B------:R-:W-:-:S05]  /*1b60*/  IADD3.X R22, R13, R18, RZ, P1, !PT ;  /* 0x000000120d167210 */ /* 0x000fca0000ffe4ff */
[----:B------:R-:W2:Y:S01]  /*1b70*/  SHFL.UP PT, R13, R22, 0x4, RZ ;  /* 0x04800000160d7989 */ /* 0x000ea200000e00ff */
[----:B-1----:R-:W-:-:S04]  /*1b80*/  SEL R14, R14, RZ, P4 ;  /* 0x000000ff0e0e7207 */ /* 0x002fc80002000000 */
[----:B------:R-:W-:Y:S02]  /*1b90*/  IADD3 R19, P1, R14, R17, RZ ;  /* 0x000000110e137210 */ /* 0x000fe40007f3e0ff */
[----:B--2---:R-:W-:-:S03]  /*1ba0*/  SEL R13, R13, RZ, P4 ;  /* 0x000000ff0d0d7207 */ /* 0x004fc60002000000 */
[----:B------:R-:W1:Y:S02]  /*1bb0*/  SHFL.UP PT, R14, R19, 0x8, RZ ;  /* 0x05000000130e7989 */ /* 0x000e6400000e00ff */
[----:B------:R-:W-:-:S05]  /*1bc0*/  IMAD.X R18, R13, 0x1, R22, P1 ;  /* 0x000000010d127824 */ /* 0x000fca00008e0616 */
        /* <DEDUP_REMOVED lines=9> */
[----:B--2---:R-:W-:-:S05]  /*1c60*/  SEL R13, R13, RZ, P6 ;  /* 0x000000ff0d0d7207 */ /* 0x004fca0003000000 */
[----:B------:R-:W-:Y:S01]  /*1c70*/  IMAD.X R22, R13, 0x1, R24, P1 ;  /* 0x000000010d167824 */ /* 0x000fe200008e0618 */
[----:B------:R-:W-:-:S04]  /*1c80*/  ISETP.GT.U32.AND P1, PT, R18, UR8, PT ;  /* 0x0000000812007c0c */ /* 0x000fc8000bf24070 */
[----:B------:R-:W-:-:S13]  /*1c90*/  ISETP.GT.U32.AND.EX P1, PT, R22, UR7, PT, P1 ;  /* 0x0000000716007c0c */ /* 0x000fda000bf24110 */
[----:B------:R-:W-:-:S04]  /*1ca0*/  VOTE.ANY R14, PT, P1 ;  /* 0x00000000000e7806 */ /* 0x000fc800008e0100 */
[----:B------:R-:W-:-:S13]  /*1cb0*/  ISETP.NE.AND P1, PT, R14, RZ, PT ;  /* 0x000000ff0e00720c */ /* 0x000fda0003f25270 */
[----:B------:R-:W-:Y:S05]  /*1cc0*/  @P1 BRA `(.L_x_11) ;  /* 0x00000008006c1947 */ /* 0x000fea0003800000 */
[----:B------:R-:W1:Y:S01]  /*1cd0*/  LDC R3, c[0x0][0x910] ;  /* 0x00024400ff037b82 */ /* 0x000e620000000800 */
[----:B------:R-:W-:Y:S01]  /*1ce0*/  MOV R23, R18 ;  /* 0x0000001200177202 */ /* 0x000fe20000000f00 */
[----:B------:R-:W-:Y:S01]  /*1cf0*/  IMAD.MOV.U32 R26, RZ, RZ, R22 ;  /* 0x000000ffff1a7224 */ /* 0x000fe200078e0016 */
[----:B------:R-:W-:Y:S01]  /*1d00*/  ULDC UR13, c[0x0][0x8f4] ;  /* 0x00023d00000d7ab9 */ /* 0x000fe20000000800 */
[----:B------:R-:W-:Y:S01]  /*1d10*/  ULDC UR6, c[0x0][0x8dc] ;  /* 0x0002370000067ab9 */ /* 0x000fe20000000800 */
[----:B------:R-:W-:Y:S01]  /*1d20*/  ULDC UR22, c[0x0][0x8d8] ;  /* 0x0002360000167ab9 */ /* 0x000fe20000000800 */
[----:B------:R-:W-:Y:S01]  /*1d30*/  ULDC UR23, c[0x0][0x8f0] ;  /* 0x00023c0000177ab9 */ /* 0x000fe20000000800 */
[----:B------:R-:W-:Y:S01]  /*1d40*/  ULDC.64 UR18, c[0x0][0x8d0] ;  /* 0x0002340000127ab9 */ /* 0x000fe20000000a00 */
[----:B------:R-:W-:-:S05]  /*1d50*/  ULDC.64 UR20, c[0x0][0x8e8] ;  /* 0x00023a0000147ab9 */ /* 0x000fca0000000a00 */
.L_x_16:
[----:B------:R-:W-:Y:S01]  /*1d60*/  MOV R6, R12 ;  /* 0x0000000c00067202 */ /* 0x000fe20000000f00 */
[----:B------:R-:W-:Y:S01]  /*1d70*/  VIADD R12, R12, 0x20 ;  /* 0x000000200c0c7836 */ /* 0x000fe20000000000 */
[----:B-----5:R-:W-:Y:S01]  /*1d80*/  MOV R14, R0 ;  /* 0x00000000000e7202 */ /* 0x020fe20000000f00 */
[----:B------:R-:W-:-:S03]  /*1d90*/  IMAD.MOV.U32 R13, RZ, RZ, R8 ;  /* 0x000000ffff0d7224 */ /* 0x000fc600078e0008 */
[----:B-1----:R-:W-:-:S13]  /*1da0*/  ISETP.GE.AND P1, PT, R12, R3, PT ;  /* 0x000000030c00720c */ /* 0x002fda0003f26270 */
[----:B------:R-:W1:Y:S01]  /*1db0*/  @!P1 LDC.64 R18, c[0x0][0x918] ;  /* 0x00024600ff129b82 */ /* 0x000e620000000a00 */
[----:B------:R-:W-:Y:S01]  /*1dc0*/  @!P1 IADD3 R7, R6, 0x20, RZ ;  /* 0x0000002006079810 */ /* 0x000fe20007ffe0ff */
[----:B------:R2:W3:Y:S01]  /*1dd0*/  SHFL.IDX PT, R11, R23, 0x1f, 0x1f ;  /* 0x03e01f00170b7f89 */ /* 0x0004e200000e0000 */
[----:B------:R-:W-:Y:S03]  /*1de0*/  BSSY B0, `(.L_x_12) ;  /* 0x0000064000007945 */ /* 0x000fe60003800000 */
[----:B-1----:R-:W-:-:S05]  /*1df0*/  @!P1 IMAD.WIDE R18, R7, 0xc, R18 ;  /* 0x0000000c07129825 */ /* 0x002fca00078e0212 */
[----:B------:R2:W5:Y:S04]  /*1e00*/  @!P1 LDG.E R8, desc[UR38][R18.64] ;  /* 0x0000002612089981 */ /* 0x000568000c1e1900 */
[----:B------:R2:W5:Y:S01]  /*1e10*/  @!P1 LDG.E R0, desc[UR38][R18.64+0x4] ;  /* 0x0000042612009981 */ /* 0x000562000c1e1900 */
[----:B------:R-:W-:Y:S01]  /*1e20*/  ISETP.GE.AND P1, PT, R6, R3, PT ;  /* 0x000000030600720c */ /* 0x000fe20003f26270 */
[----:B------:R-:W-:Y:S01]  /*1e30*/  IMAD.MOV.U32 R25, RZ, RZ, 0x7fffffff ;  /* 0x7fffffffff197424 */ /* 0x000fe200078e00ff */
[----:B------:R-:W-:Y:S01]  /*1e40*/  MOV R28, RZ ;  /* 0x000000ff001c7202 */ /* 0x000fe20000000f00 */
[----:B------:R2:W1:Y:S10]  /*1e50*/  SHFL.IDX PT, R7, R26, 0x1f, 0x1f ;  /* 0x03e01f001a077f89 */ /* 0x00047400000e0000 */
[----:B--23--:R-:W-:Y:S05]  /*1e60*/  @P1 BRA `(.L_x_13) ;  /* 0x00000004006c1947 */ /* 0x00cfea0003800000 */
[----:B------:R-:W-:Y:S02]  /*1e70*/  IABS R26, R9 ;  /* 0x00000009001a7213 */ /* 0x000fe40000000000 */
[C---:B------:R-:W-:Y:S02]  /*1e80*/  IADD3 R17, P1, R13.reuse, UR14, RZ ;  /* 0x0000000e0d117c10 */ /* 0x040fe4000ff3e0ff */
[----:B------:R-:W2:Y:S02]  /*1e90*/  I2F.RP R4, R26 ;  /* 0x0000001a00047306 */ /* 0x000ea40000209400 */
[----:B------:R-:W-:Y:S02]  /*1ea0*/  LEA.HI.X.SX32 R24, R13, UR15, 0x1, P1 ;  /* 0x0000000f0d187c11 */ /* 0x000fe400088f0eff */
[----:B------:R-:W-:-:S04]  /*1eb0*/  IADD3 R13, P1, R14, UR16, RZ ;  /* 0x000000100e0d7c10 */ /* 0x000fc8000ff3e0ff */
[----:B------:R-:W-:Y:S02]  /*1ec0*/  LEA.HI.X.SX32 R14, R14, UR17, 0x1, P1 ;  /* 0x000000110e0e7c11 */ /* 0x000fe400088f0eff */
[----:B------:R-:W-:Y:S01]  /*1ed0*/  PLOP3.LUT P1, PT, PT, PT, UP0, 0x80, 0x0 ;  /* 0x000000000000781c */ /* 0x000fe20003f2f008 */
[----:B--2---:R-:W2:Y:S02]  /*1ee0*/  MUFU.RCP R4, R4 ;  /* 0x0000000400047308 */ /* 0x004ea40000001000 */
[----:B--2---:R-:W-:-:S06]  /*1ef0*/  VIADD R5, R4, 0xffffffe ;  /* 0x0ffffffe04057836 */ /* 0x004fcc0000000000 */
[----:B------:R-:W2:Y:S02]  /*1f00*/  F2I.FTZ.U32.TRUNC.NTZ R27, R5 ;  /* 0x00000005001b7305 */ /* 0x000ea4000021f000 */
[----:B--2---:R-:W-:Y:S02]  /*1f10*/  IADD3 R28, RZ, -R27, RZ ;  /* 0x8000001bff1c7210 */ /* 0x004fe40007ffe0ff */
[----:B------:R-:W-:Y:S05]  /*1f20*/  @!P1 BRA `(.L_x_14) ;  /* 0x00000000002c9947 */ /* 0x000fea0003800000 */
        /* <DEDUP_REMOVED lines=11> */
.L_x_14:
[----:B------:R-:W-:Y:S05]  /*1fe0*/  @!P0 BRA `(.L_x_15) ;  /* 0x00000000002c8947 */ /* 0x000fea0003800000 */
[----:B------:R-:W-:-:S04]  /*1ff0*/  IADD3 R13, P1, R13, UR13, RZ ;  /* 0x0000000d0d0d7c10 */ /* 0x000fc8000ff3e0ff */
[----:B------:R-:W-:-:S05]  /*2000*/  IADD3.X R25, RZ, R14, RZ, P1, !PT ;  /* 0x0000000eff197210 */ /* 0x000fca0000ffe4ff */
[----:B------:R-:W-:-:S04]  /*2010*/  IMAD.WIDE.U32 R4, R25, UR20, RZ ;  /* 0x0000001419047c25 */ /* 0x000fc8000f8e00ff */
[----:B------:R-:W-:-:S04]  /*2020*/  IMAD.WIDE.U32 R18, P1, R13, UR21, R4 ;  /* 0x000000150d127c25 */ /* 0x000fc8000f820004 */
[----:B------:R-:W-:Y:S01]  /*2030*/  IMAD.WIDE.U32 R4, R13, UR20, RZ ;  /* 0x000000140d047c25 */ /* 0x000fe2000f8e00ff */
[----:B------:R-:W-:-:S03]  /*2040*/  MOV R22, R19 ;  /* 0x0000001300167202 */ /* 0x000fc60000000f00 */
[----:B------:R-:W-:Y:S01]  /*2050*/  IMAD.X R23, RZ, RZ, RZ, P1 ;  /* 0x000000ffff177224 */ /* 0x000fe200008e06ff */
[----:B------:R-:W-:-:S05]  /*2060*/  IADD3 RZ, P1, R5, R18, RZ ;  /* 0x0000001205ff7210 */ /* 0x000fca0007f3e0ff */
[----:B------:R-:W-:-:S04]  /*2070*/  IMAD.WIDE.U32.X R4, R25, UR21, R22, P1 ;  /* 0x0000001519047c25 */ /* 0x000fc800088e0416 */
[----:B------:R-:W-:Y:S01]  /*2080*/  IMAD.MOV.U32 R13, RZ, RZ, R4 ;  /* 0x000000ffff0d7224 */ /* 0x000fe200078e0004 */
[----:B------:R-:W-:-:S07]  /*2090*/  MOV R14, R5 ;  /* 0x00000005000e7202 */ /* 0x000fce0000000f00 */
.L_x_15:
[----:B------:R-:W-:Y:S01]  /*20a0*/  IABS R4, R9 ;  /* 0x0000000900047213 */ /* 0x000fe20000000000 */
[----:B------:R-:W-:Y:S01]  /*20b0*/  IMAD.MOV.U32 R5, RZ, RZ, R28 ;  /* 0x000000ffff057224 */ /* 0x000fe200078e001c */
[----:B------:R-:W-:Y:S02]  /*20c0*/  SHF.R.U64 R13, R13, UR23, R14 ;  /* 0x000000170d0d7c19 */ /* 0x000fe4000800120e */
[----:B------:R-:W-:Y:S01]  /*20d0*/  SHF.R.U64 R17, R17, UR22, R24 ;  /* 0x0000001611117c19 */ /* 0x000fe20008001218 */
[----:B------:R-:W-:Y:S01]  /*20e0*/  IMAD.MOV R18, RZ, RZ, -R4 ;  /* 0x000000ffff127224 */ /* 0x000fe200078e0a04 */
[----:B------:R-:W-:Y:S01]  /*20f0*/  IADD3 R19, R13, UR5, RZ ;  /* 0x000000050d137c10 */ /* 0x000fe2000fffe0ff */
[----:B------:R-:W-:Y:S01]  /*2100*/  IMAD R13, R5, R26, RZ ;  /* 0x0000001a050d7224 */ /* 0x000fe200078e02ff */
[----:B------:R-:W-:Y:S01]  /*2110*/  MOV R4, RZ ;  /* 0x000000ff00047202 */ /* 0x000fe20000000f00 */
[----:B------:R-:W-:Y:S01]  /*2120*/  IMAD.MOV.U32 R5, RZ, RZ, R27 ;  /* 0x000000ffff057224 */ /* 0x000fe200078e001b */
[----:B------:R-:W-:-:S02]  /*2130*/  IABS R14, R19 ;  /* 0x00000013000e7213 */ /* 0x000fc40000000000 */
[----:B------:R-:W-:Y:S01]  /*2140*/  IABS R24, R10 ;  /* 0x0000000a00187213 */ /* 0x000fe20000000000 */
[----:B------:R-:W-:Y:S01]  /*2150*/  IMAD.HI.U32 R4, R27, R13, R4 ;  /* 0x0000000d1b047227 */ /* 0x000fe200078e0004 */
[----:B------:R-:W-:-:S03]  /*2160*/  MOV R13, R14 ;  /* 0x0000000e000d7202 */ /* 0x000fc60000000f00 */
[----:B------:R-:W-:Y:S01]  /*2170*/  IMAD.MOV.U32 R5, RZ, RZ, R18 ;  /* 0x000000ffff057224 */ /* 0x000fe200078e0012 */
[----:B------:R-:W-:Y:S01]  /*2180*/  IABS R18, R10 ;  /* 0x0000000a00127213 */ /* 0x000fe20000000000 */
[----:B------:R-:W-:-:S03]  /*2190*/  IMAD.HI.U32 R4, R4, R13, RZ ;  /* 0x0000000d04047227 */ /* 0x000fc600078e00ff */
[----:B------:R-:W2:Y:S01]  /*21a0*/  I2F.RP R22, R18 ;  /* 0x0000001200167306 */ /* 0x000ea20000209400 */
[----:B------:R-:W-:Y:S02]  /*21b0*/  IMAD R13, R4, R5, R13 ;  /* 0x00000005040d7224 */ /* 0x000fe400078e020d */
[----:B------:R-:W-:-:S03]  /*21c0*/  VIADD R14, R17, UR4 ;  /* 0x00000004110e7c36 */ /* 0x000fc60008000000 */
[----:B------:R-:W-:Y:S02]  /*21d0*/  ISETP.GT.U32.AND P1, PT, R26, R13, PT ;  /* 0x0000000d1a00720c */ /* 0x000fe40003f24070 */
[----:B--2---:R-:W2:Y:S11]  /*21e0*/  MUFU.RCP R22, R22 ;  /* 0x0000001600167308 */ /* 0x004eb60000001000 */
[----:B------:R-:W-:Y:S01]  /*21f0*/  @!P1 IADD3 R13, R13, -R26, RZ ;  /* 0x8000001a0d0d9210 */ /* 0x000fe20007ffe0ff */
[----:B--2---:R-:W-:-:S04]  /*2200*/  VIADD R4, R22, 0xffffffe ;  /* 0x0ffffffe16047836 */ /* 0x004fc80000000000 */
[----:B------:R2:W3:Y:S02]  /*2210*/  F2I.FTZ.U32.TRUNC.NTZ R5, R4 ;  /* 0x0000000400057305 */ /* 0x0004e4000021f000 */
[----:B--2---:R-:W-:Y:S02]  /*2220*/  MOV R4, RZ ;  /* 0x000000ff00047202 */ /* 0x004fe40000000f00 */
[----:B---3--:R-:W-:-:S05]  /*2230*/  IADD3 R23, RZ, -R5, RZ ;  /* 0x80000005ff177210 */ /* 0x008fca0007ffe0ff */
[----:B------:R-:W-:Y:S01]  /*2240*/  IMAD R17, R23, R18, RZ ;  /* 0x0000001217117224 */ /* 0x000fe200078e02ff */
[----:B------:R-:W-:-:S03]  /*2250*/  IABS R23, R14 ;  /* 0x0000000e00177213 */ /* 0x000fc60000000000 */
[----:B------:R-:W-:Y:S01]  /*2260*/  IMAD.HI.U32 R22, R5, R17, R4 ;  /* 0x0000001105167227 */ /* 0x000fe200078e0004 */
[----:B------:R-:W-:-:S03]  /*2270*/  MOV R5, R23 ;  /* 0x0000001700057202 */ /* 0x000fc60000000f00 */
[----:B------:R-:W-:Y:S02]  /*2280*/  IMAD.MOV R17, RZ, RZ, -R24 ;  /* 0x000000ffff117224 */ /* 0x000fe400078e0a18 */
[----:B------:R-:W-:-:S04]  /*2290*/  IMAD.HI.U32 R4, R22, R5, RZ ;  /* 0x0000000516047227 */ /* 0x000fc800078e00ff */
[----:B------:R-:W-:-:S05]  /*22a0*/  IMAD R5, R4, R17, R5 ;  /* 0x0000001104057224 */ /* 0x000fca00078e0205 */
[----:B------:R-:W-:-:S13]  /*22b0*/  ISETP.GT.U32.AND P1, PT, R18, R5, PT ;  /* 0x000000051200720c */ /* 0x000fda0003f24070 */
[----:B------:R-:W-:Y:S01]  /*22c0*/  @!P1 IMAD.IADD R5, R5, 0x1, -R18 ;  /* 0x0000000105059824 */ /* 0x000fe200078e0a12 */
[----:B------:R-:W-:-:S13]  /*22d0*/  ISETP.GT.U32.AND P1, PT, R26, R13, PT ;  /* 0x0000000d1a00720c */ /* 0x000fda0003f24070 */
[----:B------:R-:W-:Y:S02]  /*22e0*/  @!P1 IADD3 R13, R13, -R26, RZ ;  /* 0x8000001a0d0d9210 */ /* 0x000fe40007ffe0ff */
[----:B------:R-:W-:Y:S02]  /*22f0*/  ISETP.GT.U32.AND P1, PT, R18, R5, PT ;  /* 0x000000051200720c */ /* 0x000fe40003f24070 */
[----:B------:R-:W-:-:S11]  /*2300*/  MOV R4, R13 ;  /* 0x0000000d00047202 */ /* 0x000fd60000000f00 */
[----:B------:R-:W-:Y:S01]  /*2310*/  @!P1 IMAD.IADD R5, R5, 0x1, -R18 ;  /* 0x0000000105059824 */ /* 0x000fe200078e0a12 */
[----:B------:R-:W-:-:S13]  /*2320*/  ISETP.GE.AND P1, PT, R19, RZ, PT ;  /* 0x000000ff1300720c */ /* 0x000fda0003f26270 */
[----:B------:R-:W-:Y:S01]  /*2330*/  @!P1 IMAD.MOV R4, RZ, RZ, -R4 ;  /* 0x000000ffff049224 */ /* 0x000fe200078e0a04 */
[----:B------:R-:W-:-:S13]  /*2340*/  ISETP.GE.AND P1, PT, R14, RZ, PT ;  /* 0x000000ff0e00720c */ /* 0x000fda0003f26270 */
[----:B------:R-:W-:Y:S02]  /*2350*/  @!P1 IADD3 R5, -R5, RZ, RZ ;  /* 0x000000ff05059210 */ /* 0x000fe40007ffe1ff */
[----:B------:R-:W-:-:S13]  /*2360*/  ISETP.NE.AND P1, PT, RZ, UR10, PT ;  /* 0x0000000aff007c0c */ /* 0x000fda000bf25270 */
[----:B------:R-:W-:Y:S02]  /*2370*/  @!P1 LOP3.LUT R4, RZ, UR10, RZ, 0x33, !PT ;  /* 0x0000000aff049c12 */ /* 0x000fe4000f8e33ff */
[----:B------:R-:W-:-:S03]  /*2380*/  ISETP.NE.AND P1, PT, RZ, UR9, PT ;  /* 0x00000009ff007c0c */ /* 0x000fc6000bf25270 */
[----:B------:R-:W-:-:S10]  /*2390*/  IMAD.IADD R4, R19, 0x1, -R4 ;  /* 0x0000000113047824 */ /* 0x000fd400078e0a04 */
[----:B------:R-:W-:Y:S02]  /*23a0*/  @!P1 LOP3.LUT R5, RZ, UR9, RZ, 0x33, !PT ;  /* 0x00000009ff059c12 */ /* 0x000fe4000f8e33ff */
[----:B------:R-:W-:Y:S02]  /*23b0*/  PLOP3.LUT P1, PT, PT, PT, UP3, 0x80, 0x0 ;  /* 0x000000000000781c */ /* 0x000fe40003f2f038 */
[----:B------:R-:W-:-:S04]  /*23c0*/  IADD3 R5, -R5, R14, RZ ;  /* 0x0000000e05057210 */ /* 0x000fc80007ffe1ff */
[CC--:B------:R-:W-:Y:S01]  /*23d0*/  SEL R13, R4.reuse, R5.reuse, !P1 ;  /* 0x00000005040d7207 */ /* 0x0c0fe20004800000 */
[----:B------:R-:W-:-:S03]  /*23e0*/  IMAD R25, R4, R5, RZ ;  /* 0x0000000504197224 */ /* 0x000fc600078e02ff */
[--C-:B------:R-:W-:Y:S01]  /*23f0*/  SHF.R.S32.HI R5, RZ, 0x1f, R13.reuse ;  /* 0x0000001fff057819 */ /* 0x100fe2000001140d */
[----:B------:R-:W-:Y:S01]  /*2400*/  IMAD.MOV.U32 R4, RZ, RZ, R13 ;  /* 0x000000ffff047224 */ /* 0x000fe200078e000d */
[----:B------:R-:W-:-:S07]  /*2410*/  SHF.R.S32.HI R28, RZ, 0x1f, R25 ;  /* 0x0000001fff1c7819 */ /* 0x000fce0000011419 */
.L_x_13:
[----:B------:R-:W-:Y:S05]  /*2420*/  BSYNC B0 ;  /* 0x0000000000007941 */ /* 0x000fea0003800000 */
.L_x_12:
[----:B------:R-:W2:Y:S04]  /*2430*/  SHFL.UP PT, R14, R25, 0x1, RZ ;  /* 0x04200000190e7989 */ /* 0x000ea800000e00ff */
[----:B------:R-:W3:Y:S01]  /*2440*/  SHFL.UP PT, R13, R28, 0x1, RZ ;  /* 0x042000001c0d7989 */ /* 0x000ee200000e00ff */
[----:B--2---:R-:W-:Y:S02]  /*2450*/  SEL R14, R14, RZ, P2 ;  /* 0x000000ff0e0e7207 */ /* 0x004fe40001000000 */
[----:B---3--:R-:W-:Y:S02]  /*2460*/  SEL R13, R13, RZ, P2 ;  /* 0x000000ff0d0d7207 */ /* 0x008fe40001000000 */
[----:B------:R-:W-:-:S04]  /*2470*/  IADD3 R17, P1, R14, R25, RZ ;  /* 0x000000190e117210 */ /* 0x000fc80007f3e0ff */
[----:B------:R-:W-:Y:S01]  /*2480*/  IADD3.X R22, R13, R28, RZ, P1, !PT ;  /* 0x0000001c0d167210 */ /* 0x000fe20000ffe4ff */
[----:B------:R-:W2:Y:S04]  /*2490*/  SHFL.UP PT, R14, R17, 0x2, RZ ;  /* 0x04400000110e7989 */ /* 0x000ea800000e00ff */
[----:B------:R-:W3:Y:S01]  /*24a0*/  SHFL.UP PT, R13, R22, 0x2, RZ ;  /* 0x04400000160d7989 */ /* 0x000ee200000e00ff */
[----:B--2---:R-:W-:Y:S02]  /*24b0*/  SEL R14, R14, RZ, P3 ;  /* 0x000000ff0e0e7207 */ /* 0x004fe40001800000 */
[----:B---3--:R-:W-:Y:S02]  /*24c0*/  SEL R13, R13, RZ, P3 ;  /* 0x000000ff0d0d7207 */ /* 0x008fe40001800000 */
[----:B------:R-:W-:-:S05]  /*24d0*/  IADD3 R23, P1, R14, R17, RZ ;  /* 0x000000110e177210 */ /* 0x000fca0007f3e0ff */
[----:B------:R-:W-:Y:S01]  /*24e0*/  IMAD.X R18, R13, 0x1, R22, P1 ;  /* 0x000000010d127824 */ /* 0x000fe200008e0616 */
        /* <DEDUP_REMOVED lines=17> */
[----:B------:R-:W-:Y:S02]  /*2600*/  IADD3.X R22, R13, R24, RZ, P1, !PT ;  /* 0x000000180d167210 */ /* 0x000fe40000ffe4ff */
[----:B------:R-:W-:-:S05]  /*2610*/  IADD3 R23, P1, R18, R11, RZ ;  /* 0x0000000b12177210 */ /* 0x000fca0007f3e0ff */
[----:B-1----:R-:W-:Y:S01]  /*2620*/  IMAD.X R26, R22, 0x1, R7, P1 ;  /* 0x00000001161a7824 */ /* 0x002fe200008e0607 */
[----:B------:R-:W-:-:S04]  /*2630*/  ISETP.GT.U32.AND P1, PT, R23, UR8, PT ;  /* 0x0000000817007c0c */ /* 0x000fc8000bf24070 */
[----:B------:R-:W-:-:S13]  /*2640*/  ISETP.GT.U32.AND.EX P1, PT, R26, UR7, PT, P1 ;  /* 0x000000071a007c0c */ /* 0x000fda000bf24110 */
[----:B------:R-:W-:-:S04]  /*2650*/  VOTE.ANY R14, PT, P1 ;  /* 0x00000000000e7806 */ /* 0x000fc800008e0100 */
[----:B------:R-:W-:-:S13]  /*2660*/  ISETP.NE.AND P1, PT, R14, RZ, PT ;  /* 0x000000ff0e00720c */ /* 0x000fda0003f25270 */
[----:B------:R-:W-:Y:S05]  /*2670*/  @!P1 BRA `(.L_x_16) ;  /* 0xfffffff400b89947 */ /* 0x000fea000383ffff */
.L_x_11:
[----:B------:R-:W1:Y:S08]  /*2680*/  BREV R14, R14 ;  /* 0x0000000e000e7301 */ /* 0x000e700000000000 */
[----:B-1----:R-:W1:Y:S02]  /*2690*/  FLO.U32.SH R17, R14 ;  /* 0x0000000e00117300 */ /* 0x002e6400000e0400 */
[----:B-1----:R-:W1:Y:S02]  /*26a0*/  SHFL.IDX PT, R6, R6, R17, 0x1f ;  /* 0x00001f1106067589 */ /* 0x002e6400000e0000 */
[----:B-1----:R-:W-:-:S13]  /*26b0*/  R2UR UR4, R6 ;  /* 0x00000000060472ca */ /* 0x002fda00000e0000 */
[----:B------:R-:W-:-:S04]  /*26c0*/  IADD3 R19, R20, UR4, RZ ;  /* 0x0000000414137c10 */ /* 0x000fc8000fffe0ff */
[----:B------:R-:W-:-:S13]  /*26d0*/  ISETP.GE.AND P1, PT, R19, R3, PT ;  /* 0x000000031300720c */ /* 0x000fda0003f26270 */
[----:B------:R-:W1:Y:S02]  /*26e0*/  @!P1 LDC.64 R12, c[0x0][0x918] ;  /* 0x00024600ff0c9b82 */ /* 0x000e640000000a00 */
[----:B-1----:R-:W-:-:S05]  /*26f0*/  @!P1 IMAD.WIDE R12, R19, 0xc, R12 ;  /* 0x0000000c130c9825 */ /* 0x002fca00078e020c */
[----:B-----5:R1:W5:Y:S04]  /*2700*/  @!P1 LDG.E R8, desc[UR38][R12.64] ;  /* 0x000000260c089981 */ /* 0x020368000c1e1900 */
[----:B------:R1:W5:Y:S01]  /*2710*/  @!P1 LDG.E R0, desc[UR38][R12.64+0x4] ;  /* 0x000004260c009981 */ /* 0x000362000c1e1900 */
[----:B------:R-:W-:-:S03]  /*2720*/  IADD3 R18, P1, P2, R18, R11, -R25 ;  /* 0x0000000b12127210 */ /* 0x000fc60007a3e819 */
[----:B------:R-:W-:Y:S01]  /*2730*/  SHFL.IDX PT, R6, R25, R17, 0x1f ;  /* 0x00001f1119067589 */ /* 0x000fe200000e0000 */
[----:B------:R-:W-:-:S03]  /*2740*/  IADD3.X R22, R22, R7, ~R28, P1, P2 ;  /* 0x0000000716167210 */ /* 0x000fc60000fe4c1c */
[----:B------:R-:W2:Y:S04]  /*2750*/  SHFL.IDX PT, R18, R18, R17, 0x1f ;  /* 0x00001f1112127589 */ /* 0x000ea800000e0000 */
[----:B------:R-:W3:Y:S04]  /*2760*/  SHFL.IDX PT, R22, R22, R17, 0x1f ;  /* 0x00001f1116167589 */ /* 0x000ee800000e0000 */
[----:B------:R1:W4:Y:S04]  /*2770*/  SHFL.IDX PT, R7, R28, R17, 0x1f ;  /* 0x00001f111c077589 */ /* 0x00032800000e0000 */
[----:B------:R1:W1:Y:S04]  /*2780*/  SHFL.IDX PT, R5, R5, R17, 0x1f ;  /* 0x00001f1105057589 */ /* 0x00026800000e0000 */
[----:B------:R1:W1:Y:S01]  /*2790*/  SHFL.IDX PT, R4, R4, R17, 0x1f ;  /* 0x00001f1104047589 */ /* 0x00026200000e0000 */
[----:B--2---:R-:W-:-:S02]  /*27a0*/  R2UR UR5, R18 ;  /* 0x00000000120572ca */ /* 0x004fc400000e0000 */
[----:B---3--:R-:W-:-:S15]  /*27b0*/  R2UR UR6, R22 ;  /* 0x00000000160672ca */ /* 0x008fde00000e0000 */
.L_x_6:
[----:B------:R-:W-:Y:S01]  /*27c0*/  ISETP.LE.AND P1, PT, R3, UR4, PT ;  /* 0x0000000403007c0c */ /* 0x000fe2000bf23270 */
[----:B-1----:R-:W-:Y:S01]  /*27d0*/  IMAD.MOV.U32 R17, RZ, RZ, -0x1 ;  /* 0xffffffffff117424 */ /* 0x002fe200078e00ff */
[----:B------:R-:W-:-:S11]  /*27e0*/  MOV R18, 0xffffffff ;  /* 0xffffffff00127802 */ /* 0x000fd60000000f00 */
[----:B------:R-:W-:Y:S05]  /*27f0*/  @P1 BRA `(.L_x_5) ;  /* 0x0000000400041947 */ /* 0x000fea0003800000 */
[----:B------:R-:W-:Y:S01]  /*2800*/  UIADD3 UR15, UP2, -UR5, UR8, URZ ;  /* 0x00000008050f7290 */ /* 0x000fe2000ff5e13f */
[----:B------:R-:W1:Y:S01]  /*2810*/  S2UR UR18, SR_CTAID.Y ;  /* 0x00000000001279c3 */ /* 0x000e620000002600 */
[----:B------:R-:W-:Y:S01]  /*2820*/  ULDC UR17, c[0x0][0x8c0] ;  /* 0x0002300000117ab9 */ /* 0x000fe20000000800 */
[----:B------:R-:W-:Y:S01]  /*2830*/  ULDC UR20, c[0x0][0x8b0] ;  /* 0x00022c0000147ab9 */ /* 0x000fe20000000800 */
[----:B------:R-:W-:Y:S01]  /*2840*/  UIADD3.X UR11, ~UR6, UR7, URZ, UP2, !UPT ;  /* 0x00000007060b7290 */ /* 0x000fe200097fe53f */
[--C-:B------:R-:W-:Y:S01]  /*2850*/  SHF.R.U32.HI R23, RZ, UR20, R5.reuse ;  /* 0x00000014ff177c19 */ /* 0x100fe20008011605 */
[----:B------:R-:W-:Y:S01]  /*2860*/  ULDC UR19, c[0x0][0x904] ;  /* 0x0002410000137ab9 */ /* 0x000fe20000000800 */
[----:B------:R-:W-:Y:S01]  /*2870*/  ULDC UR13, c[0x0][0x8a8] ;  /* 0x00022a00000d7ab9 */ /* 0x000fe20000000800 */
[----:B------:R-:W-:Y:S01]  /*2880*/  USHF.R.U32.HI UR16, URZ, UR17, UR11 ;  /* 0x000000113f107299 */ /* 0x000fe2000801160b */
[----:B------:R-:W-:Y:S01]  /*2890*/  SHF.R.U64 R22, R4, UR20, R5 ;  /* 0x0000001404167c19 */ /* 0x000fe20008001205 */
[----:B------:R-:W-:-:S02]  /*28a0*/  USHF.R.U64 UR15, UR15, UR17, UR11 ;  /* 0x000000110f0f7299 */ /* 0x000fc4000800120b */
[----:B------:R-:W-:Y:S02]  /*28b0*/  USHF.R.U32.HI UR14, URZ, UR20, UR16 ;  /* 0x000000143f0e7299 */ /* 0x000fe40008011610 */
[----:B------:R-:W-:Y:S02]  /*28c0*/  UIADD3 UR13, UR13, -0x1, URZ ;  /* 0xffffffff0d0d7890 */ /* 0x000fe4000fffe03f */
[----:B------:R-:W-:Y:S02]  /*28d0*/  USHF.R.U32.HI UR21, URZ, UR19, UR14 ;  /* 0x000000133f157299 */ /* 0x000fe4000801160e */
[----:B------:R-:W-:Y:S02]  /*28e0*/  USHF.R.U64 UR16, UR15, UR20, UR16 ;  /* 0x000000140f107299 */ /* 0x000fe40008001210 */
[----:B------:R-:W-:Y:S02]  /*28f0*/  ULOP3.LUT UR15, UR15, UR13, URZ, 0xc0, !UPT ;  /* 0x0000000d0f0f7292 */ /* 0x000fe4000f8ec03f */
[----:B------:R-:W-:Y:S01]  /*2900*/  LOP3.LUT R3, R23, UR21, RZ, 0xfc, !PT ;  /* 0x0000001517037c12 */ /* 0x000fe2000f8efcff */
[----:B------:R-:W-:-:S02]  /*2910*/  USHF.R.U64 UR14, UR16, UR19, UR14 ;  /* 0x00000013100e7299 */ /* 0x000fc4000800120e */
[----:B-1----:R-:W-:Y:S01]  /*2920*/  USEL UR11, UR57, UR18, !UP3 ;  /* 0x00000012390b7287 */ /* 0x002fe2000d800000 */
[----:B------:R-:W-:-:S13]  /*2930*/  ISETP.NE.U32.AND P1, PT, R3, RZ, PT ;  /* 0x000000ff0300720c */ /* 0x000fda0003f25070 */
[----:B------:R-:W-:Y:S05]  /*2940*/  @!P1 BRA `(.L_x_17) ;  /* 0x0000000000149947 */ /* 0x000fea0003800000 */
[----:B------:R-:W-:-:S07]  /*2950*/  MOV R12, 0x2970 ;  /* 0x00002970000c7802 */ /* 0x000fce0000000f00 */
[----:B----45:R-:W-:Y:S05]  /*2960*/  CALL.REL.NOINC `($__internal_0_$__cuda_sm20_div_u64) ;  /* 0x0000018800bc7944 */ /* 0x030fea0003c00000 */
[----:B------:R-:W-:-:S04]  /*2970*/  IMAD.MOV R13, RZ, RZ, -R3 ;  /* 0x000000ffff0d7224 */ /* 0x000fc800078e0a03 */
[----:B------:R-:W-:Y:S01]  /*2980*/  IMAD R13, R22, R13, UR14 ;  /* 0x0000000e160d7e24 */ /* 0x000fe2000f8e020d */
[----:B------:R-:W-:Y:S06]  /*2990*/  BRA `(.L_x_18) ;  /* 0x0000000000507947 */ /* 0x000fec0003800000 */
.L_x_17:
[----:B------:R-:W1:Y:S01]  /*29a0*/  I2F.U32.RP R3, R22 ;  /* 0x0000001600037306 */ /* 0x000e620000209000 */
[----:B------:R-:W-:-:S07]  /*29b0*/  ISETP.NE.U32.AND P3, PT, R22, RZ, PT ;  /* 0x000000ff1600720c */ /* 0x000fce0003f65070 */
[----:B-1----:R-:W1:Y:S02]  /*29c0*/  MUFU.RCP R3, R3 ;  /* 0x0000000300037308 */ /* 0x002e640000001000 */
[----:B-1----:R-:W-:-:S06]  /*29d0*/  IADD3 R12, R3, 0xffffffe, RZ ;  /* 0x0ffffffe030c7810 */ /* 0x002fcc0007ffe0ff */
[----:B------:R1:W2:Y:S02]  /*29e0*/  F2I.FTZ.U32.TRUNC.NTZ R13, R12 ;  /* 0x0000000c000d7305 */ /* 0x0002a4000021f000 */
[----:B-1----:R-:W-:Y:S01]  /*29f0*/  MOV R12, RZ ;  /* 0x000000ff000c7202 */ /* 0x002fe20000000f00 */
[----:B--2---:R-:W-:-:S04]  /*2a00*/  IMAD.MOV R11, RZ, RZ, -R13 ;  /* 0x000000ffff0b7224 */ /* 0x004fc800078e0a0d */
[----:B------:R-:W-:-:S04]  /*2a10*/  IMAD R11, R11, R22, RZ ;  /* 0x000000160b0b7224 */ /* 0x000fc800078e02ff */
[----:B------:R-:W-:-:S06]  /*2a20*/  IMAD.HI.U32 R13, R13, R11, R12 ;  /* 0x0000000b0d0d7227 */ /* 0x000fcc00078e000c */
[----:B------:R-:W-:-:S04]  /*2a30*/  IMAD.HI.U32 R3, R13, UR14, RZ ;  /* 0x0000000e0d037c27 */ /* 0x000fc8000f8e00ff */
[----:B------:R-:W-:-:S04]  /*2a40*/  IMAD.MOV R11, RZ, RZ, -R3 ;  /* 0x000000ffff0b7224 */ /* 0x000fc800078e0a03 */
[----:B------:R-:W-:-:S05]  /*2a50*/  IMAD R11, R22, R11, UR14 ;  /* 0x0000000e160b7e24 */ /* 0x000fca000f8e020b */
[----:B------:R-:W-:-:S13]  /*2a60*/  ISETP.GE.U32.AND P1, PT, R11, R22, PT ;  /* 0x000000160b00720c */ /* 0x000fda0003f26070 */
[----:B------:R-:W-:Y:S01]  /*2a70*/  @P1 IADD3 R11, R11, -R22, RZ ;  /* 0x800000160b0b1210 */ /* 0x000fe20007ffe0ff */
[----:B------:R-:W-:-:S03]  /*2a80*/  @P1 VIADD R3, R3, 0x1 ;  /* 0x0000000103031836 */ /* 0x000fc60000000000 */
[----:B------:R-:W-:-:S13]  /*2a90*/  ISETP.GE.U32.AND P2, PT, R11, R22, PT ;  /* 0x000000160b00720c */ /* 0x000fda0003f46070 */
[----:B------:R-:W-:Y:S02]  /*2aa0*/  @P2 IADD3 R3, R3, 0x1, RZ ;  /* 0x0000000103032810 */ /* 0x000fe40007ffe0ff */
[----:B------:R-:W-:-:S05]  /*2ab0*/  @!P3 LOP3.LUT R3, RZ, R22, RZ, 0x33, !PT ;  /* 0x00000016ff03b212 */ /* 0x000fca00078e33ff */
[----:B------:R-:W-:-:S04]  /*2ac0*/  IMAD.MOV R13, RZ, RZ, -R3 ;  /* 0x000000ffff0d7224 */ /* 0x000fc800078e0a03 */
[----:B------:R-:W-:-:S07]  /*2ad0*/  IMAD R13, R22, R13, UR14 ;  /* 0x0000000e160d7e24 */ /* 0x000fce000f8e020d */
.L_x_18:
[----:B------:R-:W1:Y:S01]  /*2ae0*/  LDC R16, c[0x0][0x8a8] ;  /* 0x00022a00ff107b82 */ /* 0x000e620000000800 */
[----:B------:R-:W-:Y:S01]  /*2af0*/  ULDC UR14, c[0x0][0x904] ;  /* 0x00024100000e7ab9 */ /* 0x000fe20000000800 */
[----:B------:R-:W-:Y:S01]  /*2b00*/  UMOV UR13, 0xffffffff ;  /* 0xffffffff000d7882 */ /* 0x000fe20000000000 */
[----:B------:R-:W-:Y:S01]  /*2b10*/  PLOP3.LUT P1, PT, PT, PT, UP3, 0x80, 0x0 ;  /* 0x000000000000781c */ /* 0x000fe20003f2f038 */
[----:B------:R-:W-:-:S04]  /*2b20*/  USHF.L.U32 UR13, UR13, UR14, URZ ;  /* 0x0000000e0d0d7299 */ /* 0x000fc8000800063f */
[----:B------:R-:W2:Y:S02]  /*2b30*/  LDC R14, c[0x0][0x8b8] ;  /* 0x00022e00ff0e7b82 */ /* 0x000ea40000000800 */
[----:B------:R-:W-:Y:S01]  /*2b40*/  LOP3.LUT R11, RZ, UR13, RZ, 0x33, !PT ;  /* 0x0000000dff0b7c12 */ /* 0x000fe2000f8e33ff */
[----:B------:R-:W-:Y:S02]  /*2b50*/  UMOV UR13, 0x1 ;  /* 0x00000001000d7882 */ /* 0x000fe40000000000 */
[----:B------:R-:W-:Y:S01]  /*2b60*/  USHF.L.U32 UR13, UR13, UR14, URZ ;  /* 0x0000000e0d0d7299 */ /* 0x000fe2000800063f */
[----:B------:R-:W-:Y:S02]  /*2b70*/  LOP3.LUT R12, R11, UR16, RZ, 0xc0, !PT ;  /* 0x000000100b0c7c12 */ /* 0x000fe4000f8ec0ff */
[----:B------:R-:W-:Y:S02]  /*2b80*/  @P1 MOV R18, UR4 ;  /* 0x0000000400121c02 */ /* 0x000fe40008000f00 */
[----:B------:R-:W-:Y:S01]  /*2b90*/  @!P1 MOV R18, UR4 ;  /* 0x0000000400129c02 */ /* 0x000fe20008000f00 */
[----:B------:R-:W-:-:S02]  /*2ba0*/  IMAD R3, R3, UR13, R12 ;  /* 0x0000000d03037c24 */ /* 0x000fc4000f8e020c */
[----:B-1----:R-:W-:-:S04]  /*2bb0*/  IMAD R13, R13, R16, UR15 ;  /* 0x0000000f0d0d7e24 */ /* 0x002fc8000f8e0210 */
[----:B------:R-:W-:Y:S02]  /*2bc0*/  @P1 IMAD.MOV.U32 R16, RZ, RZ, R13 ;  /* 0x000000ffff101224 */ /* 0x000fe400078e000d */
[----:B--2---:R-:W-:Y:S01]  /*2bd0*/  IMAD R17, R3, R14, UR11 ;  /* 0x0000000b03117e24 */ /* 0x004fe2000f8e020e */
[----:B------:R-:W-:-:S03]  /*2be0*/  UMOV UR11, 0x1 ;  /* 0x00000001000b7882 */ /* 0x000fc60000000000 */
[----:B------:R-:W-:Y:S01]  /*2bf0*/  @!P1 IMAD.MOV.U32 R16, RZ, RZ, R17 ;  /* 0x000000ffff109224 */ /* 0x000fe200078e0011 */
[----:B------:R-:W-:-:S07]  /*2c00*/  @!P1 MOV R17, R13 ;  /* 0x0000000d00119202 */ /* 0x000fce0000000f00 */
.L_x_5:
[----:B------:R-:W-:-:S13]  /*2c10*/  ISETP.NE.AND P1, PT, RZ, UR11, PT ;  /* 0x0000000bff007c0c */ /* 0x000fda000bf25270 */
[----:B------:R-:W-:Y:S05]  /*2c20*/  @!P1 EXIT ;  /* 0x000000000000994d */ /* 0x000fea0003800000 */
[----:B------:R-:W1:Y:S02]  /*2c30*/  LDC.64 R24, c[0x0][0x290] ;  /* 0x0000a400ff187b82 */ /* 0x000e640000000a00 */
[----:B-1----:R-:W-:-:S05]  /*2c40*/  IMAD.WIDE R12, R18, 0xc, R24 ;  /* 0x0000000c120c7825 */ /* 0x002fca00078e0218 */
[----:B------:R1:W5:Y:S01]  /*2c50*/  LDG.E R11, desc[UR38][R12.64+0x8] ;  /* 0x000008260c0b7981 */ /* 0x000362000c1e1900 */
[----:B------:R-:W-:Y:S01]  /*2c60*/  UISETP.NE.AND UP2, UPT, UR12, 0x2, UPT ;  /* 0x000000020c00788c */ /* 0x000fe2000bf45270 */
[----:B------:R-:W2:Y:S01]  /*2c70*/  S2UR UR58, SR_CgaCtaId ;  /* 0x00000000003a79c3 */ /* 0x000ea20000008800 */
[----:B------:R-:W-:Y:S01]  /*2c80*/  UMOV UR41, URZ ;  /* 0x0000003f00297c82 */ /* 0x000fe20008000000 */
[----:B------:R-:W-:Y:S01]  /*2c90*/  UMOV UR42, URZ ;  /* 0x0000003f002a7c82 */ /* 0x000fe20008000000 */
[----:B------:R-:W-:Y:S01]  /*2ca0*/  SHF.R.S32.HI R19, RZ, 0x1f, R18 ;  /* 0x0000001fff137819 */ /* 0x000fe20000011412 */
[----:B------:R-:W-:Y:S01]  /*2cb0*/  IMAD.MOV.U32 R22, RZ, RZ, RZ ;  /* 0x000000ffff167224 */ /* 0x000fe200078e00ff */
[----:B------:R-:W-:-:S13]  /*2cc0*/  PLOP3.LUT P1, PT, PT, PT, UP2, 0x80, 0x0 ;  /* 0x000000000000781c */ /* 0x000fda0003f2f028 */
[----:B-1----:R-:W-:Y:S05]  /*2cd0*/  @P1 BRA `(.L_x_19) ;  /* 0x0000000000901947 */ /* 0x002fea0003800000 */
[----:B------:R-:W-:-:S04]  /*2ce0*/  ULOP3.LUT UR11, UR59, 0x1, URZ, 0xfc, !UPT ;  /* 0x000000013b0b7892 */ /* 0x000fc8000f8efc3f */
[----:B------:R-:W-:-:S06]  /*2cf0*/  UISETP.NE.AND UP2, UPT, UR11, 0x3, UPT ;  /* 0x000000030b00788c */ /* 0x000fcc000bf45270 */
[----:B------:R-:W-:-:S13]  /*2d00*/  PLOP3.LUT P2, PT, PT, PT, UP2, 0x80, 0x0 ;  /* 0x000000000000781c */ /* 0x000fda0003f4f028 */
[----:B------:R-:W-:Y:S05]  /*2d10*/  @!P2 BRA `(.L_x_20) ;  /* 0x000000000004a947 */ /* 0x000fea0003800000 */
[----:B--2---:R-:W-:Y:S01]  /*2d20*/  BPT.TRAP 0x1 ;  /* 0x000000040000795c */ /* 0x004fe20000300000 */
.L_x_20:
[----:B------:R-:W-:Y:S01]  /*2d30*/  UMOV UR11, 0x400 ;  /* 0x00000400000b7882 */ /* 0x000fe20000000000 */
[----:B------:R-:W-:Y:S01]  /*2d40*/  SHF.L.U32 R3, RZ, 0x1f, RZ ;  /* 0x0000001fff037819 */ /* 0x000fe200000006ff */
[----:B--2---:R-:W-:-:S09]  /*2d50*/  ULEA UR11, UR58, UR11, 0x18 ;  /* 0x0000000b3a0b7291 */ /* 0x004fd2000f8ec03f */
[----:B------:R-:W1:Y:S02]  /*2d60*/  SYNCS.PHASECHK.TRANS64.TRYWAIT P1, [UR11+0x34400], R3 ;  /* 0x03440003ff0075a7 */ /* 0x000e64000802014b */
[----:B-1----:R-:W-:Y:S05]  /*2d70*/  @!P1 BRA `(.L_x_21) ;  /* 0x0000016c00e49947 */ /* 0x002fea0003800000 */
.L_x_358:
[----:B------:R-:W2:Y:S01]  /*2d80*/  LDS.128 R16, [UR11+0x34530] ;  /* 0x0345300bff107984 */ /* 0x000ea20008000c00 */
[----:B------:R-:W-:Y:S01]  /*2d90*/  @!PT LDS RZ, [RZ] ;  /* 0x00000000fffff984 */ /* 0x000fe20000000800 */
[----:B------:R-:W-:Y:S01]  /*2da0*/  @!PT LDS RZ, [RZ] ;  /* 0x00000000fffff984 */ /* 0x000fe20000000800 */
[----:B------:R-:W-:Y:S01]  /*2db0*/  @!PT LDS RZ, [RZ] ;  /* 0x00000000fffff984 */ /* 0x000fe20000000800 */
[----:B------:R-:W-:Y:S01]  /*2dc0*/  @!PT LDS RZ, [RZ] ;  /* 0x00000000fffff984 */ /* 0x000fe20000000800 */
[----:B------:R3:W-:Y:S06]  /*2dd0*/  MEMBAR.ALL.CTA ;  /* 0x0000000000007992 */ /* 0x0007ec0000008000 */
[----:B---3--:R-:W3:Y:S01]  /*2de0*/  FENCE.VIEW.ASYNC.S ;  /* 0x00000000000073c6 */ /* 0x008ee20000000000 */
[----:B------:R-:W-:Y:S05]  /*2df0*/  @!P2 BRA `(.L_x_22) ;  /* 0x000000000004a947 */ /* 0x000fea0003800000 */
[----:B------:R-:W-:Y:S01]  /*2e00*/  BPT.TRAP 0x1 ;  /* 0x000000040000795c */ /* 0x000fe20000300000 */
.L_x_22:
[----:B------:R-:W-:Y:S01]  /*2e10*/  UIADD3 UR11, UR11, 0x34440, URZ ;  /* 0x000344400b0b7890 */ /* 0x000fe2000fffe03f */
[----:B--2---:R-:W-:-:S03]  /*2e20*/  ISETP.NE.AND P1, PT, R19, RZ, PT ;  /* 0x000000ff1300720c */ /* 0x004fc60003f25270 */
[----:B------:R-:W-:-:S09]  /*2e30*/  UPRMT UR11, UR58, 0x654, UR11 ;  /* 0x000006543a0b7896 */ /* 0x000fd2000800000b */
[----:B---3--:R-:W-:Y:S01]  /*2e40*/  SYNCS.ARRIVE.TRANS64.RED.A1T0 RZ, [UR11], RZ ;  /* 0x000000ffffff79a7 */ /* 0x008fe2000810040b */
[----:B------:R-:W-:Y:S05]  /*2e50*/  @!P1 EXIT ;  /* 0x000000000000994d */ /* 0x000fea0003800000 */
[----:B-1----:R-:W-:Y:S01]  /*2e60*/  IMAD.WIDE R12, R18, 0xc, R24 ;  /* 0x0000000c120c7825 */ /* 0x002fe200078e0218 */
[----:B-----5:R-:W-:-:S04]  /*2e70*/  R2UR UR11, R11 ;  /* 0x000000000b0b72ca */ /* 0x020fc800000e0000 */
[----:B------:R1:W5:Y:S01]  /*2e80*/  LDG.E R11, desc[UR38][R12.64+0x8] ;  /* 0x000008260c0b7981 */ /* 0x000362000c1e1900 */
[----:B------:R-:W-:Y:S02]  /*2e90*/  SHF.R.S32.HI R19, RZ, 0x1f, R18 ;  /* 0x0000001fff137819 */ /* 0x000fe40000011412 */
[----:B------:R-:W-:-:S06]  /*2ea0*/  MOV R22, 0x1 ;  /* 0x0000000100167802 */ /* 0x000fcc0000000f00 */
[----:B------:R-:W-:-:S04]  /*2eb0*/  UIADD3 UR11, UR11, 0x3f, URZ ;  /* 0x0000003f0b0b7890 */ /* 0x000fc8000fffe03f */
[----:B------:R-:W-:-:S04]  /*2ec0*/  USHF.R.S32.HI UR13, URZ, 0x1f, UR11 ;  /* 0x0000001f3f0d7899 */ /* 0x000fc8000801140b */
[----:B------:R-:W-:-:S04]  /*2ed0*/  ULEA.HI UR13, UR13, UR11, URZ, 0x6 ;  /* 0x0000000b0d0d7291 */ /* 0x000fc8000f8f303f */
[----:B------:R-:W-:-:S04]  /*2ee0*/  USHF.R.S32.HI UR13, URZ, 0x6, UR13 ;  /* 0x000000063f0d7899 */ /* 0x000fc8000801140d */
[----:B------:R-:W-:Y:S02]  /*2ef0*/  USHF.R.U32.HI UR42, URZ, 0x2, UR13 ;  /* 0x000000023f2a7899 */ /* 0x000fe4000801160d */
[----:B------:R-:W-:Y:S02]  /*2f00*/  ULOP3.LUT UR41, UR13, 0x3, URZ, 0xc0, !UPT ;  /* 0x000000030d297892 */ /* 0x000fe4000f8ec03f */
[----:B-1----:R-:W-:-:S12]  /*2f10*/  ULOP3.LUT UR42, UR42, 0x1, URZ, 0xc0, !UPT ;  /* 0x000000012a2a7892 */ /* 0x002fd8000f8ec03f */
.L_x_19:
[----:B------:R-:W-:-:S04]  /*2f20*/  IMAD.WIDE.U32 R24, R18, 0xc, R24 ;  /* 0x0000000c12187825 */ /* 0x000fc800078e0018 */
[----:B------:R-:W-:-:S04]  /*2f30*/  IMAD R3, R19, 0xc, RZ ;  /* 0x0000000c13037824 */ /* 0x000fc800078e02ff */
[----:B------:R-:W-:-:S05]  /*2f40*/  IMAD.IADD R25, R25, 0x1, R3 ;  /* 0x0000000119197824 */ /* 0x000fca00078e0203 */
[----:B------:R1:W5:Y:S04]  /*2f50*/  LDG.E R19, desc[UR38][R24.64+0x4] ;  /* 0x0000042618137981 */ /* 0x000368000c1e1900 */
[----:B------:R1:W5:Y:S01]  /*2f60*/  LDG.E R13, desc[UR38][R24.64] ;  /* 0x00000026180d7981 */ /* 0x000362000c1e1900 */
[----:B------:R-:W-:-:S13]  /*2f70*/  PLOP3.LUT P1, PT, PT, PT, UP1, 0x80, 0x0 ;  /* 0x000000000000781c */ /* 0x000fda0003f2f018 */
[----:B-1----:R-:W-:Y:S05]  /*2f80*/  @!P1 BRA `(.L_x_23) ;  /* 0x0000010400dc9947 */ /* 0x002fea0003800000 */
[----:B------:R-:W-:-:S06]  /*2f90*/  UISETP.GT.U32.AND UP0, UPT, UR31, 0x1, UPT ;  /* 0x000000011f00788c */ /* 0x000fcc000bf04070 */
[----:B------:R-:W-:-:S13]  /*2fa0*/  PLOP3.LUT P0, PT, PT, PT, UP0, 0x80, 0x0 ;  /* 0x000000000000781c */ /* 0x000fda0003f0f008 */
[----:B--2---:R-:W-:Y:S05]  /*2fb0*/  @P0 EXIT ;  /* 0x000000000000094d */ /* 0x004fea0003800000 */
.L_x_24:
[----:B------:R-:W-:-:S08]  /*2fc0*/  NOP ;  /* 0x0000000000007918 */ /* 0x000fd00000000000 */
[----:B------:R-:W1:Y:S02]  /*2fd0*/  USETMAXREG.TRY_ALLOC.CTAPOOL UP0, 0xe8 ;  /* 0x000000e8000079c8 */ /* 0x000e640008000600 */
[----:B-1----:R-:W-:-:S13]  /*2fe0*/  PLOP3.LUT P0, PT, PT, PT, UP0, 0x80, 0x0 ;  /* 0x000000000000781c */ /* 0x002fda0003f0f008 */
[----:B------:R-:W-:Y:S05]  /*2ff0*/  @!P0 BRA `(.L_x_24) ;  /* 0xfffffffc00f08947 */ /* 0x000fea000383ffff */
[----:B------:R-:W1:Y:S01]  /*3000*/  SHFL.IDX PT, R2, R2, RZ, 0x1f ;  /* 0x00001fff02027589 */ /* 0x000e6200000e0000 */
[----:B------:R-:W2:Y:S01]  /*3010*/  S2UR UR4, SR_CTAID.Y ;  /* 0x00000000000479c3 */ /* 0x000ea20000002600 */
[----:B------:R-:W-:Y:S01]  /*3020*/  UMOV UR36, URZ ;  /* 0x0000003f00247c82 */ /* 0x000fe20008000000 */
[----:B------:R-:W-:Y:S01]  /*3030*/  UMOV UR37, URZ ;  /* 0x0000003f00257c82 */ /* 0x000fe20008000000 */
[----:B-1----:R-:W-:Y:S01]  /*3040*/  LOP3.LUT P0, RZ, R2, 0x3, RZ, 0xc0, !PT ;  /* 0x0000000302ff7812 */ /* 0x002fe2000780c0ff */
[----:B--2---:R-:W-:-:S12]  /*3050*/  UIMAD UR4, UR4, UR60, UR57 ;  /* 0x0000003c040472a4 */ /* 0x004fd8000f8e0239 */
[----:B------:R-:W-:Y:S05]  /*3060*/  @P0 BRA `(.L_x_25) ;  /* 0x0000000000a40947 */ /* 0x000fea0003800000 */
[----:B------:R-:W-:Y:S01]  /*3070*/  ELECT P0, URZ, PT ;  /* 0x00000000003f782f */ /* 0x000fe20003800000 */
[----:B------:R-:W-:-:S12]  /*3080*/  BSSY B0, `(.L_x_26) ;  /* 0x0000020000007945 */ /* 0x000fd80003800000 */
[----:B------:R-:W-:Y:S05]  /*3090*/  @!P0 BRA `(.L_x_27) ;  /* 0x0000000000788947 */ /* 0x000fea0003800000 */
[----:B------:R-:W1:Y:S01]  /*30a0*/  S2UR UR6, SR_CgaCtaId ;  /* 0x00000000000679c3 */ /* 0x000e620000008800 */
[----:B------:R-:W-:Y:S01]  /*30b0*/  UISETP.NE.AND UP0, UPT, UR12, 0x1, UPT ;  /* 0x000000010c00788c */ /* 0x000fe2000bf05270 */
[----:B------:R-:W-:-:S06]  /*30c0*/  UMOV UR5, 0x400 ;  /* 0x0000040000057882 */ /* 0x000fcc0000000000 */
[----:B------:R-:W2:Y:S08]  /*30d0*/  LDC.64 R4, c[0x0][0x700] ;  /* 0x0001c000ff047b82 */ /* 0x000eb00000000a00 */
[----:B----4-:R-:W2:Y:S08]  /*30e0*/  LDC.64 R6, c[0x0][0x708] ;  /* 0x0001c200ff067b82 */ /* 0x010eb00000000a00 */
[----:B-----5:R-:W3:Y:S01]  /*30f0*/  LDC.64 R8, c[0x0][0x710] ;  /* 0x0001c400ff087b82 */ /* 0x020ee20000000a00 */
[----:B-1----:R-:W-:-:S04]  /*3100*/  ULEA UR5, UR6, UR5, 0x18 ;  /* 0x0000000506057291 */ /* 0x002fc8000f8ec03f */
[----:B------:R-:W-:Y:S02]  /*3110*/  UIADD3 UR6, UR5, 0x80, URZ ;  /* 0x0000008005067890 */ /* 0x000fe4000fffe03f */
[----:B------:R-:W-:Y:S01]  /*3120*/  @!UP0 UIADD3 UR6, UR5, URZ, URZ ;  /* 0x0000003f05068290 */ /* 0x000fe2000fffe03f */
[----:B------:R-:W3:Y:S08]  /*3130*/  LDC.64 R10, c[0x0][0x718] ;  /* 0x0001c600ff0a7b82 */ /* 0x000ef00000000a00 */
[----:B------:R-:W1:Y:S01]  /*3140*/  LDC.64 R24, c[0x0][0x720] ;  /* 0x0001c800ff187b82 */ /* 0x000e620000000a00 */
[----:B--2---:R2:W-:Y:S07]  /*3150*/  STS.128 [UR6+0x34780], R4 ;  /* 0x03478004ff007988 */ /* 0x0045ee0008000c06 */
[----:B------:R-:W1:Y:S08]  /*3160*/  LDC.64 R26, c[0x0][0x728] ;  /* 0x0001ca00ff1a7b82 */ /* 0x000e700000000a00 */
[----:B------:R-:W4:Y:S01]  /*3170*/  LDC.64 R28, c[0x0][0x730] ;  /* 0x0001cc00ff1c7b82 */ /* 0x000f220000000a00 */
[----:B---3--:R2:W-:Y:S07]  /*3180*/  STS.128 [UR6+0x34790], R8 ;  /* 0x03479008ff007988 */ /* 0x0085ee0008000c06 */
[----:B------:R-:W4:Y:S08]  /*3190*/  LDC.64 R30, c[0x0][0x738] ;  /* 0x0001ce00ff1e7b82 */ /* 0x000f300000000a00 */
[----:B------:R-:W3:Y:S01]  /*31a0*/  LDC.64 R32, c[0x0][0x740] ;  /* 0x0001d000ff207b82 */ /* 0x000ee20000000a00 */
[----:B-1----:R2:W-:Y:S07]  /*31b0*/  STS.128 [UR6+0x347a0], R24 ;  /* 0x0347a018ff007988 */ /* 0x0025ee0008000c06 */
[----:B------:R-:W3:Y:S08]  /*31c0*/  LDC.64 R34, c[0x0][0x748] ;  /* 0x0001d200ff227b82 */ /* 0x000ef00000000a00 */
[----:B------:R-:W1:Y:S01]  /*31d0*/  LDC.64 R36, c[0x0][0x750] ;  /* 0x0001d400ff247b82 */ /* 0x000e620000000a00 */
[----:B----4-:R2:W-:Y:S07]  /*31e0*/  STS.128 [UR6+0x347b0], R28 ;  /* 0x0347b01cff007988 */ /* 0x0105ee0008000c06 */
[----:B------:R-:W1:Y:S08]  /*31f0*/  LDC.64 R38, c[0x0][0x758] ;  /* 0x0001d600ff267b82 */ /* 0x000e700000000a00 */
[----:B------:R-:W4:Y:S01]  /*3200*/  LDC.64 R40, c[0x0][0x760] ;  /* 0x0001d800ff287b82 */ /* 0x000f220000000a00 */
[----:B---3--:R2:W-:Y:S07]  /*3210*/  STS.128 [UR6+0x347c0], R32 ;  /* 0x0347c020ff007988 */ /* 0x0085ee0008000c06 */
[----:B------:R-:W4:Y:S08]  /*3220*/  LDC.64 R42, c[0x0][0x768] ;  /* 0x0001da00ff2a7b82 */ /* 0x000f300000000a00 */
[----:B------:R-:W3:Y:S01]  /*3230*/  LDC.64 R44, c[0x0][0x770] ;  /* 0x0001dc00ff2c7b82 */ /* 0x000ee20000000a00 */
[----:B-1----:R2:W-:Y:S07]  /*3240*/  STS.128 [UR6+0x347d0], R36 ;  /* 0x0347d024ff007988 */ /* 0x0025ee0008000c06 */
[----:B------:R-:W3:Y:S01]  /*3250*/  LDC.64 R46, c[0x0][0x778] ;  /* 0x0001de00ff2e7b82 */ /* 0x000ee20000000a00 */
[----:B----4-:R2:W-:Y:S04]  /*3260*/  STS.128 [UR6+0x347e0], R40 ;  /* 0x0347e028ff007988 */ /* 0x0105e80008000c06 */
[----:B---3--:R2:W-:Y:S02]  /*3270*/  STS.128 [UR6+0x347f0], R44 ;  /* 0x0347f02cff007988 */ /* 0x0085e40008000c06 */
.L_x_27:
[----:B------:R-:W-:Y:S05]  /*3280*/  BSYNC B0 ;  /* 0x0000000000007941 */ /* 0x000fea0003800000 */
.L_x_26:
[----:B------:R-:W-:Y:S01]  /*3290*/  UISETP.NE.AND UP0, UPT, UR12, 0x1, UPT ;  /* 0x000000010c00788c */ /* 0x000fe2000bf05270 */
[----:B------:R-:W-:Y:S01]  /*32a0*/  NOP ;  /* 0x0000000000007918 */ /* 0x000fe20000000000 */
[----:B------:R-:W-:Y:S01]  /*32b0*/  ULDC UR5, c[0x0][0x884] ;  /* 0x0002210000057ab9 */ /* 0x000fe20000000800 */
[----:B------:R-:W-:Y:S01]  /*32c0*/  ULDC.64 UR36, c[0x0][0x800] ;  /* 0x0002000000247ab9 */ /* 0x000fe20000000a00 */
[----:B------:R-:W-:-:S04]  /*32d0*/  USEL UR5, UR5, URZ, UP0 ;  /* 0x0000003f05057287 */ /* 0x000fc80008000000 */
[----:B------:R-:W-:-:S04]  /*32e0*/  UIADD3 UR5, UR4, UR5, URZ ;  /* 0x0000000504057290 */ /* 0x000fc8000fffe03f */
[----:B------:R-:W-:-:S12]  /*32f0*/  UIMAD.WIDE UR36, UR5, 0x80, UR36 ;  /* 0x00000080052478a5 */ /* 0x000fd8000f8e0224 */
.L_x_25:
[----:B------:R-:W-:-:S13]  /*3300*/  ISETP.NE.AND P0, PT, RZ, UR43, PT ;  /* 0x0000002bff007c0c */ /* 0x000fda000bf05270 */
[----:B------:R-:W-:Y:S05]  /*3310*/  @P0 BRA `(.L_x_28) ;  /* 0x00000004000c0947 */ /* 0x000fea0003800000 */
[----:B------:R-:W-:Y:S01]  /*3320*/  ELECT P0, URZ, PT ;  /* 0x00000000003f782f */ /* 0x000fe20003800000 */
[----:B------:R-:W-:-:S12]  /*3330*/  BSSY B0, `(.L_x_29) ;  /* 0x000002c000007945 */ /* 0x000fd80003800000 */
[----:B------:R-:W-:Y:S05]  /*3340*/  @!P0 BRA `(.L_x_30) ;  /* 0x0000000000a88947 */ /* 0x000fea0003800000 */
[----:B--2---:R-:W1:Y:S08]  /*3350*/  LDC.64 R4, c[0x0][0x820] ;  /* 0x00020800ff047b82 */ /* 0x004e700000000a00 */
[----:B------:R-:W2:Y:S01]  /*3360*/  LDC.64 R2, c[0x0][0x818] ;  /* 0x00020600ff027b82 */ /* 0x000ea20000000a00 */
[----:B-1----:R-:W-:-:S06]  /*3370*/  IMAD.WIDE R4, R18, 0x8, R4 ;  /* 0x0000000812047825 */ /* 0x002fcc00078e0204 */
[----:B------:R-:W3:Y:S01]  /*3380*/  LDG.E.64 R4, desc[UR38][R4.64] ;  /* 0x0000002604047981 */ /* 0x000ee2000c1e1b00 */
[----:B--2---:R-:W-:-:S06]  /*3390*/  IMAD.WIDE R2, R18, 0x8, R2 ;  /* 0x0000000812027825 */ /* 0x004fcc00078e0202 */
[----:B------:R-:W2:Y:S01]  /*33a0*/  LDG.E.64 R2, desc[UR38][R2.64] ;  /* 0x0000002602027981 */ /* 0x000ea2000c1e1b00 */
[----:B------:R-:W1:Y:S01]  /*33b0*/  S2UR UR5, SR_CgaCtaId ;  /* 0x00000000000579c3 */ /* 0x000e620000008800 */
[----:B------:R-:W-:Y:S01]  /*33c0*/  UISETP.NE.AND UP0, UPT, UR12, 0x1, UPT ;  /* 0x000000010c00788c */ /* 0x000fe2000bf05270 */
[----:B------:R-:W-:Y:S02]  /*33d0*/  UMOV UR4, 0x400 ;  /* 0x0000040000047882 */ /* 0x000fe40000000000 */
[----:B-1----:R-:W-:-:S04]  /*33e0*/  ULEA UR4, UR5, UR4, 0x18 ;  /* 0x0000000405047291 */ /* 0x002fc8000f8ec03f */
[----:B------:R-:W-:-:S04]  /*33f0*/  UIADD3 UR5, UR4, 0x80, URZ ;  /* 0x0000008004057890 */ /* 0x000fc8000fffe03f */
[----:B------:R-:W-:-:S04]  /*3400*/  @!UP0 UIADD3 UR5, UR4, URZ, URZ ;  /* 0x0000003f04058290 */ /* 0x000fc8000fffe03f */
[----:B------:R-:W-:-:S05]  /*3410*/  UIADD3 UR4, UR5, 0x34780, URZ ;  /* 0x0003478005047890 */ /* 0x000fca000fffe03f */
[----:B-----5:R-:W1:Y:S01]  /*3420*/  LDS R0, [UR5+0x3479c] ;  /* 0x03479c05ff007984 */ /* 0x020e620008000800 */
[----:B------:R-:W-:-:S03]  /*3430*/  MOV R10, UR4 ;  /* 0x00000004000a7c02 */ /* 0x000fc60008000f00 */
[----:B------:R-:W-:Y:S01]  /*3440*/  STS [UR5+0x347b0], RZ ;  /* 0x0347b0ffff007988 */ /* 0x000fe20008000805 */
[----:B------:R-:W-:-:S05]  /*3450*/  SHF.R.U64 R10, R10, 0x4, RZ ;  /* 0x000000040a0a7819 */ /* 0x000fca00000012ff */
[----:B------:R-:W-:Y:S04]  /*3460*/  STS [UR5+0x34790], R10 ;  /* 0x0347900aff007988 */ /* 0x000fe80008000805 */
[----:B------:R-:W-:Y:S01]  /*3470*/  STS [UR5+0x34794], R10 ;  /* 0x0347940aff007988 */ /* 0x000fe20008000805 */
[----:B---3--:R-:W-:-:S04]  /*3480*/  SHF.L.U64.HI R9, R4, 0x1, R5 ;  /* 0x0000000104097819 */ /* 0x008fc80000010205 */
[----:B------:R-:W-:-:S04]  /*3490*/  LOP3.LUT R9, R9, 0x1fffffff, RZ, 0xc0, !PT ;  /* 0x1fffffff09097812 */ /* 0x000fc800078ec0ff */
[----:B------:R-:W-:Y:S01]  /*34a0*/  SHF.R.U32.HI R5, RZ, 0x4, R9 ;  /* 0x00000004ff057819 */ /* 0x000fe20000011609 */
[----:B--2---:R-:W-:Y:S03]  /*34b0*/  STS.64 [UR5+0x34780], R2 ;  /* 0x03478002ff007988 */ /* 0x004fe60008000a05 */
[----:B-1----:R-:W-:-:S05]  /*34c0*/  LOP3.LUT R0, R0, 0xf, R5, 0xb8, !PT ;  /* 0x0000000f00007812 */ /* 0x002fca00078eb805 */
[----:B------:R1:W-:Y:S04]  /*34d0*/  STS [UR5+0x3479c], R0 ;  /* 0x03479c00ff007988 */ /* 0x0003e80008000805 */
[----:B------:R-:W2:Y:S01]  /*34e0*/  LDS R5, [UR5+0x3479c] ;  /* 0x03479c05ff057984 */ /* 0x000ea20008000800 */
[----:B-1----:R-:W-:Y:S01]  /*34f0*/  IMAD.SHL.U32 R0, R4, 0x2, RZ ;  /* 0x0000000204007824 */ /* 0x002fe200078e00ff */
[----:B------:R-:W-:-:S04]  /*3500*/  IADD3 R4, R13, -0x1, RZ ;  /* 0xffffffff0d047810 */ /* 0x000fc80007ffe0ff */
[----:B------:R-:W-:-:S04]  /*3510*/  LOP3.LUT R0, R0, 0xfffffffe, RZ, 0xc0, !PT ;  /* 0xfffffffe00007812 */ /* 0x000fc800078ec0ff */
[----:B------:R-:W-:-:S05]  /*3520*/  SHF.R.U64 R0, R0, 0x4, R9 ;  /* 0x0000000400007819 */ /* 0x000fca0000001209 */
[----:B------:R-:W-:Y:S01]  /*3530*/  STS [UR5+0x3478c], R0 ;  /* 0x03478c00ff007988 */ /* 0x000fe20008000805 */
[----:B--2---:R-:W-:-:S05]  /*3540*/  LOP3.LUT R6, R5, 0xf0, RZ, 0xb8, !PT ;  /* 0x000000f005067812 */ /* 0x004fca00078eb8ff */
[----:B------:R4:W-:Y:S04]  /*3550*/  STS [UR5+0x3479c], R6 ;  /* 0x03479c06ff007988 */ /* 0x0009e80008000805 */
[----:B------:R-:W1:Y:S01]  /*3560*/  LDS R5, [UR5+0x3479c] ;  /* 0x03479c05ff057984 */ /* 0x000e620008000800 */
[----:B----4-:R-:W-:Y:S02]  /*3570*/  CS2R R6, SRZ ;  /* 0x0000000000067805 */ /* 0x010fe4000001ff00 */
[----:B-1----:R-:W-:Y:S01]  /*3580*/  LOP3.LUT R11, R5, 0xf00, RZ, 0xb8, !PT ;  /* 0x00000f00050b7812 */ /* 0x002fe200078eb8ff */
[----:B------:R-:W-:-:S04]  /*3590*/  VIADD R5, R19, 0xffffffff ;  /* 0xffffffff13057836 */ /* 0x000fc80000000000 */
[----:B------:R-:W-:Y:S04]  /*35a0*/  STS.64 [UR5+0x34798], R10 ;  /* 0x0347980aff007988 */ /* 0x000fe80008000a05 */
[----:B------:R-:W1:Y:S04]  /*35b0*/  LDS R8, [UR5+0x3479c] ;  /* 0x03479c05ff087984 */ /* 0x000e680008000800 */
[----:B------:R3:W-:Y:S01]  /*35c0*/  STS.128 [UR5+0x347a0], R4 ;  /* 0x0347a004ff007988 */ /* 0x0007e20008000c05 */
[----:B-1----:R-:W-:-:S05]  /*35d0*/  LOP3.LUT R8, R8, 0xf000, RZ, 0xb8, !PT ;  /* 0x0000f00008087812 */ /* 0x002fca00078eb8ff */
[----:B------:R3:W-:Y:S02]  /*35e0*/  STS [UR5+0x3479c], R8 ;  /* 0x03479c08ff007988 */ /* 0x0007e40008000805 */
.L_x_30:
[----:B------:R-:W-:Y:S05]  /*35f0*/  BSYNC B0 ;  /* 0x0000000000007941 */ /* 0x000fea0003800000 */
.L_x_29:
[----:B------:R-:W-:Y:S01]  /*3600*/  ELECT P0, URZ, PT ;  /* 0x00000000003f782f */ /* 0x000fe20003800000 */
[----:B------:R-:W-:Y:S01]  /*3610*/  NOP ;  /* 0x0000000000007918 */ /* 0x000fe20000000000 */
[----:B------:R-:W-:Y:S11]  /*3620*/  BSSY B0, `(.L_x_31) ;  /* 0x0000004000007945 */ /* 0x000ff60003800000 */
[----:B------:R-:W-:Y:S05]  /*3630*/  @!P0 BRA `(.L_x_32) ;  /* 0x0000000000088947 */ /* 0x000fea0003800000 */
[----:B------:R0:W-:Y:S01]  /*3640*/  UTMACMDFLUSH ;  /* 0x00000000000079b7 */ /* 0x0001e20000000000 */
[----:B------:R-:W-:-:S04]  /*3650*/  DEPBAR.LE SB0, 0x0 ;  /* 0x000080000000791a */ /* 0x000fc80000000000 */
.L_x_32:
[----:B------:R-:W-:Y:S05]  /*3660*/  BSYNC B0 ;  /* 0x0000000000007941 */ /* 0x000fea0003800000 */
.L_x_31:
[----:B------:R-:W1:Y:S01]  /*3670*/  S2UR UR5, SR_CgaCtaId ;  /* 0x00000000000579c3 */ /* 0x000e620000008800 */
[----:B-----5:R-:W2:Y:S01]  /*3680*/  S2R R0, SR_LANEID ;  /* 0x0000000000007919 */ /* 0x020ea20000000000 */
[----:B------:R-:W-:Y:S01]  /*3690*/  UISETP.NE.AND UP0, UPT, UR12, 0x1, UPT ;  /* 0x000000010c00788c */ /* 0x000fe2000bf05270 */
[----:B------:R-:W-:Y:S02]  /*36a0*/  UMOV UR4, 0x400 ;  /* 0x0000040000047882 */ /* 0x000fe40000000000 */
[----:B-1----:R-:W-:-:S04]  /*36b0*/  ULEA UR4, UR5, UR4, 0x18 ;  /* 0x0000000405047291 */ /* 0x002fc8000f8ec03f */
[----:B------:R-:W-:-:S04]  /*36c0*/  UIADD3 UR5, UR4, 0x80, URZ ;  /* 0x0000008004057890 */ /* 0x000fc8000fffe03f */
[----:B------:R-:W-:Y:S01]  /*36d0*/  @!UP0 UIADD3 UR5, UR4, URZ, URZ ;  /* 0x0000003f04058290 */ /* 0x000fe2000fffe03f */
[----:B--2---:R-:W-:-:S05]  /*36e0*/  SHF.L.U32 R0, R0, 0x2, RZ ;  /* 0x0000000200007819 */ /* 0x004fca00000006ff */
[----:B------:R-:W-:Y:S01]  /*36f0*/  IMAD.U32 R3, RZ, RZ, UR5 ;  /* 0x00000005ff037e24 */ /* 0x000fe2000f8e00ff */
[----:B------:R-:W-:-:S04]  /*3700*/  IADD3 R2, P0, R0, UR36, RZ ;  /* 0x0000002400027c10 */ /* 0x000fc8000ff1e0ff */
[----:B---3--:R-:W-:Y:S02]  /*3710*/  IADD3 R4, R0, 0x34780, R3 ;  /* 0x0003478000047810 */ /* 0x008fe40007ffe003 */
[----:B------:R-:W-:-:S03]  /*3720*/  IADD3.X R3, RZ, UR37, RZ, P0, !PT ;  /* 0x00000025ff037c10 */ /* 0x000fc600087fe4ff */
[----:B------:R-:W1:Y:S04]  /*3730*/  LDS R5, [R4] ;  /* 0x0000000004057984 */ /* 0x000e680000000800 */
[----:B-1----:R1:W5:Y:S02]  /*3740*/  ATOMG.E.EXCH.STRONG.GPU PT, RZ, [R2], R5 ;  /* 0x0000000502ff73a8 */ /* 0x00236400041ee100 */
.L_x_28:
[----:B-----5:R-:W-:Y:S01]  /*3750*/  SHF.R.S32.HI R0, RZ, 0x1f, R21 ;  /* 0x0000001fff007819 */ /* 0x020fe20000011415 */
[----:B------:R-:W3:Y:S01]  /*3760*/  S2UR UR56, SR_CgaCtaId ;  /* 0x00000000003879c3 */ /* 0x000ee20000008800 */
[----:B------:R-:W-:Y:S01]  /*3770*/  UISETP.NE.AND UP1, UPT, UR12, 0x1, UPT ;  /* 0x000000010c00788c */ /* 0x000fe2000bf25270 */
[----:B------:R-:W-:Y:S01]  /*3780*/  IMAD.MOV.U32 R23, RZ, RZ, RZ ;  /* 0x000000ffff177224 */ /* 0x000fe200078e00ff */
[----:B------:R-:W-:Y:S01]  /*3790*/  LEA.HI R0, R0, R21, RZ, 0x7 ;  /* 0x0000001500007211 */ /* 0x000fe200078f38ff */
[----:B------:R-:W-:Y:S01]  /*37a0*/  UISETP.NE.AND UP0, UPT, UR31, URZ, UPT ;  /* 0x0000003f1f00728c */ /* 0x000fe2000bf05270 */
[----:B------:R-:W-:Y:S02]  /*37b0*/  UMOV UR50, 0x400 ;  /* 0x0000040000327882 */ /* 0x000fe40000000000 */
[----:B------:R-:W-:Y:S01]  /*37c0*/  LOP3.LUT R0, R0, 0xffffff80, RZ, 0xc0, !PT ;  /* 0xffffff8000007812 */ /* 0x000fe200078ec0ff */
[----:B------:R-:W-:Y:S02]  /*37d0*/  USEL UR4, URZ, 0x1, UP0 ;  /* 0x000000013f047887 */ /* 0x000fe40008000000 */
[----:B------:R-:W-:-:S02]  /*37e0*/  USHF.L.U32 UR47, UR31, 0x3, URZ ;  /* 0x000000031f2f7899 */ /* 0x000fc4000800063f */
[----:B------:R-:W-:Y:S01]  /*37f0*/  IMAD.IADD R0, R21, 0x1, -R0 ;  /* 0x0000000115007824 */ /* 0x000fe200078e0a00 */
[----:B------:R-:W-:Y:S01]  /*3800*/  ULOP3.LUT UR48, UR40, 0x1, URZ, 0xfc, !UPT ;  /* 0x0000000128307892 */ /* 0x000fe2000f8efc3f */
[----:B------:R-:W-:Y:S01]  /*3810*/  MOV R152, UR4 ;  /* 0x0000000400987c02 */ /* 0x000fe20008000f00 */
[----:B------:R-:W-:Y:S01]  /*3820*/  ULOP3.LUT UR53, UR47, 0x8, URZ, 0xc0, !UPT ;  /* 0x000000082f357892 */ /* 0x000fe2000f8ec03f */
[C---:B------:R-:W-:Y:S01]  /*3830*/  VIADD R157, R0.reuse, 0x1f ;  /* 0x0000001f009d7836 */ /* 0x040fe20000000000 */
[----:B-1----:R-:W-:Y:S01]  /*3840*/  SHF.R.S32.HI R3, RZ, 0x1f, R0 ;  /* 0x0000001fff037819 */ /* 0x002fe20000011400 */
[----:B------:R-:W-:Y:S01]  /*3850*/  ULOP3.LUT UR49, UR59, 0x1, URZ, 0xfc, !UPT ;  /* 0x000000013b317892 */ /* 0x000fe2000f8efc3f */
[----:B------:R-:W-:Y:S01]  /*3860*/  SHF.L.U32 R2, R0, 0x6, RZ ;  /* 0x0000000600027819 */ /* 0x000fe200000006ff */
[----:B------:R-:W-:Y:S01]  /*3870*/  ULOP3.LUT UR54, UR61, 0x1, URZ, 0xfc, !UPT ;  /* 0x000000013d367892 */ /* 0x000fe2000f8efc3f */
[CC--:B--2---:R-:W-:Y:S01]  /*3880*/  LEA.HI R4, R3.reuse, R0.reuse, RZ, 0x5 ;  /* 0x0000000003047211 */ /* 0x0c4fe200078f28ff */
[----:B------:R-:W-:Y:S01]  /*3890*/  ULOP3.LUT UR55, UR47, 0x8, URZ, 0xc, !UPT ;  /* 0x000000082f377892 */ /* 0x000fe2000f8e0c3f */
[----:B------:R-:W-:Y:S01]  /*38a0*/  LOP3.LUT R5, R2, 0x40, RZ, 0xc0, !PT ;  /* 0x0000004002057812 */ /* 0x000fe200078ec0ff */
[----:B---3--:R-:W-:Y:S01]  /*38b0*/  ULEA UR50, UR56, UR50, 0x18 ;  /* 0x0000003238327291 */ /* 0x008fe2000f8ec03f */
[----:B------:R-:W-:Y:S01]  /*38c0*/  SHF.R.U32.HI R2, RZ, 0x1, R4 ;  /* 0x00000001ff027819 */ /* 0x000fe20000011604 */
[----:B------:R-:W-:Y:S01]  /*38d0*/  ULOP3.LUT UR53, UR53, 0x18, URZ, 0x3c, !UPT ;  /* 0x0000001835357892 */ /* 0x000fe2000f8e3c3f */
[-C--:B------:R-:W-:Y:S01]  /*38e0*/  LEA.HI R4, R3, R0.reuse, RZ, 0x3 ;  /* 0x0000000003047211 */ /* 0x080fe200078f18ff */
[----:B------:R-:W-:Y:S01]  /*38f0*/  UIADD3 UR52, UR50, 0x80, URZ ;  /* 0x0000008032347890 */ /* 0x000fe2000fffe03f */
[----:B----4-:R-:W-:Y:S01]  /*3900*/  LOP3.LUT R7, R5, 0x30, R2, 0xf8, !PT ;  /* 0x0000003005077812 */ /* 0x010fe200078ef802 */
[----:B------:R-:W-:Y:S01]  /*3910*/  UIADD3 UR51, UR50, 0x34510, URZ ;  /* 0x0003451032337890 */ /* 0x000fe2000fffe03f */
[-C--:B------:R-:W-:Y:S01]  /*3920*/  LEA.HI R2, R0, R0.reuse, RZ, 0x1 ;  /* 0x0000000000027211 */ /* 0x080fe200078f08ff */
[----:B------:R-:W-:Y:S01]  /*3930*/  @!UP1 UIADD3 UR52, UR50, URZ, URZ ;  /* 0x0000003f32349290 */ /* 0x000fe2000fffe03f */
[----:B------:R-:W-:Y:S01]  /*3940*/  LEA.HI R3, R3, R0, RZ, 0x4 ;  /* 0x0000000003037211 */ /* 0x000fe200078f20ff */
[----:B------:R-:W-:Y:S01]  /*3950*/  UIADD3 UR5, UR47, UR51, URZ ;  /* 0x000000332f057290 */ /* 0x000fe2000fffe03f */
[----:B------:R-:W-:Y:S01]  /*3960*/  SHF.R.S32.HI R2, RZ, 0x1, R2 ;  /* 0x00000001ff027819 */ /* 0x000fe20000011402 */
[----:B------:R-:W-:Y:S01]  /*3970*/  UIADD3 UR52, UR52, 0x34780, URZ ;  /* 0x0003478034347890 */ /* 0x000fe2000fffe03f */
[----:B------:R-:W-:-:S02]  /*3980*/  LOP3.LUT R7, R7, 0x8, R4, 0xf8, !PT ;  /* 0x0000000807077812 */ /* 0x000fc400078ef804 */
[----:B------:R-:W-:Y:S01]  /*3990*/  SHF.R.S32.HI R4, RZ, 0x4, R3 ;  /* 0x00000004ff047819 */ /* 0x000fe20000011403 */
[----:B------:R-:W-:-:S03]  /*39a0*/  IMAD.SHL.U32 R2, R2, 0x80, RZ ;  /* 0x0000008002027824 */ /* 0x000fc600078e00ff */
[----:B------:R-:W-:Y:S02]  /*39b0*/  LEA.HI R3, R3, R4, RZ, 0x1 ;  /* 0x0000000403037211 */ /* 0x000fe400078f08ff */
[----:B------:R-:W-:Y:S02]  /*39c0*/  LOP3.LUT R2, R2, 0x180, RZ, 0xc0, !PT ;  /* 0x0000018002027812 */ /* 0x000fe400078ec0ff */
[----:B------:R-:W-:Y:S02]  /*39d0*/  LOP3.LUT R3, R3, 0x7ffffe, RZ, 0xc0, !PT ;  /* 0x007ffffe03037812 */ /* 0x000fe400078ec0ff */
[----:B------:R-:W-:Y:S02]  /*39e0*/  LOP3.LUT R5, R2, R5, RZ, 0xfc, !PT ;  /* 0x0000000502057212 */ /* 0x000fe400078efcff */
[----:B------:R-:W-:Y:S02]  /*39f0*/  IADD3 R3, R4, -R3, RZ ;  /* 0x8000000304037210 */ /* 0x000fe40007ffe0ff */
[----:B------:R-:W-:-:S04]  /*3a00*/  SHF.R.U32.HI R5, RZ, 0x3, R5 ;  /* 0x00000003ff057819 */ /* 0x000fc80000011605 */
[----:B------:R-:W-:Y:S01]  /*3a10*/  LOP3.LUT R156, R5, R7, R2, 0x1e, !PT ;  /* 0x00000007059c7212 */ /* 0x000fe200078e1e02 */
[----:B------:R-:W-:-:S03]  /*3a20*/  IMAD.MOV.U32 R5, RZ, RZ, 0x1 ;  /* 0x00000001ff057424 */ /* 0x000fc600078e00ff */
[----:B------:R-:W-:-:S07]  /*3a30*/  LEA R156, R3, R156, 0x9 ;  /* 0x0000009c039c7211 */ /* 0x000fce00078e48ff */
.L_x_156:
[----:B-1----:R-:W1:Y:S02]  /*3a40*/  LDC.64 R2, c[0x0][0x290] ;  /* 0x0000a400ff027b82 */ /* 0x002e640000000a00 */
[----:B-1----:R-:W-:-:S05]  /*3a50*/  IMAD.WIDE R2, R18, 0xc, R2 ;  /* 0x0000000c12027825 */ /* 0x002fca00078e0202 */
[----:B--2---:R-:W2:Y:S01]  /*3a60*/  LDG.E R4, desc[UR38][R2.64+0x8] ;  /* 0x0000082602047981 */ /* 0x004ea2000c1e1900 */
[----:B------:R-:W-:Y:S01]  /*3a70*/  SHF.L.U32 R7, R152, 0x1f, RZ ;  /* 0x0000001f98077819 */ /* 0x000fe200000006ff */
[----:B------:R-:W-:Y:S01]  /*3a80*/  UMOV UR9, UR41 ;  /* 0x0000002900097c82 */ /* 0x000fe20008000000 */
[----:B------:R-:W-:Y:S01]  /*3a90*/  MOV R6, UR51 ;  /* 0x0000003300067c02 */ /* 0x000fe20008000f00 */
[----:B------:R-:W-:-:S03]  /*3aa0*/  IMAD.MOV.U32 R154, RZ, RZ, R18 ;  /* 0x000000ffff9a7224 */ /* 0x000fc600078e0012 */
[----:B------:R-:W1:Y:S01]  /*3ab0*/  SYNCS.PHASECHK.TRANS64.TRYWAIT P0, [R6+UR47], R7 ;  /* 0x00000007060075a7 */ /* 0x000e62000800016f */
[----:B--2---:R-:W-:-:S13]  /*3ac0*/  R2UR UR4, R4 ;  /* 0x00000000040472ca */ /* 0x004fda00000e0000 */
[----:B------:R-:W-:-:S04]  /*3ad0*/  UIADD3 UR4, UR4, 0x3f, URZ ;  /* 0x0000003f04047890 */ /* 0x000fc8000fffe03f */
[----:B------:R-:W-:-:S04]  /*3ae0*/  USHF.R.S32.HI UR5, URZ, 0x1f, UR4 ;  /* 0x0000001f3f057899 */ /* 0x000fc80008011404 */
[----:B------:R-:W-:-:S04]  /*3af0*/  ULEA.HI UR5, UR5, UR4, URZ, 0x6 ;  /* 0x0000000405057291 */ /* 0x000fc8000f8f303f */
[----:B------:R-:W-:Y:S01]  /*3b00*/  USHF.R.S32.HI UR10, URZ, 0x6, UR5 ;  /* 0x000000063f0a7899 */ /* 0x000fe20008011405 */
[----:B-1----:R-:W-:Y:S11]  /*3b10*/  @!P0 BRA `(.L_x_33) ;  /* 0x0000016000948947 */ /* 0x002ff60003800000 */
.L_x_359:
[----:B------:R2:W-:Y:S01]  /*3b20*/  STL [R1], RZ ;  /* 0x000000ff01007387 */ /* 0x0005e20000100800 */
[----:B------:R-:W-:Y:S01]  /*3b30*/  ISETP.GE.AND P0, PT, R4, 0x1, PT ;  /* 0x000000010400780c */ /* 0x000fe20003f06270 */
[----:B------:R-:W-:Y:S01]  /*3b40*/  UMOV UR8, URZ ;  /* 0x0000003f00087c82 */ /* 0x000fe20008000000 */
[----:B------:R-:W-:Y:S01]  /*3b50*/  SHF.R.S32.HI R19, RZ, 0x1f, R18 ;  /* 0x0000001fff137819 */ /* 0x000fe20000011412 */
[----:B------:R2:W-:Y:S01]  /*3b60*/  STL [R1+0x4], RZ ;  /* 0x000004ff01007387 */ /* 0x0005e20000100800 */
[----:B-1----:R-:W-:Y:S02]  /*3b70*/  MOV R0, UR42 ;  /* 0x0000002a00007c02 */ /* 0x002fe40008000f00 */
[----:B------:R-:W-:Y:S02]  /*3b80*/  CS2R R150, SRZ ;  /* 0x0000000000967805 */ /* 0x000fe4000001ff00 */
[----:B------:R-:W-:Y:S01]  /*3b90*/  CS2R R24, SRZ ;  /* 0x0000000000187805 */ /* 0x000fe2000001ff00 */
[----:B------:R2:W-:Y:S01]  /*3ba0*/  STL [R1+0x8], RZ ;  /* 0x000008ff01007387 */ /* 0x0005e20000100800 */
[----:B------:R-:W-:-:S02]  /*3bb0*/  CS2R R26, SRZ ;  /* 0x00000000001a7805 */ /* 0x000fc4000001ff00 */
[----:B------:R-:W-:Y:S02]  /*3bc0*/  CS2R R28, SRZ ;  /* 0x00000000001c7805 */ /* 0x000fe4000001ff00 */
[----:B------:R-:W-:Y:S01]  /*3bd0*/  CS2R R30, SRZ ;  /* 0x00000000001e7805 */ /* 0x000fe2000001ff00 */
[----:B------:R2:W-:Y:S01]  /*3be0*/  STL [R1+0xc], RZ ;  /* 0x00000cff01007387 */ /* 0x0005e20000100800 */
[----:B------:R-:W-:Y:S02]  /*3bf0*/  CS2R R32, SRZ ;  /* 0x0000000000207805 */ /* 0x000fe4000001ff00 */
        /* <DEDUP_REMOVED lines=76> */
[----:B------:R-:W-:Y:S01]  /*40c0*/  CS2R R148, SRZ ;  /* 0x0000000000947805 */ /* 0x000fe2000001ff00 */
[----:B------:R2:W-:Y:S04]  /*40d0*/  STL [R1+0x5c], RZ ;  /* 0x00005cff01007387 */ /* 0x0005e80000100800 */
        /* <DEDUP_REMOVED lines=103> */
[----:B------:R2:W-:Y:S01]  /*4750*/  STL [R1+0x1fc], RZ ;  /* 0x0001fcff01007387 */ /* 0x0005e20000100800 */
[----:B------:R-:W-:Y:S05]  /*4760*/  @!P0 BRA `(.L_x_34) ;  /* 0x0000003800208947 */ /* 0x000fea0003800000 */
[----:B------:R-:W-:-:S06]  /*4770*/  UISETP.NE.AND UP0, UPT, UR48, 0x3, UPT ;  /* 0x000000033000788c */ /* 0x000fcc000bf05270 */
[----:B------:R-:W-:-:S13]  /*4780*/  PLOP3.LUT P1, PT, PT, PT, UP0, 0x80, 0x0 ;  /* 0x000000000000781c */ /* 0x000fda0003f2f008 */
[----:B------:R-:W-:Y:S05]  /*4790*/  @!P1 BRA `(.L_x_35) ;  /* 0x0000000000049947 */ /* 0x000fea0003800000 */
[----:B------:R-:W-:Y:S01]  /*47a0*/  BPT.TRAP 0x1 ;  /* 0x000000040000795c */ /* 0x000fe20000300000 */
.L_x_35:
[----:B------:R-:W-:Y:S01]  /*47b0*/  ULEA UR4, UR41, UR50, 0x3 ;  /* 0x0000003229047291 */ /* 0x000fe2000f8e183f */
[----:B------:R-:W-:-:S05]  /*47c0*/  IMAD.U32 R0, RZ, RZ, UR42 ;  /* 0x0000002aff007e24 */ /* 0x000fca000f8e00ff */
[----:B------:R-:W-:-:S04]  /*47d0*/  SHF.L.U32 R0, R0, 0x1f, RZ ;  /* 0x0000001f00007819 */ /* 0x000fc800000006ff */
[----:B------:R1:W3:Y:S01]  /*47e0*/  SYNCS.PHASECHK.TRANS64.TRYWAIT P0, [UR4+0x34480], R0 ;  /* 0x03448000ff0075a7 */ /* 0x0002e20008000144 */
[----:B------:R-:W-:Y:S05]  /*47f0*/  @!P1 BRA `(.L_x_36) ;  /* 0x0000000000049947 */ /* 0x000fea0003800000 */
[----:B------:R-:W-:Y:S01]  /*4800*/  BPT.TRAP 0x1 ;  /* 0x000000040000795c */ /* 0x000fe20000300000 */
.L_x_36:
[----:B---3--:R-:W-:Y:S05]  /*4810*/  @P0 BRA `(.L_x_37) ;  /* 0x0000000000080947 */ /* 0x008fea0003800000 */
[----:B------:R-:W3:Y:S02]  /*4820*/  SYNCS.PHASECHK.TRANS64.TRYWAIT P0, [UR4+0x34480], R0 ;  /* 0x03448000ff0075a7 */ /* 0x000ee40008000144 */
[----:B---3--:R-:W-:Y:S05]  /*4830*/  @!P0 BRA `(.L_x_38) ;  /* 0x0000015400688947 */ /* 0x008fea0003800000 */
.L_x_37:
[----:B------:R-:W-:Y:S01]  /*4840*/  UIADD3 UR5, UR50, 0x10000, URZ ;  /* 0x0001000032057890 */ /* 0x000fe2000fffe03f */
[----:B------:R-:W-:Y:S01]  /*4850*/  WARPGROUP.ARRIVE ;  /* 0x00000000000079c5 */ /* 0x000fe20000000000 */
[----:B------:R-:W-:Y:S01]  /*4860*/  USHF.R.U32.HI UR4, URZ, 0x4, UR50 ;  /* 0x000000043f047899 */ /* 0x000fe20008011632 */
[----:B------:R4:W-:Y:S01]  /*4870*/  STL [R1+0x300], R23 ;  /* 0x0003001701007387 */ /* 0x0009e20000100800 */
[----:B------:R-:W-:Y:S02]  /*4880*/  USHF.R.U32.HI UR5, URZ, 0x4, UR5 ;  /* 0x000000043f057899 */ /* 0x000fe40008011605 */
[----:B------:R-:W-:Y:S01]  /*4890*/  ULOP3.LUT UR4, UR4, 0x3fff, URZ, 0xc0, !UPT ;  /* 0x00003fff04047892 */ /* 0x000fe2000f8ec03f */
[----:B------:R1:W-:Y:S01]  /*48a0*/  STL [R1+0x2fc], R22 ;  /* 0x0002fc1601007387 */ /* 0x0003e20000100800 */
[----:B------:R-:W-:Y:S02]  /*48b0*/  ULOP3.LUT UR5, UR5, 0x3fff, URZ, 0xc0, !UPT ;  /* 0x00003fff05057892 */ /* 0x000fe4000f8ec03f */
[----:B------:R-:W-:Y:S01]  /*48c0*/  ULOP3.LUT UR4, UR4, 0x10000, URZ, 0xfc, !UPT ;  /* 0x0001000004047892 */ /* 0x000fe2000f8efc3f */
[----:B------:R2:W-:Y:S01]  /*48d0*/  STL [R1+0x2f8], R19 ;  /* 0x0002f81301007387 */ /* 0x0005e20000100800 */
[----:B------:R-:W-:-:S02]  /*48e0*/  ULOP3.LUT UR5, UR5, 0x10000, URZ, 0xfc, !UPT ;  /* 0x0001000005057892 */ /* 0x000fc4000f8efc3f */
[----:B------:R-:W-:Y:S01]  /*48f0*/  ULEA UR8, UR41, UR4, 0xa ;  /* 0x0000000429087291 */ /* 0x000fe2000f8e503f */
[----:B------:R3:W-:Y:S01]  /*4900*/  STL [R1+0x2f4], R18 ;  /* 0x0002f41201007387 */ /* 0x0007e20000100800 */
[----:B------:R-:W-:Y:S01]  /*4910*/  ULEA UR9, UR41, UR5, 0xb ;  /* 0x0000000529097291 */ /* 0x000fe2000f8e583f */
[----:B------:R-:W-:Y:S02]  /*4920*/  UMOV UR7, 0x40000040 ;  /* 0x4000004000077882 */ /* 0x000fe40000000000 */
[----:B------:R-:W-:Y:S01]  /*4930*/  UMOV UR5, 0x40000040 ;  /* 0x4000004000057882 */ /* 0x000fe20000000000 */
[----:B------:R3:W-:Y:S01]  /*4940*/  STL [R1+0x2f0], R17 ;  /* 0x0002f01101007387 */ /* 0x0007e20000100800 */
[----:B------:R-:W-:Y:S02]  /*4950*/  UMOV UR4, UR8 ;  /* 0x0000000800047c82 */ /* 0x000fe40008000000 */
[----:B------:R-:W-:Y:S01]  /*4960*/  UMOV UR6, UR9 ;  /* 0x0000000900067c82 */ /* 0x000fe20008000000 */
[----:B------:R3:W-:Y:S01]  /*4970*/  STL [R1+0x2ec], R16 ;  /* 0x0002ec1001007387 */ /* 0x0007e20000100800 */
[----:B------:R-:W-:Y:S01]  /*4980*/  HGMMA.64x256x16.F32 R24, gdesc[UR4], RZ, !UPT, gsb0 ;  /* 0x03e00000041879f0 */ /* 0x000fe2000c0008ff */
[----:B------:R-:W-:-:S02]  /*4990*/  UIADD3 UR4, UR8, 0x200, URZ ;  /* 0x0000020008047890 */ /* 0x000fc4000fffe03f */
[----:B------:R3:W-:Y:S01]  /*49a0*/  STL [R1+0x2e8], R6 ;  /* 0x0002e80601007387 */ /* 0x0007e20000100800 */
[----:B------:R-:W-:-:S03]  /*49b0*/  UMOV UR5, 0x40000040 ;  /* 0x4000004000057882 */ /* 0x000fc60000000000 */
[----:B------:R3:W-:Y:S04]  /*49c0*/  STL [R1+0x2e4], R5 ;  /* 0x0002e40501007387 */ /* 0x0007e80000100800 */
[----:B------:R3:W-:Y:S01]  /*49d0*/  STL [R1+0x2e0], R4 ;  /* 0x0002e00401007387 */ /* 0x0007e20000100800 */
[----:B------:R-:W-:-:S03]  /*49e0*/  WARPGROUP.DEPBAR.LE gsb0, 0x0 ;  /* 0x00008000000079c5 */ /* 0x000fc60000010000 */
[----:B------:R-:W-:Y:S01]  /*49f0*/  STL.64 [R1], R24 ;  /* 0x0000001801007387 */ /* 0x000fe20000100a00 */
[----:B------:R-:W-:Y:S01]  /*4a00*/  MOV R227, R57 ;  /* 0x0000003900e37202 */ /* 0x000fe20000000f00 */
[----:B------:R-:W-:Y:S01]  /*4a10*/  IMAD.MOV.U32 R226, RZ, RZ, R58 ;  /* 0x000000ffffe27224 */ /* 0x000fe200078e003a */
[----:B------:R-:W-:Y:S01]  /*4a20*/  MOV R225, R59 ;  /* 0x0000003b00e17202 */ /* 0x000fe20000000f00 */
[----:B------:R-:W-:Y:S01]  /*4a30*/  STL.64 [R1+0x8], R26 ;  /* 0x0000081a01007387 */ /* 0x000fe20000100a00 */
[----:B------:R-:W-:Y:S01]  /*4a40*/  IMAD.MOV.U32 R224, RZ, RZ, R60 ;  /* 0x000000ffffe07224 */ /* 0x000fe200078e003c */
[----:B------:R-:W-:Y:S01]  /*4a50*/  MOV R223, R61 ;  /* 0x0000003d00df7202 */ /* 0x000fe20000000f00 */
[----:B------:R-:W-:Y:S01]  /*4a60*/  IMAD.MOV.U32 R222, RZ, RZ, R62 ;  /* 0x000000ffffde7224 */ /* 0x000fe200078e003e */
[----:B------:R-:W-:Y:S01]  /*4a70*/  STL.64 [R1+0x10], R28 ;  /* 0x0000101c01007387 */ /* 0x000fe20000100a00 */
        /* <DEDUP_REMOVED lines=79> */
[----:B----4-:R-:W-:Y:S01]  /*4f70*/  MOV R23, R129 ;  /* 0x0000008100177202 */ /* 0x010fe20000000f00 */
[----:B-1----:R-:W-:Y:S01]  /*4f80*/  IMAD.MOV.U32 R22, RZ, RZ, R130 ;  /* 0x000000ffff167224 */ /* 0x002fe200078e0082 */
[----:B------:R-:W-:Y:S01]  /*4f90*/  MOV R21, R131 ;  /* 0x0000008300157202 */ /* 0x000fe20000000f00 */
[----:B------:R-:W-:Y:S01]  /*4fa0*/  IMAD.MOV.U32 R20, RZ, RZ, R132 ;  /* 0x000000ffff147224 */ /* 0x000fe200078e0084 */
[----:B--2---:R-:W-:Y:S01]  /*4fb0*/  MOV R19, R133 ;  /* 0x0000008500137202 */ /* 0x004fe20000000f00 */
[----:B---3--:R-:W-:Y:S01]  /*4fc0*/  IMAD.MOV.U32 R18, RZ, RZ, R134 ;  /* 0x000000ffff127224 */ /* 0x008fe200078e0086 */
        /* <DEDUP_REMOVED lines=16> */
[----:B------:R1:W-:Y:S01]  /*50d0*/  STL [R1+0x80], R56 ;  /* 0x0000803801007387 */ /* 0x0003e20000100800 */
[----:B------:R-:W-:-:S03]  /*50e0*/  MOV R0, R151 ;  /* 0x0000009700007202 */ /* 0x000fc60000000f00 */
[----:B------:R-:W-:Y:S04]  /*50f0*/  STL.64 [R1+0x5e0], R156 ;  /* 0x0005e09c01007387 */ /* 0x000fe80000100a00 */
[----:B------:R-:W-:Y:S01]  /*5100*/  STL [R1+0x5dc], R154 ;  /* 0x0005dc9a01007387 */ /* 0x000fe20000100800 */
[----:B-1----:R-:W-:-:S03]  /*5110*/  WARPGROUP.ARRIVE ;  /* 0x00000000000079c5 */ /* 0x002fc60000000000 */
[----:B------:R-:W-:Y:S03]  /*5120*/  STL [R1+0x5d8], R152 ;  /* 0x0005d89801007387 */ /* 0x000fe60000100800 */
[----:B------:R-:W-:Y:S03]  /*5130*/  HGMMA.64x256x16.F32 R24, gdesc[UR4], RZ, !UPT, gsb0 ;  /* 0x03e00000041879f0 */ /* 0x000fe6000c0008ff */
[----:B------:R-:W-:Y:S02]  /*5140*/  WARPGROUP.DEPBAR.LE gsb0, 0x0 ;  /* 0x00008000000079c5 */ /* 0x000fe40000010000 */
[----:B------:R-:W-:Y:S04]  /*5150*/  STL.64 [R1+0x5d0], R150 ;  /* 0x0005d09601007387 */ /* 0x000fe80000100a00 */
        /* <DEDUP_REMOVED lines=24> */
[----:B------:R1:W-:Y:S04]  /*52e0*/  STL.64 [R1+0x508], R100 ;  /* 0x0005086401007387 */ /* 0x0003e80000100a00 */
[----:B-1----:R-:W2:Y:S04]  /*52f0*/  LDL.LU R100, [R1] ;  /* 0x0000000001647983 */ /* 0x002ea80000300800 */
[----:B------:R-:W2:Y:S04]  /*5300*/  LDL.LU R101, [R1+0x4] ;  /* 0x0000040001657983 */ /* 0x000ea80000300800 */
        /* <DEDUP_REMOVED lines=30> */
[----:B------:R-:W2:Y:S01]  /*54f0*/  LDL.LU R132, [R1+0x80] ;  /* 0x0000800001847983 */ /* 0x000ea20000300800 */
        /* <DEDUP_REMOVED lines=46> */
[----:B------:R-:W-:-:S02]  /*57e0*/  UIADD3 UR4, UR8, 0x2, URZ ;  /* 0x0000000208047890 */ /* 0x000fc4000fffe03f */
[----:B------:R-:W-:Y:S01]  /*57f0*/  UIADD3 UR6, UR9, 0x2, URZ ;  /* 0x0000000209067890 */ /* 0x000fe2000fffe03f */
[----:B------:R-:W-:Y:S01]  /*5800*/  UMOV UR5, 0x40000040 ;  /* 0x4000004000057882 */ /* 0x000fe20000000000 */
[----:B------:R-:W-:Y:S01]  /*5810*/  UMOV UR7, 0x40000040 ;  /* 0x4000004000077882 */ /* 0x000fe20000000000 */
[----:B--2---:R-:W-:-:S06]  /*5820*/  WARPGROUP.ARRIVE ;  /* 0x00000000000079c5 */ /* 0x004fcc0000000000 */
[----:B------:R-:W-:Y:S03]  /*5830*/  HGMMA.64x256x16.F32 R100, gdesc[UR4], R100, gsb0 ;  /* 0x03e00000046479f0 */ /* 0x000fe60008000864 */
[----:B------:R-:W-:Y:S02]  /*5840*/  WARPGROUP.DEPBAR.LE gsb0, 0x0 ;  /* 0x00008000000079c5 */ /* 0x000fe40000010000 */
[----:B------:R-:W-:Y:S04]  /*5850*/  STL.64 [R1], R100 ;  /* 0x0000006401007387 */ /* 0x000fe80000100a00 */
        /* <DEDUP_REMOVED lines=63> */
[----:B-1----:R-:W2:Y:S04]  /*5c50*/  LDL.LU.64 R156, [R1+0x5e0] ;  /* 0x0005e000019c7983 */ /* 0x002ea80000300a00 */
[----:B------:R-:W3:Y:S04]  /*5c60*/  LDL.LU R154, [R1+0x5dc] ;  /* 0x0005dc00019a7983 */ /* 0x000ee80000300800 */
[----:B------:R-:W4:Y:S04]  /*5c70*/  LDL.LU R152, [R1+0x5d8] ;  /* 0x0005d80001987983 */ /* 0x000f280000300800 */
[----:B------:R-:W2:Y:S04]  /*5c80*/  LDL.LU.64 R150, [R1+0x5d0] ;  /* 0x0005d00001967983 */ /* 0x000ea80000300a00 */
        /* <DEDUP_REMOVED lines=24> */
[----:B------:R-:W2:Y:S01]  /*5e10*/  LDL.LU.64 R100, [R1+0x508] ;  /* 0x0005080001647983 */ /* 0x000ea20000300a00 */
[----:B------:R-:W-:Y:S01]  /*5e20*/  UIADD3 UR4, UR8, 0x202, URZ ;  /* 0x0000020208047890 */ /* 0x000fe2000fffe03f */
[----:B------:R-:W-:Y:S01]  /*5e30*/  UMOV UR5, 0x40000040 ;  /* 0x4000004000057882 */ /* 0x000fe20000000000 */
[----:B--2---:R-:W-:-:S07]  /*5e40*/  WARPGROUP.ARRIVE ;  /* 0x00000000000079c5 */ /* 0x004fce0000000000 */
[----:B------:R-:W-:Y:S03]  /*5e50*/  HGMMA.64x256x16.F32 R24, gdesc[UR4], R24, gsb0 ;  /* 0x03e00000041879f0 */ /* 0x000fe60008000818 */
        /* <DEDUP_REMOVED lines=65> */
[----:B-1----:R-:W2:Y:S04]  /*6270*/  LDL.LU.64 R24, [R1] ;  /* 0x0000000001187983 */ /* 0x002ea80000300a00 */
        /* <DEDUP_REMOVED lines=63> */
[----:B------:R-:W-:-:S02]  /*6670*/  UIADD3 UR4, UR8, 0x4, URZ ;  /* 0x0000000408047890 */ /* 0x000fc4000fffe03f */
[----:B------:R-:W-:Y:S01]  /*6680*/  UIADD3 UR6, UR9, 0x4, URZ ;  /* 0x0000000409067890 */ /* 0x000fe2000fffe03f */
[----:B------:R-:W-:Y:S01]  /*6690*/  UMOV UR5, 0x40000040 ;  /* 0x4000004000057882 */ /* 0x000fe20000000000 */
[----:B------:R-:W-:Y:S01]  /*66a0*/  UMOV UR7, 0x40000040 ;  /* 0x4000004000077882 */ /* 0x000fe20000000000 */
[----:B--2---:R-:W-:-:S06]  /*66b0*/  WARPGROUP.ARRIVE ;  /* 0x00000000000079c5 */ /* 0x004fcc0000000000 */
[----:B------:R-:W-:Y:S03]  /*66c0*/  HGMMA.64x256x16.F32 R24, gdesc[UR4], R24, gsb0 ;  /* 0x03e00000041879f0 */ /* 0x000fe60008000818 */
[----:B------:R-:W-:Y:S02]  /*66d0*/  WARPGROUP.DEPBAR.LE gsb0, 0x0 ;  /* 0x00008000000079c5 */ /* 0x000fe40000010000 */
        /* <DEDUP_REMOVED lines=64> */
[----:B------:R1:W-:Y:S01]  /*6ae0*/  STL [R1+0x80], R56 ;  /* 0x0000803801007387 */ /* 0x0003e20000100800 */
[----:B------:R-:W-:Y:S01]  /*6af0*/  MOV R178, R102 ;  /* 0x0000006600b27202 */ /* 0x000fe20000000f00 */
[----:B------:R-:W-:Y:S01]  /*6b00*/  IMAD.MOV.U32 R179, RZ, RZ, R103 ;  /* 0x000000ffffb37224 */ /* 0x000fe200078e0067 */
[----:B------:R-:W-:Y:S01]  /*6b10*/  MOV R176, R100 ;  /* 0x0000006400b07202 */ /* 0x000fe20000000f00 */
[----:B------:R-:W2:Y:S01]  /*6b20*/  LDL.LU.64 R150, [R1+0x500] ;  /* 0x0005000001967983 */ /* 0x000ea20000300a00 */
[----:B------:R-:W-:Y:S01]  /*6b30*/  IMAD.MOV.U32 R177, RZ, RZ, R101 ;  /* 0x000000ffffb17224 */ /* 0x000fe200078e0065 */
[----:B------:R-:W-:Y:S01]  /*6b40*/  MOV R174, R98 ;  /* 0x0000006200ae7202 */ /* 0x000fe20000000f00 */
[----:B------:R-:W-:Y:S01]  /*6b50*/  IMAD.MOV.U32 R175, RZ, RZ, R99 ;  /* 0x000000ffffaf7224 */ /* 0x000fe200078e0063 */
[----:B------:R-:W2:Y:S01]  /*6b60*/  LDL.LU.64 R148, [R1+0x4f8] ;  /* 0x0004f80001947983 */ /* 0x000ea20000300a00 */
        /* <DEDUP_REMOVED lines=52> */
[----:B------:R-:W-:-:S02]  /*6eb0*/  IMAD.MOV.U32 R19, RZ, RZ, R59 ;  /* 0x000000ffff137224 */ /* 0x000fc400078e003b */
[----:B------:R-:W-:Y:S01]  /*6ec0*/  IMAD.MOV.U32 R23, RZ, RZ, R57 ;  /* 0x000000ffff177224 */ /* 0x000fe200078e0039 */
        /* <DEDUP_REMOVED lines=32> */
[----:B-1----:R-:W2:Y:S04]  /*70d0*/  LDL.LU.64 R56, [R1+0x388] ;  /* 0x0003880001387983 */ /* 0x002ea80000300a00 */
        /* <DEDUP_REMOVED lines=17> */
[----:B------:R-:W-:-:S02]  /*71f0*/  UMOV UR5, 0x40000040 ;  /* 0x4000004000057882 */ /* 0x000fc40000000000 */
[----:B------:R-:W-:Y:S04]  /*7200*/  STL.64 [R1+0x2d8], R156 ;  /* 0x0002d89c01007387 */ /* 0x000fe80000100a00 */
[----:B---3--:R-:W-:Y:S04]  /*7210*/  STL [R1+0x2d4], R154 ;  /* 0x0002d49a01007387 */ /* 0x008fe80000100800 */
[----:B----4-:R-:W-:Y:S01]  /*7220*/  STL [R1+0x2d0], R152 ;  /* 0x0002d09801007387 */ /* 0x010fe20000100800 */
[----:B--2---:R-:W-:-:S06]  /*7230*/  WARPGROUP.ARRIVE ;  /* 0x00000000000079c5 */ /* 0x004fcc0000000000 */
        /* <DEDUP_REMOVED lines=97> */
[----:B------:R-:W-:Y:S01]  /*7850*/  UIADD3 UR4, UR8, 0x6, URZ ;  /* 0x0000000608047890 */ /* 0x000fe2000fffe03f */
[----:B------:R-:W-:Y:S01]  /*7860*/  MOV R227, R0 ;  /* 0x0000000000e37202 */ /* 0x000fe20000000f00 */
[----:B------:R-:W-:Y:S01]  /*7870*/  UIADD3 UR6, UR9, 0x6, URZ ;  /* 0x0000000609067890 */ /* 0x000fe2000fffe03f */
[----:B------:R1:W5:Y:S01]  /*7880*/  LDL.LU R23, [R1+0x300] ;  /* 0x0003000001177983 */ /* 0x0003620000300800 */
[----:B------:R-:W-:Y:S01]  /*7890*/  UMOV UR5, 0x40000040 ;  /* 0x4000004000057882 */ /* 0x000fe20000000000 */
[----:B------:R-:W-:-:S02]  /*78a0*/  UMOV UR7, 0x40000040 ;  /* 0x4000004000077882 */ /* 0x000fc40000000000 */
[----:B------:R1:W5:Y:S04]  /*78b0*/  LDL.LU R22, [R1+0x2fc] ;  /* 0x0002fc0001167983 */ /* 0x0003680000300800 */
[----:B------:R1:W5:Y:S04]  /*78c0*/  LDL.LU R19, [R1+0x2f8] ;  /* 0x0002f80001137983 */ /* 0x0003680000300800 */
[----:B------:R1:W5:Y:S04]  /*78d0*/  LDL.LU R18, [R1+0x2f4] ;  /* 0x0002f40001127983 */ /* 0x0003680000300800 */
[----:B------:R1:W5:Y:S04]  /*78e0*/  LDL.LU R17, [R1+0x2f0] ;  /* 0x0002f00001117983 */ /* 0x0003680000300800 */
[----:B------:R1:W5:Y:S04]  /*78f0*/  LDL.LU R16, [R1+0x2ec] ;  /* 0x0002ec0001107983 */ /* 0x0003680000300800 */
[----:B------:R1:W5:Y:S04]  /*7900*/  LDL.LU R6, [R1+0x2e8] ;  /* 0x0002e80001067983 */ /* 0x0003680000300800 */
[----:B------:R1:W5:Y:S04]  /*7910*/  LDL.LU R5, [R1+0x2e4] ;  /* 0x0002e40001057983 */ /* 0x0003680000300800 */
[----:B------:R1:W5:Y:S01]  /*7920*/  LDL.LU R4, [R1+0x2e0] ;  /* 0x0002e00001047983 */ /* 0x0003620000300800 */
        /* <DEDUP_REMOVED lines=67> */
[----:B--2---:R1:W5:Y:S04]  /*7d60*/  LDL.LU.64 R156, [R1+0x2d8] ;  /* 0x0002d800019c7983 */ /* 0x0043680000300a00 */
[----:B------:R1:W5:Y:S04]  /*7d70*/  LDL.LU R154, [R1+0x2d4] ;  /* 0x0002d400019a7983 */ /* 0x0003680000300800 */
[----:B------:R1:W5:Y:S04]  /*7d80*/  LDL.LU R152, [R1+0x2d0] ;  /* 0x0002d00001987983 */ /* 0x0003680000300800 */
        /* <DEDUP_REMOVED lines=28> */
[----:B------:R-:W-:-:S04]  /*7f50*/  UIADD3 UR9, UR41, 0x1, URZ ;  /* 0x0000000129097890 */ /* 0x000fc8000fffe03f */
[----:B------:R-:W-:Y:S01]  /*7f60*/  UISETP.NE.AND UP0, UPT, UR9, 0x4, UPT ;  /* 0x000000040900788c */ /* 0x000fe2000bf05270 */
[----:B------:R-:W-:-:S03]  /*7f70*/  UMOV UR8, 0x1 ;  /* 0x0000000100087882 */ /* 0x000fc60000000000 */
[----:B------:R-:W-:Y:S01]  /*7f80*/  USEL UR9, UR9, URZ, UP0 ;  /* 0x0000003f09097287 */ /* 0x000fe20008000000 */
[----:B--2---:R-:W-:-:S06]  /*7f90*/  WARPGROUP.ARRIVE ;  /* 0x00000000000079c5 */ /* 0x004fcc0000000000 */
[----:B------:R-:W-:Y:S01]  /*7fa0*/  HGMMA.64x256x16.F32 R24, gdesc[UR4], R24, gsb0 ;  /* 0x03e00000041879f0 */ /* 0x000fe20008000818 */
[----:B------:R-:W-:-:S04]  /*7fb0*/  USEL UR4, URZ, 0x1, UP0 ;  /* 0x000000013f047887 */ /* 0x000fc80008000000 */
[----:B------:R-:W-:-:S06]  /*7fc0*/  ULOP3.LUT UR4, UR42, UR4, URZ, 0x3c, !UPT ;  /* 0x000000042a047292 */ /* 0x000fcc000f8e3c3f */
[----:B-1----:R-:W-:Y:S01]  /*7fd0*/  IMAD.U32 R0, RZ, RZ, UR4 ;  /* 0x00000004ff007e24 */ /* 0x002fe2000f8e00ff */
[----:B------:R-:W-:-:S06]  /*7fe0*/  WARPGROUP.DEPBAR.LE gsb0, 0x0 ;  /* 0x00008000000079c5 */ /* 0x000fcc0000010000 */
.L_x_34:
[----:B------:R-:W-:-:S04]  /*7ff0*/  UISETP.LT.AND UP0, UPT, UR10, 0x1, UPT ;  /* 0x000000010a00788c */ /* 0x000fc8000bf01270 */
[----:B------:R-:W-:-:S04]  /*8000*/  USEL UR4, UR10, 0x1, UP0 ;  /* 0x000000010a047887 */ /* 0x000fc80008000000 */
[----:B------:R-:W-:-:S04]  /*8010*/  UIADD3 UR10, UR10, -UR4, URZ ;  /* 0x800000040a0a7290 */ /* 0x000fc8000fffe03f */
[----:B------:R-:W-:-:S06]  /*8020*/  UISETP.GE.AND UP0, UPT, UR10, 0x1, UPT ;  /* 0x000000010a00788c */ /* 0x000fcc000bf06270 */
[----:B------:R-:W-:-:S13]  /*8030*/  PLOP3.LUT P0, PT, PT, PT, UP0, 0x80, 0x0 ;  /* 0x000000000000781c */ /* 0x000fda0003f0f008 */
[----:B------:R-:W-:Y:S05]  /*8040*/  @!P0 BRA `(.L_x_39) ;  /* 0x0000004400688947 */ /* 0x000fea0003800000 */
[----:B------:R-:W-:Y:S01]  /*8050*/  MOV R2, UR10 ;  /* 0x0000000a00027c02 */ /* 0x000fe20008000f00 */
[----:B------:R-:W-:-:S06]  /*8060*/  UMOV UR11, UR41 ;  /* 0x00000029000b7c82 */ /* 0x000fcc0008000000 */
.L_x_46:
[----:B------:R-:W-:-:S06]  /*8070*/  UISETP.NE.AND UP0, UPT, UR48, 0x3, UPT ;  /* 0x000000033000788c */ /* 0x000fcc000bf05270 */
[----:B------:R-:W-:-:S13]  /*8080*/  PLOP3.LUT P1, PT, PT, PT, UP0, 0x80, 0x0 ;  /* 0x000000000000781c */ /* 0x000fda0003f2f008 */
[----:B------:R-:W-:Y:S05]  /*8090*/  @!P1 BRA `(.L_x_40) ;  /* 0x0000000000049947 */ /* 0x000fea0003800000 */
[----:B------:R-:W-:Y:S01]  /*80a0*/  BPT.TRAP 0x1 ;  /* 0x000000040000795c */ /* 0x000fe20000300000 */
.L_x_40:
[----:B------:R-:W-:Y:S01]  /*80b0*/  ULEA UR4, UR9, UR50, 0x3 ;  /* 0x0000003209047291 */ /* 0x000fe2000f8e183f */
[----:B------:R-:W-:-:S08]  /*80c0*/  SHF.L.U32 R3, R0, 0x1f, RZ ;  /* 0x0000001f00037819 */ /* 0x000fd000000006ff */
[----:B------:R1:W3:Y:S01]  /*80d0*/  SYNCS.PHASECHK.TRANS64.TRYWAIT P0, [UR4+0x34480], R3 ;  /* 0x03448003ff0075a7 */ /* 0x0002e20008000144 */
[----:B------:R-:W-:Y:S05]  /*80e0*/  @!P1 BRA `(.L_x_41) ;  /* 0x0000000000049947 */ /* 0x000fea0003800000 */
[----:B------:R-:W-:Y:S01]  /*80f0*/  BPT.TRAP 0x1 ;  /* 0x000000040000795c */ /* 0x000fe20000300000 */
.L_x_41:
[----:B---3--:R-:W-:Y:S05]  /*8100*/  @P0 BRA `(.L_x_42) ;  /* 0x0000000000080947 */ /* 0x008fea0003800000 */
[----:B------:R-:W3:Y:S02]  /*8110*/  SYNCS.PHASECHK.TRANS64.TRYWAIT P0, [UR4+0x34480], R3 ;  /* 0x03448003ff0075a7 */ /* 0x000ee40008000144 */
[----:B---3--:R-:W-:Y:S05]  /*8120*/  @!P0 BRA `(.L_x_43) ;  /* 0x0000011c00448947 */ /* 0x008fea0003800000 */
.L_x_42:
        /* <DEDUP_REMOVED lines=64> */
[----:B----4-:R-:W4:Y:S04]  /*8530*/  LDL.LU.64 R24, [R1] ;  /* 0x0000000001187983 */ /* 0x010f280000300a00 */
[----:B------:R-:W4:Y:S04]  /*8540*/  LDL.LU.64 R26, [R1+0x8] ;  /* 0x00000800011a7983 */ /* 0x000f280000300a00 */
        /* <DEDUP_REMOVED lines=61> */
[----:B------:R-:W4:Y:S01]  /*8920*/  LDL.LU.64 R150, [R1+0x1f8] ;  /* 0x0001f80001967983 */ /* 0x000f220000300a00 */
[----:B------:R-:W-:-:S02]  /*8930*/  UIADD3 UR5, UR50, 0x10000, URZ ;  /* 0x0001000032057890 */ /* 0x000fc4000fffe03f */
[----:B------:R-:W-:Y:S01]  /*8940*/  USHF.R.U32.HI UR4, URZ, 0x4, UR50 ;  /* 0x000000043f047899 */ /* 0x000fe20008011632 */
[----:B-----5:R-:W-:Y:S01]  /*8950*/  STL [R1+0x308], R23 ;  /* 0x0003081701007387 */ /* 0x020fe20000100800 */
[----:B------:R-:W-:Y:S02]  /*8960*/  USHF.R.U32.HI UR5, URZ, 0x4, UR5 ;  /* 0x000000043f057899 */ /* 0x000fe40008011605 */
[----:B------:R-:W-:Y:S01]  /*8970*/  ULOP3.LUT UR4, UR4, 0x3fff, URZ, 0xc0, !UPT ;  /* 0x00003fff04047892 */ /* 0x000fe2000f8ec03f */
[----:B------:R-:W-:Y:S01]  /*8980*/  STL [R1+0x304], R22 ;  /* 0x0003041601007387 */ /* 0x000fe20000100800 */
[----:B------:R-:W-:Y:S02]  /*8990*/  ULOP3.LUT UR5, UR5, 0x3fff, URZ, 0xc0, !UPT ;  /* 0x00003fff05057892 */ /* 0x000fe4000f8ec03f */
[----:B------:R-:W-:Y:S01]  /*89a0*/  ULOP3.LUT UR4, UR4, 0x10000, URZ, 0xfc, !UPT ;  /* 0x0001000004047892 */ /* 0x000fe2000f8efc3f */
[----:B------:R-:W-:Y:S01]  /*89b0*/  STL [R1+0x300], R19 ;  /* 0x0003001301007387 */ /* 0x000fe20000100800 */
[----:B------:R-:W-:-:S02]  /*89c0*/  ULOP3.LUT UR5, UR5, 0x10000, URZ, 0xfc, !UPT ;  /* 0x0001000005057892 */ /* 0x000fc4000f8efc3f */
[----:B------:R-:W-:Y:S01]  /*89d0*/  UISETP.NE.U32.AND UP0, UPT, UR8, URZ, UPT ;  /* 0x0000003f0800728c */ /* 0x000fe2000bf05070 */
[----:B------:R-:W-:Y:S01]  /*89e0*/  STL [R1+0x2fc], R18 ;  /* 0x0002fc1201007387 */ /* 0x000fe20000100800 */
[----:B------:R-:W-:Y:S02]  /*89f0*/  ULEA UR12, UR9, UR4, 0xa ;  /* 0x00000004090c7291 */ /* 0x000fe4000f8e503f */
[----:B------:R-:W-:Y:S01]  /*8a00*/  ULEA UR13, UR9, UR5, 0xb ;  /* 0x00000005090d7291 */ /* 0x000fe2000f8e583f */
[----:B------:R-:W-:Y:S01]  /*8a10*/  STL [R1+0x2f8], R17 ;  /* 0x0002f81101007387 */ /* 0x000fe20000100800 */
[----:B------:R-:W-:Y:S01]  /*8a20*/  UMOV UR7, 0x40000040 ;  /* 0x4000004000077882 */ /* 0x000fe20000000000 */
[----:B------:R-:W-:Y:S02]  /*8a30*/  UMOV UR5, 0x40000040 ;  /* 0x4000004000057882 */ /* 0x000fe40000000000 */
[----:B------:R-:W-:Y:S01]  /*8a40*/  UMOV UR4, UR12 ;  /* 0x0000000c00047c82 */ /* 0x000fe20008000000 */
[----:B------:R-:W-:Y:S01]  /*8a50*/  STL [R1+0x2f4], R16 ;  /* 0x0002f41001007387 */ /* 0x000fe20000100800 */
[----:B------:R-:W-:-:S03]  /*8a60*/  UMOV UR6, UR13 ;  /* 0x0000000d00067c82 */ /* 0x000fc60008000000 */
[----:B------:R-:W-:Y:S04]  /*8a70*/  STL [R1+0x2f0], R6 ;  /* 0x0002f00601007387 */ /* 0x000fe80000100800 */
[----:B------:R-:W-:Y:S04]  /*8a80*/  STL [R1+0x2ec], R5 ;  /* 0x0002ec0501007387 */ /* 0x000fe80000100800 */
[----:B------:R-:W-:Y:S04]  /*8a90*/  STL [R1+0x2e8], R4 ;  /* 0x0002e80401007387 */ /* 0x000fe80000100800 */
[----:B------:R1:W-:Y:S04]  /*8aa0*/  STL [R1+0x2e4], R2 ;  /* 0x0002e40201007387 */ /* 0x0003e80000100800 */
[----:B------:R2:W-:Y:S01]  /*8ab0*/  STL [R1+0x2e0], R0 ;  /* 0x0002e00001007387 */ /* 0x0005e20000100800 */
[----:B----4-:R-:W-:-:S06]  /*8ac0*/  WARPGROUP.ARRIVE ;  /* 0x00000000000079c5 */ /* 0x010fcc0000000000 */
[----:B------:R-:W-:Y:S03]  /*8ad0*/  HGMMA.64x256x16.F32 R24, gdesc[UR4], R24, UP0, gsb0 ;  /* 0x03e00000041879f0 */ /* 0x000fe6000b800818 */
[----:B------:R-:W-:Y:S02]  /*8ae0*/  WARPGROUP.DEPBAR.LE gsb0, 0x0 ;  /* 0x00008000000079c5 */ /* 0x000fe40000010000 */
[----:B------:R-:W-:Y:S01]  /*8af0*/  STL.64 [R1], R24 ;  /* 0x0000001801007387 */ /* 0x000fe20000100a00 */
[----:B-1----:R-:W-:Y:S01]  /*8b00*/  MOV R2, R150 ;  /* 0x0000009600027202 */ /* 0x002fe20000000f00 */
[----:B--2---:R-:W-:Y:S01]  /*8b10*/  IMAD.MOV.U32 R0, RZ, RZ, R151 ;  /* 0x000000ffff007224 */ /* 0x004fe200078e0097 */
[----:B------:R-:W-:Y:S01]  /*8b20*/  MOV R4, R148 ;  /* 0x0000009400047202 */ /* 0x000fe20000000f00 */
[----:B------:R-:W-:Y:S01]  /*8b30*/  STL.64 [R1+0x8], R26 ;  /* 0x0000081a01007387 */ /* 0x000fe20000100a00 */
[----:B---3--:R-:W-:Y:S01]  /*8b40*/  IMAD.MOV.U32 R3, RZ, RZ, R149 ;  /* 0x000000ffff037224 */ /* 0x008fe200078e0095 */
        /* <DEDUP_REMOVED lines=173> */
[----:B------:R-:W-:Y:S04]  /*9620*/  STL [R1+0x5e4], R154 ;  /* 0x0005e49a01007387 */ /* 0x000fe80000100800 */
[----:B------:R-:W-:Y:S01]  /*9630*/  STL [R1+0x5e0], R152 ;  /* 0x0005e09801007387 */ /* 0x000fe20000100800 */
[----:B--2---:R-:W-:-:S06]  /*9640*/  WARPGROUP.ARRIVE ;  /* 0x00000000000079c5 */ /* 0x004fcc0000000000 */
[----:B------:R-:W-:Y:S03]  /*9650*/  HGMMA.64x256x16.F32 R24, gdesc[UR4], R24, UP0, gsb0 ;  /* 0x03e00000041879f0 */ /* 0x000fe6000b800818 */
        /* <DEDUP_REMOVED lines=106> */
[----:B------:R-:W-:-:S02]  /*9d00*/  UIADD3 UR4, UR12, 0x2, URZ ;  /* 0x000000020c047890 */ /* 0x000fc4000fffe03f */
[----:B------:R-:W-:Y:S01]  /*9d10*/  UIADD3 UR6, UR13, 0x2, URZ ;  /* 0x000000020d067890 */ /* 0x000fe2000fffe03f */
[----:B------:R-:W-:Y:S01]  /*9d20*/  UMOV UR5, 0x40000040 ;  /* 0x4000004000057882 */ /* 0x000fe20000000000 */
[----:B------:R-:W-:Y:S01]  /*9d30*/  UMOV UR7, 0x40000040 ;  /* 0x4000004000077882 */ /* 0x000fe20000000000 */
[----:B--2---:R-:W-:-:S06]  /*9d40*/  WARPGROUP.ARRIVE ;  /* 0x00000000000079c5 */ /* 0x004fcc0000000000 */
[----:B------:R-:W-:Y:S03]  /*9d50*/  HGMMA.64x256x16.F32 R100, gdesc[UR4], R100, UP0, gsb0 ;  /* 0x03e00000046479f0 */ /* 0x000fe6000b800864 */
        /* <DEDUP_REMOVED lines=246> */
[----:B------:R-:W-:Y:S01]  /*acc0*/  STL.64 [R1+0x60], R48 ;  /* 0x0000603001007387 */ /* 0x000fe20000100a00 */
[----:B------:R-:W-:-:S03]  /*acd0*/  IMAD.MOV.U32 R7, RZ, RZ, R150 ;  /* 0x000000ffff077224 */ /* 0x000fc600078e0096 */
[----:B------:R-:W-:Y:S01]  /*ace0*/  STL.64 [R1+0x68], R50 ;  /* 0x0000683201007387 */ /* 0x000fe20000100a00 */
[----:B------:R-:W-:-:S03]  /*acf0*/  MOV R3, R151 ;  /* 0x0000009700037202 */ /* 0x000fc60000000f00 */
[----:B------:R-:W-:Y:S01]  /*ad00*/  STL.64 [R1+0x70], R52 ;  /* 0x0000703401007387 */ /* 0x000fe20000100a00 */
[----:B------:R-:W-:Y:S01]  /*ad10*/  IMAD.MOV.U32 R9, RZ, RZ, R148 ;  /* 0x000000ffff097224 */ /* 0x000fe200078e0094 */
[----:B------:R-:W-:Y:S02]  /*ad20*/  MOV R8, R149 ;  /* 0x0000009500087202 */ /* 0x000fe40000000f00 */
[----:B------:R-:W-:Y:S01]  /*ad30*/  STL.64 [R1+0x78], R54 ;  /* 0x0000783601007387 */ /* 0x000fe20000100a00 */
[----:B------:R-:W-:Y:S01]  /*ad40*/  IMAD.MOV.U32 R11, RZ, RZ, R146 ;  /* 0x000000ffff0b7224 */ /* 0x000fe200078e0092 */
[----:B------:R-:W-:Y:S02]  /*ad50*/  MOV R10, R147 ;  /* 0x00000093000a7202 */ /* 0x000fe40000000f00 */
[----:B------:R1:W-:Y:S01]  /*ad60*/  STL [R1+0x80], R56 ;  /* 0x0000803801007387 */ /* 0x0003e20000100800 */
[----:B------:R-:W-:Y:S01]  /*ad70*/  IMAD.MOV.U32 R13, RZ, RZ, R144 ;  /* 0x000000ffff0d7224 */ /* 0x000fe200078e0090 */
[----:B------:R-:W-:-:S02]  /*ad80*/  MOV R12, R145 ;  /* 0x00000091000c7202 */ /* 0x000fc40000000f00 */
[----:B------:R-:W2:Y:S01]  /*ad90*/  LDL.LU.64 R150, [R1+0x508] ;  /* 0x0005080001967983 */ /* 0x000ea20000300a00 */
[----:B------:R-:W-:Y:S01]  /*ada0*/  IMAD.MOV.U32 R15, RZ, RZ, R142 ;  /* 0x000000ffff0f7224 */ /* 0x000fe200078e008e */
[----:B------:R-:W-:Y:S02]  /*adb0*/  MOV R14, R143 ;  /* 0x0000008f000e7202 */ /* 0x000fe40000000f00 */
[----:B------:R-:W2:Y:S01]  /*adc0*/  LDL.LU.64 R148, [R1+0x500] ;  /* 0x0005000001947983 */ /* 0x000ea20000300a00 */
[----:B------:R-:W-:Y:S01]  /*add0*/  IMAD.MOV.U32 R21, RZ, RZ, R140 ;  /* 0x000000ffff157224 */ /* 0x000fe200078e008c */
[----:B------:R-:W-:Y:S02]  /*ade0*/  MOV R20, R141 ;  /* 0x0000008d00147202 */ /* 0x000fe40000000f00 */
[----:B------:R-:W2:Y:S01]  /*adf0*/  LDL.LU.64 R146, [R1+0x4f8] ;  /* 0x0004f80001927983 */ /* 0x000ea20000300a00 */
        /* <DEDUP_REMOVED lines=123> */
[----:B------:R-:W-:-:S03]  /*b5b0*/  MOV R23, R57 ;  /* 0x0000003900177202 */ /* 0x000fc60000000f00 */
        /* <DEDUP_REMOVED lines=121> */
[----:B------:R-:W-:Y:S01]  /*bd50*/  UIADD3 UR4, UR12, 0x6, URZ ;  /* 0x000000060c047890 */ /* 0x000fe2000fffe03f */
[----:B------:R-:W-:Y:S01]  /*bd60*/  IMAD.MOV.U32 R227, RZ, RZ, R3 ;  /* 0x000000ffffe37224 */ /* 0x000fe200078e0003 */
        /* <DEDUP_REMOVED lines=115> */
[----:B-1----:R-:W-:Y:S05]  /*c4a0*/  @!P1 BRA `(.L_x_44) ;  /* 0x0000000000049947 */ /* 0x002fea0003800000 */
[----:B------:R-:W-:Y:S01]  /*c4b0*/  BPT.TRAP 0x1 ;  /* 0x000000040000795c */ /* 0x000fe20000300000 */
.L_x_44:
[----:B------:R-:W-:Y:S02]  /*c4c0*/  UISETP.GT.U32.AND UP0, UPT, UR40, 0x1, UPT ;  /* 0x000000012800788c */ /* 0x000fe4000bf04070 */
[----:B------:R-:W-:-:S04]  /*c4d0*/  ULEA UR4, UR11, UR50, 0x3 ;  /* 0x000000320b047291 */ /* 0x000fc8000f8e183f */
[----:B------:R-:W-:Y:S01]  /*c4e0*/  UIADD3 UR4, UR4, 0x344a0, URZ ;  /* 0x000344a004047890 */ /* 0x000fe2000fffe03f */
[----:B------:R-:W-:-:S03]  /*c4f0*/  PLOP3.LUT P0, PT, PT, PT, UP0, 0x80, 0x0 ;  /* 0x000000000000781c */ /* 0x000fc60003f0f008 */
[----:B------:R-:W-:-:S09]  /*c500*/  UPRMT UR4, URZ, 0x654, UR4 ;  /* 0x000006543f047896 */ /* 0x000fd20008000004 */
[----:B------:R-:W-:Y:S01]  /*c510*/  SYNCS.ARRIVE.TRANS64.RED.A1T0 RZ, [UR4], RZ ;  /* 0x000000ffffff79a7 */ /* 0x000fe20008100404 */
[----:B------:R-:W-:Y:S05]  /*c520*/  @P0 BRA `(.L_x_45) ;  /* 0x0000000000040947 */ /* 0x000fea0003800000 */
[----:B------:R-:W-:Y:S01]  /*c530*/  BPT.TRAP 0x1 ;  /* 0x000000040000795c */ /* 0x000fe20000300000 */
.L_x_45:
[----:B------:R-:W-:Y:S01]  /*c540*/  UIADD3 UR9, UR9, 0x1, URZ ;  /* 0x0000000109097890 */ /* 0x000fe2000fffe03f */
[C---:B-----5:R-:W-:Y:S01]  /*c550*/  ISETP.GT.AND P0, PT, R2.reuse, 0x1, PT ;  /* 0x000000010200780c */ /* 0x060fe20003f04270 */
[----:B------:R-:W-:Y:S01]  /*c560*/  UIADD3 UR11, UR11, 0x1, URZ ;  /* 0x000000010b0b7890 */ /* 0x000fe2000fffe03f */
[----:B------:R-:W-:Y:S01]  /*c570*/  IADD3 R2, R2, -0x1, RZ ;  /* 0xffffffff02027810 */ /* 0x000fe20007ffe0ff */
[----:B------:R-:W-:Y:S02]  /*c580*/  UISETP.NE.AND UP0, UPT, UR9, 0x4, UPT ;  /* 0x000000040900788c */ /* 0x000fe4000bf05270 */
[----:B------:R-:W-:Y:S02]  /*c590*/  UISETP.NE.AND UP1, UPT, UR11, 0x4, UPT ;  /* 0x000000040b00788c */ /* 0x000fe4000bf25270 */
[----:B------:R-:W-:Y:S02]  /*c5a0*/  USEL UR4, URZ, 0x1, UP0 ;  /* 0x000000013f047887 */ /* 0x000fe40008000000 */
[----:B------:R-:W-:-:S02]  /*c5b0*/  USEL UR9, UR9, URZ, UP0 ;  /* 0x0000003f09097287 */ /* 0x000fc40008000000 */
[----:B------:R-:W-:Y:S02]  /*c5c0*/  USEL UR11, UR11, URZ, UP1 ;  /* 0x0000003f0b0b7287 */ /* 0x000fe40008800000 */
[----:B------:R-:W-:Y:S01]  /*c5d0*/  LOP3.LUT R0, R0, UR4, RZ, 0x3c, !PT ;  /* 0x0000000400007c12 */ /* 0x000fe2000f8e3cff */
[----:B------:R-:W-:Y:S09]  /*c5e0*/  @P0 BRA `(.L_x_46) ;  /* 0xffffffb800a00947 */ /* 0x000ff2000383ffff */
.L_x_39:
[----:B-----5:R-:W-:Y:S01]  /*c5f0*/  ISETP.GE.AND P0, PT, R4, 0x1, PT ;  /* 0x000000010400780c */ /* 0x020fe20003f06270 */
[----:B------:R-:W-:-:S04]  /*c600*/  IMAD.U32 R0, RZ, RZ, UR55 ;  /* 0x00000037ff007e24 */ /* 0x000fc8000f8e00ff */
[----:B------:R1:W-:Y:S08]  /*c610*/  SYNCS.ARRIVE.TRANS64.A1T0 RZ, [R0+UR51], RZ ;  /* 0x000000ff00ff79a7 */ /* 0x0003f00008100033 */
[----:B-1----:R-:W-:Y:S05]  /*c620*/  @!P0 BRA `(.L_x_47) ;  /* 0x0000000000388947 */ /* 0x002fea0003800000 */
[----:B------:R-:W-:-:S06]  /*c630*/  UISETP.NE.AND UP0, UPT, UR48, 0x3, UPT ;  /* 0x000000033000788c */ /* 0x000fcc000bf05270 */
[----:B------:R-:W-:-:S13]  /*c640*/  PLOP3.LUT P0, PT, PT, PT, UP0, 0x80, 0x0 ;  /* 0x000000000000781c */ /* 0x000fda0003f0f008 */
[----:B------:R-:W-:Y:S05]  /*c650*/  @!P0 BRA `(.L_x_48) ;  /* 0x0000000000048947 */ /* 0x000fea0003800000 */
[----:B------:R-:W-:Y:S01]  /*c660*/  BPT.TRAP 0x1 ;  /* 0x000000040000795c */ /* 0x000fe20000300000 */
.L_x_48:
[----:B------:R-:W-:Y:S02]  /*c670*/  UIADD3 UR10, UR10, UR41, URZ ;  /* 0x000000290a0a7290 */ /* 0x000fe4000fffe03f */
[----:B------:R-:W-:Y:S02]  /*c680*/  UISETP.GT.U32.AND UP0, UPT, UR40, 0x1, UPT ;  /* 0x000000012800788c */ /* 0x000fe4000bf04070 */
[----:B------:R-:W-:-:S04]  /*c690*/  USHF.L.U32 UR10, UR10, 0x3, URZ ;  /* 0x000000030a0a7899 */ /* 0x000fc8000800063f */
[----:B------:R-:W-:Y:S01]  /*c6a0*/  ULOP3.LUT UR10, UR10, 0x18, URZ, 0xc0, !UPT ;  /* 0x000000180a0a7892 */ /* 0x000fe2000f8ec03f */
[----:B------:R-:W-:-:S03]  /*c6b0*/  PLOP3.LUT P0, PT, PT, PT, UP0, 0x80, 0x0 ;  /* 0x000000000000781c */ /* 0x000fc60003f0f008 */
[----:B------:R-:W-:-:S04]  /*c6c0*/  UIADD3 UR10, UR50, 0x344a0, UR10 ;  /* 0x000344a0320a7890 */ /* 0x000fc8000fffe00a */
[----:B------:R-:W-:-:S09]  /*c6d0*/  UPRMT UR10, URZ, 0x654, UR10 ;  /* 0x000006543f0a7896 */ /* 0x000fd2000800000a */
[----:B------:R-:W-:Y:S01]  /*c6e0*/  SYNCS.ARRIVE.TRANS64.RED.A1T0 RZ, [UR10], RZ ;  /* 0x000000ffffff79a7 */ /* 0x000fe2000810040a */
[----:B------:R-:W-:Y:S05]  /*c6f0*/  @P0 BRA `(.L_x_47) ;  /* 0x0000000000040947 */ /* 0x000fea0003800000 */
[----:B------:R-:W-:Y:S01]  /*c700*/  BPT.TRAP 0x1 ;  /* 0x000000040000795c */ /* 0x000fe20000300000 */
.L_x_47:
[----:B------:R-:W-:Y:S02]  /*c710*/  SHF.L.U32 R0, R152, 0x1f, RZ ;  /* 0x0000001f98007819 */ /* 0x000fe400000006ff */
[----:B------:R-:W-:Y:S02]  /*c720*/  R2UR UR4, R4 ;  /* 0x00000000040472ca */ /* 0x000fe400000e0000 */
[----:B------:R-:W1:Y:S11]  /*c730*/  SYNCS.PHASECHK.TRANS64.TRYWAIT P0, [R6+UR47+0x10], R0 ;  /* 0x00001000060075a7 */ /* 0x000e76000800016f */
[----:B------:R-:W-:-:S04]  /*c740*/  UIADD3 UR4, UR4, 0x3f, URZ ;  /* 0x0000003f04047890 */ /* 0x000fc8000fffe03f */
[----:B------:R-:W-:-:S04]  /*c750*/  USHF.R.S32.HI UR5, URZ, 0x1f, UR4 ;  /* 0x0000001f3f057899 */ /* 0x000fc80008011404 */
[----:B------:R-:W-:-:S04]  /*c760*/  ULEA.HI UR5, UR5, UR4, URZ, 0x6 ;  /* 0x0000000405057291 */ /* 0x000fc8000f8f303f */
[----:B------:R-:W-:Y:S01]  /*c770*/  USHF.R.S32.HI UR5, URZ, 0x6, UR5 ;  /* 0x000000063f057899 */ /* 0x000fe20008011405 */
[----:B-1----:R-:W-:Y:S11]  /*c780*/  @!P0 BRA `(.L_x_49) ;  /* 0x000000d400c48947 */ /* 0x002ff60003800000 */
.L_x_360:
[----:B------:R-:W-:Y:S01]  /*c790*/  UIADD3 UR41, UR5, UR41, URZ ;  /* 0x0000002905297290 */ /* 0x000fe2000fffe03f */
[----:B------:R-:W-:-:S03]  /*c7a0*/  LOP3.LUT P0, RZ, R5, 0xff, RZ, 0xc0, !PT ;  /* 0x000000ff05ff7812 */ /* 0x000fc6000780c0ff */
[----:B------:R-:W-:Y:S02]  /*c7b0*/  USHF.R.U32.HI UR4, URZ, 0x2, UR41 ;  /* 0x000000023f047899 */ /* 0x000fe40008011629 */
[----:B------:R-:W-:Y:S02]  /*c7c0*/  UISETP.GT.U32.AND UP0, UPT, UR41, 0x3, UPT ;  /* 0x000000032900788c */ /* 0x000fe4000bf04070 */
[----:B------:R-:W-:Y:S02]  /*c7d0*/  ULOP3.LUT UR4, UR4, 0x1, URZ, 0xc0, !UPT ;  /* 0x0000000104047892 */ /* 0x000fe4000f8ec03f */
[----:B------:R-:W-:Y:S02]  /*c7e0*/  UISETP.LT.U32.AND UP0, UPT, UR5, 0x4, UP0 ;  /* 0x000000040500788c */ /* 0x000fe40008701070 */
[----:B------:R-:W-:Y:S02]  /*c7f0*/  UISETP.NE.U32.AND UP1, UPT, UR4, 0x1, UPT ;  /* 0x000000010400788c */ /* 0x000fe4000bf25070 */
[----:B------:R-:W-:-:S02]  /*c800*/  ULOP3.LUT UR41, UR41, 0x3, URZ, 0xc0, !UPT ;  /* 0x0000000329297892 */ /* 0x000fc4000f8ec03f */
[----:B------:R-:W-:Y:S02]  /*c810*/  UISETP.GT.U32.AND UP1, UPT, UR5, 0x3, !UP1 ;  /* 0x000000030500788c */ /* 0x000fe4000cf24070 */
[----:B------:R-:W-:Y:S02]  /*c820*/  USEL UR5, URZ, 0x1, !UP0 ;  /* 0x000000013f057887 */ /* 0x000fe4000c000000 */
[----:B------:R-:W-:-:S04]  /*c830*/  USEL UR4, URZ, 0x1, !UP1 ;  /* 0x000000013f047887 */ /* 0x000fc8000c800000 */
[----:B------:R-:W-:Y:S01]  /*c840*/  ULOP3.LUT UR42, UR4, UR42, UR5, 0x96, !UPT ;  /* 0x0000002a042a7292 */ /* 0x000fe2000f8e9605 */
[----:B------:R-:W-:Y:S11]  /*c850*/  @!P0 BRA `(.L_x_50) ;  /* 0x00000000000c8947 */ /* 0x000ff60003800000 */
[----:B------:R-:W-:-:S04]  /*c860*/  DEPBAR {5,4,3,2,1,0} ;  /* 0x0000003f0000791a */ /* 0x000fc80000000000 */
[----:B------:R3:W-:Y:S02]  /*c870*/  UTMACCTL.IV [UR36] ;  /* 0x00000000240079b9 */ /* 0x0007e40008000000 */
[----:B---3--:R-:W-:Y:S01]  /*c880*/  NOP ;  /* 0x0000000000007918 */ /* 0x008fe20000000000 */
.L_x_50:
[----:B------:R-:W-:Y:S01]  /*c890*/  UIADD3 UR4, UR50, 0x30000, URZ ;  /* 0x0003000032047890 */ /* 0x000fe2000fffe03f */
[----:B------:R-:W-:Y:S02]  /*c8a0*/  R2UR UR45, R16 ;  /* 0x00000000102d72ca */ /* 0x000fe400000e0000 */
[----:B------:R-:W-:Y:S01]  /*c8b0*/  R2UR UR46, R17 ;  /* 0x00000000112e72ca */ /* 0x000fe200000e0000 */
[----:B------:R-:W-:-:S06]  /*c8c0*/  ULOP3.LUT UP0, URZ, UR4, 0x3ff, URZ, 0xc0, !UPT ;  /* 0x000003ff043f7892 */ /* 0x000fcc000f80c03f */
[----:B------:R-:W-:-:S04]  /*c8d0*/  PLOP3.LUT P0, PT, PT, PT, UP0, 0x80, 0x0 ;  /* 0x000000000000781c */ /* 0x000fc80003f0f008 */
[----:B------:R-:W-:Y:S02]  /*c8e0*/  USHF.L.U32 UR45, UR45, 0x7, URZ ;  /* 0x000000072d2d7899 */ /* 0x000fe4000800063f */
[----:B------:R-:W-:-:S07]  /*c8f0*/  USHF.L.U32 UR46, UR46, 0x8, URZ ;  /* 0x000000082e2e7899 */ /* 0x000fce000800063f */
[----:B------:R-:W-:Y:S05]  /*c900*/  @!P0 BRA `(.L_x_51) ;  /* 0x00000000007c8947 */ /* 0x000fea0003800000 */
[----:B------:R-:W-:Y:S01]  /*c910*/  MOV R16, 0x0 ;  /* 0x0000000000107802 */ /* 0x000fe20000000f00 */
[----:B------:R-:W-:Y:S01]  /*c920*/  ULDC.64 UR4, c[0x4][0x68] ;  /* 0x01001a0000047ab9 */ /* 0x000fe20000000a00 */
[----:B------:R-:W-:Y:S01]  /*c930*/  ULDC.64 UR6, c[0x4][0x70] ;  /* 0x01001c0000067ab9 */ /* 0x000fe20000000a00 */
[----:B------:R-:W-:Y:S01]  /*c940*/  ULDC.64 UR8, c[0x4][0x8] ;  /* 0x0100020000087ab9 */ /* 0x000fe20000000a00 */
[----:B-1----:R1:W3:Y:S01]  /*c950*/  LDC.64 R2, c[0x4][R16] ;  /* 0x0100000010027b82 */ /* 0x0022e20000000a00 */
[----:B------:R-:W-:Y:S01]  /*c960*/  MOV R4, UR4 ;  /* 0x0000000400047c02 */ /* 0x000fe20008000f00 */
[----:B------:R-:W-:Y:S01]  /*c970*/  IMAD.U32 R5, RZ, RZ, UR5 ;  /* 0x00000005ff057e24 */ /* 0x000fe2000f8e00ff */
[----:B------:R-:W-:Y:S01]  /*c980*/  MOV R6, UR6 ;  /* 0x0000000600067c02 */ /* 0x000fe20008000f00 */
[----:B------:R-:W-:Y:S01]  /*c990*/  IMAD.U32 R7, RZ, RZ, UR7 ;  /* 0x00000007ff077e24 */ /* 0x000fe2000f8e00ff */
[----:B------:R-:W-:Y:S01]  /*c9a0*/  MOV R10, UR8 ;  /* 0x00000008000a7c02 */ /* 0x000fe20008000f00 */
[----:B------:R-:W-:Y:S01]  /*c9b0*/  IMAD.U32 R11, RZ, RZ, UR9 ;  /* 0x00000009ff0b7e24 */ /* 0x000fe2000f8e00ff */
[----:B------:R-:W-:Y:S01]  /*c9c0*/  MOV R8, 0x70 ;  /* 0x0000007000087802 */ /* 0x000fe20000000f00 */
[----:B------:R-:W-:Y:S01]  /*c9d0*/  IMAD.MOV.U32 R12, RZ, RZ, 0x1 ;  /* 0x00000001ff0c7424 */ /* 0x000fe200078e00ff */
[----:B-1----:R-:W-:-:S07]  /*c9e0*/  MOV R13, RZ ;  /* 0x000000ff000d7202 */ /* 0x002fce0000000f00 */
[----:B------:R-:W-:-:S07]  /*c9f0*/  LEPC R20, `(.L_x_52) ;  /* 0x000000001014794e */ /* 0x000fce0000000000 */
[----:B--23--:R-:W-:Y:S05]  /*ca00*/  CALL.ABS.NOINC R2 ;  /* 0x0000000002007343 */ /* 0x00cfea0003c00000 */
.L_x_52:
[----:B------:R1:W2:Y:S01]  /*ca10*/  LDC.64 R2, c[0x4][R16] ;  /* 0x0100000010027b82 */ /* 0x0002a20000000a00 */
[----:B------:R-:W-:Y:S01]  /*ca20*/  ULDC.64 UR4, c[0x4][0x68] ;  /* 0x01001a0000047ab9 */ /* 0x000fe20000000a00 */
[----:B------:R-:W-:Y:S01]  /*ca30*/  ULDC.64 UR6, c[0x4][0x70] ;  /* 0x01001c0000067ab9 */ /* 0x000fe20000000a00 */
[----:B------:R-:W-:Y:S01]  /*ca40*/  ULDC.64 UR8, c[0x4][0x8] ;  /* 0x0100020000087ab9 */ /* 0x000fe20000000a00 */
[----:B------:R-:W-:Y:S01]  /*ca50*/  IMAD.U32 R4, RZ, RZ, UR4 ;  /* 0x00000004ff047e24 */ /* 0x000fe2000f8e00ff */
[----:B------:R-:W-:Y:S01]  /*ca60*/  MOV R5, UR5 ;  /* 0x0000000500057c02 */ /* 0x000fe20008000f00 */
[----:B------:R-:W-:Y:S01]  /*ca70*/  IMAD.U32 R6, RZ, RZ, UR6 ;  /* 0x00000006ff067e24 */ /* 0x000fe2000f8e00ff */
[----:B------:R-:W-:Y:S01]  /*ca80*/  MOV R7, UR7 ;  /* 0x0000000700077c02 */ /* 0x000fe20008000f00 */
[----:B------:R-:W-:Y:S01]  /*ca90*/  IMAD.U32 R10, RZ, RZ, UR8 ;  /* 0x00000008ff0a7e24 */ /* 0x000fe2000f8e00ff */
[----:B------:R-:W-:Y:S01]  /*caa0*/  MOV R11, UR9 ;  /* 0x00000009000b7c02 */ /* 0x000fe20008000f00 */
[----:B------:R-:W-:Y:S01]  /*cab0*/  IMAD.MOV.U32 R8, RZ, RZ, 0x70 ;  /* 0x00000070ff087424 */ /* 0x000fe200078e00ff */
[----:B------:R-:W-:Y:S01]  /*cac0*/  MOV R12, 0x1 ;  /* 0x00000001000c7802 */ /* 0x000fe20000000f00 */
[----:B-1----:R-:W-:-:S07]  /*cad0*/  IMAD.MOV.U32 R13, RZ, RZ, RZ ;  /* 0x000000ffff0d7224 */ /* 0x002fce00078e00ff */
[----:B------:R-:W-:-:S07]  /*cae0*/  LEPC R20, `(.L_x_51) ;  /* 0x000000001014794e */ /* 0x000fce0000000000 */
[----:B--2---:R-:W-:Y:S05]  /*caf0*/  CALL.ABS.NOINC R2 ;  /* 0x0000000002007343 */ /* 0x004fea0003c00000 */
.L_x_51:
[----:B------:R-:W-:Y:S02]  /*cb00*/  ULDC.64 UR4, c[0x0][0x590] ;  /* 0x0001640000047ab9 */ /* 0x000fe40000000a00 */
[----:B------:R-:W-:-:S04]  /*cb10*/  ISETP.NE.U32.AND P0, PT, RZ, UR4, PT ;  /* 0x00000004ff007c0c */ /* 0x000fc8000bf05070 */
[----:B------:R-:W-:-:S13]  /*cb20*/  ISETP.NE.AND.EX P0, PT, RZ, UR5, PT, P0 ;  /* 0x00000005ff007c0c */ /* 0x000fda000bf05300 */
[----:B------:R-:W-:Y:S05]  /*cb30*/  @!P0 BRA `(.L_x_53) ;  /* 0x0000000000148947 */ /* 0x000fea0003800000 */
[----:B-1----:R-:W-:-:S04]  /*cb40*/  LEA R2, P0, R18, UR4, 0x3 ;  /* 0x0000000412027c11 */ /* 0x002fc8000f8018ff */
[----:B------:R-:W-:-:S06]  /*cb50*/  LEA.HI.X R3, R18, UR5, R19, 0x3, P0 ;  /* 0x0000000512037c11 */ /* 0x000fcc00080f1c13 */
[----:B------:R-:W3:Y:S04]  /*cb60*/  LDG.E.64 R2, desc[UR38][R2.64] ;  /* 0x0000002602027981 */ /* 0x000ee8000c1e1b00 */
[----:B---3--:R3:W5:Y:S01]  /*cb70*/  LD.E R0, desc[UR38][R2.64] ;  /* 0x0000002602007980 */ /* 0x008762000c101900 */
[----:B------:R-:W-:Y:S05]  /*cb80*/  BRA `(.L_x_54) ;  /* 0x0000000000307947 */ /* 0x000fea0003800000 */
.L_x_53:
[----:B------:R-:W-:Y:S02]  /*cb90*/  ULDC.64 UR4, c[0x0][0x588] ;  /* 0x0001620000047ab9 */ /* 0x000fe40000000a00 */
[----:B------:R-:W-:-:S04]  /*cba0*/  ISETP.NE.U32.AND P0, PT, RZ, UR4, PT ;  /* 0x00000004ff007c0c */ /* 0x000fc8000bf05070 */
[----:B------:R-:W-:-:S13]  /*cbb0*/  ISETP.NE.AND.EX P0, PT, RZ, UR5, PT, P0 ;  /* 0x00000005ff007c0c */ /* 0x000fda000bf05300 */
[----:B------:R-:W-:Y:S05]  /*cbc0*/  @!P0 BRA `(.L_x_55) ;  /* 0x0000000000188947 */ /* 0x000fea0003800000 */
[----:B------:R-:W3:Y:S01]  /*cbd0*/  LDC.64 R4, c[0x0][0x588] ;  /* 0x00016200ff047b82 */ /* 0x000ee20000000a00 */
[----:B------:R-:W-:Y:S02]  /*cbe0*/  ULDC UR4, c[0x0][0x598] ;  /* 0x0001660000047ab9 */ /* 0x000fe40000000800 */
[----:B-1----:R-:W-:-:S04]  /*cbf0*/  IMAD R2, R18, UR4, RZ ;  /* 0x0000000412027c24 */ /* 0x002fc8000f8e02ff */
[----:B---3--:R-:W-:-:S05]  /*cc00*/  IMAD.WIDE R2, R2, 0x4, R4 ;  /* 0x0000000402027825 */ /* 0x008fca00078e0204 */
[----:B------:R1:W5:Y:S01]  /*cc10*/  LDG.E R0, desc[UR38][R2.64] ;  /* 0x0000002602007981 */ /* 0x000362000c1e1900 */
[----:B------:R-:W-:Y:S05]  /*cc20*/  BRA `(.L_x_54) ;  /* 0x0000000000087947 */ /* 0x000fea0003800000 */
.L_x_55:
[----:B------:R-:W-:Y:S02]  /*cc30*/  ULDC UR4, c[0x0][0x580] ;  /* 0x0001600000047ab9 */ /* 0x000fe40000000800 */
[----:B-1----:R-:W-:-:S07]  /*cc40*/  MOV R0, UR4 ;  /* 0x0000000400007c02 */ /* 0x002fce0008000f00 */
.L_x_54:
[----:B------:R-:W-:Y:S02]  /*cc50*/  ULDC.64 UR4, c[0x0][0x5b8] ;  /* 0x00016e0000047ab9 */ /* 0x000fe40000000a00 */
[----:B------:R-:W-:-:S04]  /*cc60*/  ISETP.NE.U32.AND P0, PT, RZ, UR4, PT ;  /* 0x00000004ff007c0c */ /* 0x000fc8000bf05070 */
[----:B------:R-:W-:-:S13]  /*cc70*/  ISETP.NE.AND.EX P0, PT, RZ, UR5, PT, P0 ;  /* 0x00000005ff007c0c */ /* 0x000fda000bf05300 */
[----:B------:R-:W-:Y:S05]  /*cc80*/  @!P0 BRA `(.L_x_56) ;  /* 0x0000000000148947 */ /* 0x000fea0003800000 */
[----:B-1-3--:R-:W-:-:S04]  /*cc90*/  LEA R2, P0, R18, UR4, 0x3 ;  /* 0x0000000412027c11 */ /* 0x00afc8000f8018ff */
[----:B------:R-:W-:-:S06]  /*cca0*/  LEA.HI.X R3, R18, UR5, R19, 0x3, P0 ;  /* 0x0000000512037c11 */ /* 0x000fcc00080f1c13 */
[----:B------:R-:W3:Y:S04]  /*ccb0*/  LDG.E.64 R2, desc[UR38][R2.64] ;  /* 0x0000002602027981 */ /* 0x000ee8000c1e1b00 */
[----:B---3--:R1:W5:Y:S01]  /*ccc0*/  LD.E R2, desc[UR38][R2.64] ;  /* 0x0000002602027980 */ /* 0x008362000c101900 */
[----:B------:R-:W-:Y:S05]  /*ccd0*/  BRA `(.L_x_57) ;  /* 0x0000000000307947 */ /* 0x000fea0003800000 */
.L_x_56:
[----:B------:R-:W-:Y:S02]  /*cce0*/  ULDC.64 UR4, c[0x0][0x5b0] ;  /* 0x00016c0000047ab9 */ /* 0x000fe40000000a00 */
[----:B------:R-:W-:-:S04]  /*ccf0*/  ISETP.NE.U32.AND P0, PT, RZ, UR4, PT ;  /* 0x00000004ff007c0c */ /* 0x000fc8000bf05070 */
[----:B------:R-:W-:-:S13]  /*cd00*/  ISETP.NE.AND.EX P0, PT, RZ, UR5, PT, P0 ;  /* 0x00000005ff007c0c */ /* 0x000fda000bf05300 */
[----:B------:R-:W-:Y:S05]  /*cd10*/  @!P0 BRA `(.L_x_58) ;  /* 0x0000000000188947 */ /* 0x000fea0003800000 */
[----:B------:R-:W4:Y:S01]  /*cd20*/  LDC.64 R4, c[0x0][0x5b0] ;  /* 0x00016c00ff047b82 */ /* 0x000f220000000a00 */
[----:B------:R-:W-:Y:S02]  /*cd30*/  ULDC UR4, c[0x0][0x5c0] ;  /* 0x0001700000047ab9 */ /* 0x000fe40000000800 */
[----:B-1-3--:R-:W-:-:S04]  /*cd40*/  IMAD R2, R18, UR4, RZ ;  /* 0x0000000412027c24 */ /* 0x00afc8000f8e02ff */
[----:B----4-:R-:W-:-:S06]  /*cd50*/  IMAD.WIDE R2, R2, 0x4, R4 ;  /* 0x0000000402027825 */ /* 0x010fcc00078e0204 */
[----:B------:R3:W5:Y:S01]  /*cd60*/  LDG.E R2, desc[UR38][R2.64] ;  /* 0x0000002602027981 */ /* 0x000762000c1e1900 */
[----:B------:R-:W-:Y:S05]  /*cd70*/  BRA `(.L_x_57) ;  /* 0x0000000000087947 */ /* 0x000fea0003800000 */
.L_x_58:
[----:B------:R-:W-:Y:S02]  /*cd80*/  ULDC UR4, c[0x0][0x5a8] ;  /* 0x00016a0000047ab9 */ /* 0x000fe40000000800 */
[----:B-1-3--:R-:W-:-:S07]  /*cd90*/  IMAD.U32 R2, RZ, RZ, UR4 ;  /* 0x00000004ff027e24 */ /* 0x00afce000f8e00ff */
.L_x_57:
[----:B------:R-:W-:Y:S01]  /*cda0*/  ISETP.GT.U32.AND P0, PT, R157, 0x3e, PT ;  /* 0x0000003e9d00780c */ /* 0x000fe20003f04070 */
[----:B------:R-:W-:Y:S01]  /*cdb0*/  BSSY B0, `(.L_x_59) ;  /* 0x0000007000007945 */ /* 0x000fe20003800000 */
[----:B------:R-:W-:-:S11]  /*cdc0*/  PRMT R16, RZ, 0x7610, R16 ;  /* 0x00007610ff107816 */ /* 0x000fd60000000010 */
[----:B------:R-:W-:Y:S05]  /*cdd0*/  @P0 BRA `(.L_x_60) ;  /* 0x0000000000100947 */ /* 0x000fea0003800000 */
[----:B------:R-:W-:-:S03]  /*cde0*/  UMOV UR4, 0xffffffff ;  /* 0xffffffff00047882 */ /* 0x000fc60000000000 */
[----:B------:R-:W-:Y:S05]  /*cdf0*/  BRA.DIV UR4, `(.L_x_61) ;  /* 0x000000d204447947 */ /* 0x000fea000b800000 */
[----:B------:R-:W-:-:S13]  /*ce00*/  ELECT P6, URZ, PT ;  /* 0x00000000003f782f */ /* 0x000fda00038c0000 */
.L_x_362:
[----:B------:R-:W-:-:S07]  /*ce10*/  SEL R16, RZ, 0x1, !P6 ;  /* 0x00000001ff107807 */ /* 0x000fce0007000000 */
.L_x_60:
[----:B------:R-:W-:Y:S05]  /*ce20*/  BSYNC B0 ;  /* 0x0000000000007941 */ /* 0x000fea0003800000 */
.L_x_59:
[----:B-1-3--:R-:W-:-:S04]  /*ce30*/  MOV R3, UR54 ;  /* 0x0000003600037c02 */ /* 0x00afc80008000f00 */
[----:B------:R-:W-:-:S13]  /*ce40*/  ISETP.NE.AND P0, PT, R3, 0x3, PT ;  /* 0x000000030300780c */ /* 0x000fda0003f05270 */
[----:B------:R-:W-:Y:S05]  /*ce50*/  @!P0 BRA `(.L_x_62) ;  /* 0x0000000000048947 */ /* 0x000fea0003800000 */
[----:B------:R-:W-:Y:S01]  /*ce60*/  BPT.TRAP 0x1 ;  /* 0x000000040000795c */ /* 0x000fe20000300000 */
.L_x_62:
[----:B------:R-:W-:Y:S02]  /*ce70*/  SHF.L.U32 R158, RZ, 0x1f, RZ ;  /* 0x0000001fff9e7819 */ /* 0x000fe400000006ff */
[----:B-----5:R-:W-:Y:S02]  /*ce80*/  FSETP.NEU.AND P1, PT, R0, RZ, PT ;  /* 0x000000ff0000720b */ /* 0x020fe40003f2d000 */
[----:B------:R-:W1:Y:S02]  /*ce90*/  SYNCS.PHASECHK.TRANS64.TRYWAIT P2, [UR50+0x344c0], R158 ;  /* 0x0344c09eff0075a7 */ /* 0x000e640008040172 */
[----:B-1----:R-:W-:Y:S09]  /*cea0*/  @!P2 BRA `(.L_x_63) ;  /* 0x000000d00030a947 */ /* 0x002ff20003800000 */
.L_x_363:
[----:B-1----:R-:W3:Y:S04]  /*ceb0*/  LDL.LU R3, [R1] ;  /* 0x0000000001037983 */ /* 0x002ee80000300800 */
[----:B------:R-:W4:Y:S04]  /*cec0*/  LDL.LU R7, [R1+0x4] ;  /* 0x0000040001077983 */ /* 0x000f280000300800 */
[----:B------:R-:W5:Y:S01]  /*ced0*/  LDL.LU R6, [R1+0x8] ;  /* 0x0000080001067983 */ /* 0x000f620000300800 */
[----:B------:R-:W-:Y:S01]  /*cee0*/  IMAD.MOV.U32 R8, RZ, RZ, RZ ;  /* 0x000000ffff087224 */ /* 0x000fe200078e00ff */
[----:B------:R-:W-:Y:S01]  /*cef0*/  @P1 LEA R4, R156, UR50, 0x1 ;  /* 0x000000329c041c11 */ /* 0x000fe2000f8e08ff */
[----:B------:R-:W-:Y:S05]  /*cf00*/  @P1 WARPSYNC.ALL ;  /* 0x0000000000001948 */ /* 0x000fea0003800000 */
[----:B------:R-:W1:Y:S01]  /*cf10*/  @P1 LDSM.16.MT88.4 R8, [R4+0x30000] ;  /* 0x030000000408183b */ /* 0x000e620000004200 */
[----:B------:R-:W-:Y:S01]  /*cf20*/  BSSY B0, `(.L_x_64) ;  /* 0x000000f000007945 */ /* 0x000fe20003800000 */
[----:B-1----:R-:W-:-:S02]  /*cf30*/  HADD2.F32 R5, -RZ, R8.H0_H0 ;  /* 0x20000008ff057230 */ /* 0x002fc40000004100 */
[----:B---3--:R-:W-:-:S04]  /*cf40*/  FMUL R3, R3, R2 ;  /* 0x0000000203037220 */ /* 0x008fc80000400000 */
[----:B------:R-:W-:Y:S01]  /*cf50*/  FFMA R5, R5, R0, R3 ;  /* 0x0000000005057223 */ /* 0x000fe20000000003 */
[----:B------:R-:W-:Y:S02]  /*cf60*/  HADD2.F32 R3, -RZ, R8.H1_H1 ;  /* 0x30000008ff037230 */ /* 0x000fe40000004100 */
[-C--:B----4-:R-:W-:Y:S01]  /*cf70*/  FMUL R12, R7, R2.reuse ;  /* 0x00000002070c7220 */ /* 0x090fe20000400000 */
[----:B-----5:R-:W-:-:S03]  /*cf80*/  FMUL R13, R6, R2 ;  /* 0x00000002060d7220 */ /* 0x020fc60000400000 */
[----:B------:R-:W-:-:S05]  /*cf90*/  FFMA R12, R3, R0, R12 ;  /* 0x00000000030c7223 */ /* 0x000fca000000000c */
[----:B------:R-:W-:Y:S02]  /*cfa0*/  F2FP.F16.F32.PACK_AB R12, R12, R5 ;  /* 0x000000050c0c723e */ /* 0x000fe400000000ff */
[----:B------:R-:W1:Y:S01]  /*cfb0*/  @P1 LDSM.16.MT88.4 R4, [R4+0x30800] ;  /* 0x030800000404183b */ /* 0x000e620000004200 */
[----:B------:R-:W-:Y:S05]  /*cfc0*/  @P1 BRA `(.L_x_65) ;  /* 0x0000000000101947 */ /* 0x000fea0003800000 */
[----:B------:R-:W-:Y:S02]  /*cfd0*/  MOV R9, RZ ;  /* 0x000000ff00097202 */ /* 0x000fe40000000f00 */
[----:B------:R-:W-:Y:S02]  /*cfe0*/  CS2R R10, SRZ ;  /* 0x00000000000a7805 */ /* 0x000fe4000001ff00 */
[----:B-1----:R-:W-:Y:S02]  /*cff0*/  CS2R R4, SRZ ;  /* 0x0000000000047805 */ /* 0x002fe4000001ff00 */
[----:B------:R-:W-:-:S07]  /*d000*/  CS2R R6, SRZ ;  /* 0x0000000000067805 */ /* 0x000fce000001ff00 */
.L_x_65:
[----:B------:R-:W-:Y:S05]  /*d010*/  BSYNC B0 ;  /* 0x0000000000007941 */ /* 0x000fea0003800000 */
.L_x_64:
[----:B------:R-:W3:Y:S04]  /*d020*/  LDL.LU R163, [R1+0xc] ;  /* 0x00000c0001a37983 */ /* 0x000ee80000300800 */
[----:B------:R-:W4:Y:S04]  /*d030*/  LDL.LU R18, [R1+0x10] ;  /* 0x0000100001127983 */ /* 0x000f280000300800 */
[----:B------:R-:W5:Y:S04]  /*d040*/  LDL.LU R17, [R1+0x14] ;  /* 0x0000140001117983 */ /* 0x000f680000300800 */
        /* <DEDUP_REMOVED lines=10> */
[--C-:B------:R-:W-:Y:S01]  /*d0f0*/  HADD2.F32 R3, -RZ, R9.reuse.H0_H0 ;  /* 0x20000009ff037230 */ /* 0x100fe20000004100 */
[----:B------:R-:W-:Y:S05]  /*d100*/  WARPSYNC.ALL ;  /* 0x0000000000007948 */ /* 0x000fea0003800000 */
[----:B------:R-:W-:Y:S01]  /*d110*/  FFMA R14, R3, R0, R13 ;  /* 0x00000000030e7223 */ /* 0x000fe2000000000d */
[----:B------:R-:W-:Y:S01]  /*d120*/  HADD2.F32 R3, -RZ, R9.H1_H1 ;  /* 0x30000009ff037230 */ /* 0x000fe20000004100 */
[----:B------:R-:W-:Y:S01]  /*d130*/  PRMT R16, R16, 0x9910, RZ ;  /* 0x0000991010107816 */ /* 0x000fe200000000ff */
[----:B------:R-:W-:Y:S01]  /*d140*/  BSSY B0, `(.L_x_66) ;  /* 0x000003f000007945 */ /* 0x000fe20003800000 */
[----:B---3--:R-:W-:-:S04]  /*d150*/  FMUL R13, R163, R2 ;  /* 0x00000002a30d7220 */ /* 0x008fc80000400000 */
[----:B------:R-:W-:Y:S01]  /*d160*/  FFMA R13, R3, R0, R13 ;  /* 0x00000000030d7223 */ /* 0x000fe2000000000d */
[----:B----4-:R-:W-:-:S04]  /*d170*/  FMUL R3, R18, R2 ;  /* 0x0000000212037220 */ /* 0x010fc80000400000 */
[----:B------:R-:W-:Y:S01]  /*d180*/  F2FP.F16.F32.PACK_AB R13, R13, R14 ;  /* 0x0000000e0d0d723e */ /* 0x000fe200000000ff */
[----:B------:R-:W-:-:S05]  /*d190*/  HADD2.F32 R14, -RZ, R10.H0_H0 ;  /* 0x2000000aff0e7230 */ /* 0x000fca0000004100 */
[----:B------:R-:W-:Y:S01]  /*d1a0*/  FFMA R18, R14, R0, R3 ;  /* 0x000000000e127223 */ /* 0x000fe20000000003 */
[----:B------:R-:W-:Y:S02]  /*d1b0*/  HADD2.F32 R14, -RZ, R10.H1_H1 ;  /* 0x3000000aff0e7230 */ /* 0x000fe40000004100 */
[----:B-----5:R-:W-:-:S04]  /*d1c0*/  FMUL R3, R17, R2 ;  /* 0x0000000211037220 */ /* 0x020fc80000400000 */
[----:B------:R-:W-:Y:S01]  /*d1d0*/  FFMA R17, R14, R0, R3 ;  /* 0x000000000e117223 */ /* 0x000fe20000000003 */
[----:B------:R-:W-:Y:S02]  /*d1e0*/  HADD2.F32 R14, -RZ, R11.H0_H0 ;  /* 0x2000000bff0e7230 */ /* 0x000fe40000004100 */
[----:B--2---:R-:W-:-:S04]  /*d1f0*/  FMUL R3, R15, R2 ;  /* 0x000000020f037220 */ /* 0x004fc80000400000 */
[----:B------:R-:W-:Y:S01]  /*d200*/  FFMA R15, R14, R0, R3 ;  /* 0x000000000e0f7223 */ /* 0x000fe20000000003 */
[----:B------:R-:W-:Y:S02]  /*d210*/  HADD2.F32 R14, -RZ, R11.H1_H1 ;  /* 0x3000000bff0e7230 */ /* 0x000fe40000004100 */
[----:B------:R-:W-:-:S04]  /*d220*/  FMUL R3, R162, R2 ;  /* 0x00000002a2037220 */ /* 0x000fc80000400000 */
[----:B------:R-:W-:Y:S01]  /*d230*/  FFMA R3, R14, R0, R3 ;  /* 0x000000000e037223 */ /* 0x000fe20000000003 */
[----:B------:R-:W-:-:S04]  /*d240*/  F2FP.F16.F32.PACK_AB R14, R17, R18 ;  /* 0x00000012110e723e */ /* 0x000fc800000000ff */
[----:B------:R-:W-:Y:S02]  /*d250*/  F2FP.F16.F32.PACK_AB R15, R3, R15 ;  /* 0x0000000f030f723e */ /* 0x000fe400000000ff */
[----:B------:R-:W-:-:S05]  /*d260*/  LEA R3, R156, UR50, 0x1 ;  /* 0x000000329c037c11 */ /* 0x000fca000f8e08ff */
[----:B------:R1:W-:Y:S02]  /*d270*/  STSM.16.MT88.4 [R3+0x30000], R12 ;  /* 0x0300000c03007844 */ /* 0x0003e40000004200 */
[--C-:B-1----:R-:W-:Y:S02]  /*d280*/  HADD2.F32 R13, -RZ, R4.reuse.H1_H1 ;  /* 0x30000004ff0d7230 */ /* 0x102fe40000004100 */
[-C--:B------:R-:W-:Y:S01]  /*d290*/  FMUL R12, R21, R2.reuse ;  /* 0x00000002150c7220 */ /* 0x080fe20000400000 */
[----:B------:R-:W-:Y:S02]  /*d2a0*/  HADD2.F32 R14, -RZ, R4.H0_H0 ;  /* 0x20000004ff0e7230 */ /* 0x000fe40000004100 */
[----:B------:R-:W-:Y:S01]  /*d2b0*/  FMUL R15, R153, R2 ;  /* 0x00000002990f7220 */ /* 0x000fe20000400000 */
[-C--:B------:R-:W-:Y:S01]  /*d2c0*/  FFMA R21, R13, R0.reuse, R12 ;  /* 0x000000000d157223 */ /* 0x080fe2000000000c */
[--C-:B------:R-:W-:Y:S02]  /*d2d0*/  HADD2.F32 R13, -RZ, R5.reuse.H1_H1 ;  /* 0x30000005ff0d7230 */ /* 0x100fe40000004100 */
[----:B------:R-:W-:Y:S01]  /*d2e0*/  FFMA R153, R14, R0, R15 ;  /* 0x000000000e997223 */ /* 0x000fe2000000000f */
[----:B------:R-:W-:Y:S01]  /*d2f0*/  FMUL R12, R19, R2 ;  /* 0x00000002130c7220 */ /* 0x000fe20000400000 */
[----:B------:R-:W-:-:S02]  /*d300*/  HADD2.F32 R14, -RZ, R5.H0_H0 ;  /* 0x20000005ff0e7230 */ /* 0x000fc40000004100 */
[----:B------:R-:W-:Y:S01]  /*d310*/  FMUL R15, R20, R2 ;  /* 0x00000002140f7220 */ /* 0x000fe20000400000 */
[-C--:B------:R-:W-:Y:S01]  /*d320*/  FFMA R19, R13, R0.reuse, R12 ;  /* 0x000000000d137223 */ /* 0x080fe2000000000c */
[--C-:B------:R-:W-:Y:S02]  /*d330*/  HADD2.F32 R13, -RZ, R6.reuse.H1_H1 ;  /* 0x30000006ff0d7230 */ /* 0x100fe40000004100 */
[----:B------:R-:W-:Y:S01]  /*d340*/  FFMA R20, R14, R0, R15 ;  /* 0x000000000e147223 */ /* 0x000fe2000000000f */
[-C--:B------:R-:W-:Y:S01]  /*d350*/  FMUL R12, R160, R2.reuse ;  /* 0x00000002a00c7220 */ /* 0x080fe20000400000 */
[----:B------:R-:W-:Y:S02]  /*d360*/  HADD2.F32 R14, -RZ, R6.H0_H0 ;  /* 0x20000006ff0e7230 */ /* 0x000fe40000004100 */
[----:B------:R-:W-:Y:S01]  /*d370*/  FMUL R15, R161, R2 ;  /* 0x00000002a10f7220 */ /* 0x000fe20000400000 */
[----:B------:R-:W-:Y:S01]  /*d380*/  FFMA R17, R13, R0, R12 ;  /* 0x000000000d117223 */ /* 0x000fe2000000000c */
[----:B------:R-:W-:-:S02]  /*d390*/  HADD2.F32 R13, -RZ, R7.H0_H0 ;  /* 0x20000007ff0d7230 */ /* 0x000fc40000004100 */
[----:B------:R-:W-:Y:S01]  /*d3a0*/  FFMA R18, R14, R0, R15 ;  /* 0x000000000e127223 */ /* 0x000fe2000000000f */
[----:B------:R-:W-:Y:S02]  /*d3b0*/  HADD2.F32 R12, -RZ, R7.H1_H1 ;  /* 0x30000007ff0c7230 */ /* 0x000fe40000004100 */
[-C--:B------:R-:W-:Y:S01]  /*d3c0*/  FMUL R14, R159, R2.reuse ;  /* 0x000000029f0e7220 */ /* 0x080fe20000400000 */
[----:B------:R-:W-:Y:S01]  /*d3d0*/  FMUL R15, R155, R2 ;  /* 0x000000029b0f7220 */ /* 0x000fe20000400000 */
[----:B------:R-:W-:Y:S02]  /*d3e0*/  IMAD.MOV.U32 R155, RZ, RZ, R16 ;  /* 0x000000ffff9b7224 */ /* 0x000fe400078e0010 */
[-C--:B------:R-:W-:Y:S01]  /*d3f0*/  FFMA R16, R13, R0.reuse, R14 ;  /* 0x000000000d107223 */ /* 0x080fe2000000000e */
[----:B------:R-:W-:Y:S01]  /*d400*/  FFMA R15, R12, R0, R15 ;  /* 0x000000000c0f7223 */ /* 0x000fe2000000000f */
[----:B------:R-:W-:Y:S02]  /*d410*/  F2FP.F16.F32.PACK_AB R12, R21, R153 ;  /* 0x00000099150c723e */ /* 0x000fe400000000ff */
[----:B------:R-:W-:-:S02]  /*d420*/  F2FP.F16.F32.PACK_AB R13, R19, R20 ;  /* 0x00000014130d723e */ /* 0x000fc400000000ff */
[----:B------:R-:W-:Y:S02]  /*d430*/  F2FP.F16.F32.PACK_AB R14, R17, R18 ;  /* 0x00000012110e723e */ /* 0x000fe400000000ff */
[----:B------:R-:W-:Y:S02]  /*d440*/  F2FP.F16.F32.PACK_AB R15, R15, R16 ;  /* 0x000000100f0f723e */ /* 0x000fe400000000ff */
[----:B------:R-:W-:-:S03]  /*d450*/  ISETP.NE.AND P2, PT, R155, RZ, PT ;  /* 0x000000ff9b00720c */ /* 0x000fc60003f45270 */
[----:B------:R1:W-:Y:S01]  /*d460*/  STSM.16.MT88.4 [R3+0x30800], R12 ;  /* 0x0308000c03007844 */ /* 0x0003e20000004200 */
[----:B------:R-:W-:Y:S01]  /*d470*/  @!PT LDS RZ, [RZ] ;  /* 0x00000000fffff984 */ /* 0x000fe20000000800 */
[----:B------:R-:W-:Y:S01]  /*d480*/  @!PT LDS RZ, [RZ] ;  /* 0x00000000fffff984 */ /* 0x000fe20000000800 */
[----:B------:R-:W-:Y:S01]  /*d490*/  @!PT LDS RZ, [RZ] ;  /* 0x00000000fffff984 */ /* 0x000fe20000000800 */
[----:B------:R-:W-:Y:S01]  /*d4a0*/  @!PT LDS RZ, [RZ] ;  /* 0x00000000fffff984 */ /* 0x000fe20000000800 */
[----:B------:R2:W-:Y:S06]  /*d4b0*/  MEMBAR.ALL.CTA ;  /* 0x0000000000007992 */ /* 0x0005ec0000008000 */
[----:B--2---:R-:W2:Y:S02]  /*d4c0*/  FENCE.VIEW.ASYNC.S ;  /* 0x00000000000073c6 */ /* 0x004ea40000000000 */
[----:B--2---:R-:W-:Y:S06]  /*d4d0*/  BAR.SYNC.DEFER_BLOCKING 0x1, 0x80 ;  /* 0x0042000000007b1d */ /* 0x004fec0000010000 */
[----:B------:R-:W-:Y:S05]  /*d4e0*/  @!P2 BRA `(.L_x_67) ;  /* 0x000000000010a947 */ /* 0x000fea0003800000 */
[----:B------:R-:W-:-:S09]  /*d4f0*/  UIADD3 UR44, UR50, 0x30000, URZ ;  /* 0x00030000322c7890 */ /* 0x000fd2000fffe03f */
[----:B------:R2:W-:Y:S01]  /*d500*/  UTMASTG.2D [UR44], [UR36] ;  /* 0x0000002c240073b5 */ /* 0x0005e20008008000 */
[----:B------:R0:W-:Y:S01]  /*d510*/  UTMACMDFLUSH ;  /* 0x00000000000079b7 */ /* 0x0001e20000000000 */
[----:B--2---:R-:W-:-:S04]  /*d520*/  DEPBAR.LE SB0, 0x1 ;  /* 0x000080400000791a */ /* 0x004fc80000000000 */
.L_x_67:
[----:B------:R-:W-:Y:S05]  /*d530*/  BSYNC B0 ;  /* 0x0000000000007941 */ /* 0x000fea0003800000 */
.L_x_66:
[----:B------:R-:W-:Y:S06]  /*d540*/  BAR.SYNC.DEFER_BLOCKING 0x1, 0x80 ;  /* 0x0042000000007b1d */ /* 0x000fec0000010000 */
[----:B------:R-:W-:Y:S05]  /*d550*/  @!P0 BRA `(.L_x_68) ;  /* 0x0000000000048947 */ /* 0x000fea0003800000 */
[----:B------:R-:W-:Y:S01]  /*d560*/  BPT.TRAP 0x1 ;  /* 0x000000040000795c */ /* 0x000fe20000300000 */
.L_x_68:
[----:B------:R-:W2:Y:S02]  /*d570*/  SYNCS.PHASECHK.TRANS64.TRYWAIT P3, [UR50+0x344c8], R158 ;  /* 0x0344c89eff0075a7 */ /* 0x000ea40008060172 */
[----:B--2---:R-:W-:Y:S05]  /*d580*/  @!P3 BRA `(.L_x_69) ;  /* 0x000000c80090b947 */ /* 0x004fea0003800000 */
.L_x_364:
[----:B------:R-:W-:Y:S05]  /*d590*/  @P1 WARPSYNC.ALL ;  /* 0x0000000000001948 */ /* 0x000fea0003800000 */
[----:B------:R-:W2:Y:S01]  /*d5a0*/  @P1 LDSM.16.MT88.4 R8, [R3+0x31000] ;  /* 0x031000000308183b */ /* 0x000ea20000004200 */
[-C--:B------:R-:W-:Y:S01]  /*d5b0*/  FMUL R28, R28, R2.reuse ;  /* 0x000000021c1c7220 */ /* 0x080fe20000400000 */
[-C--:B------:R-:W-:Y:S01]  /*d5c0*/  FMUL R29, R29, R2.reuse ;  /* 0x000000021d1d7220 */ /* 0x080fe20000400000 */
[-C--:B------:R-:W-:Y:S01]  /*d5d0*/  FMUL R24, R24, R2.reuse ;  /* 0x0000000218187220 */ /* 0x080fe20000400000 */
[----:B------:R-:W3:Y:S01]  /*d5e0*/  @P1 LDSM.16.MT88.4 R4, [R3+0x31800] ;  /* 0x031800000304183b */ /* 0x000ee20000004200 */
[-C--:B------:R-:W-:Y:S01]  /*d5f0*/  FMUL R26, R26, R2.reuse ;  /* 0x000000021a1a7220 */ /* 0x080fe20000400000 */
[-C--:B------:R-:W-:Y:S01]  /*d600*/  FMUL R30, R30, R2.reuse ;  /* 0x000000021e1e7220 */ /* 0x080fe20000400000 */
[-C--:B------:R-:W-:Y:S01]  /*d610*/  FMUL R25, R25, R2.reuse ;  /* 0x0000000219197220 */ /* 0x080fe20000400000 */
[-C--:B------:R-:W-:Y:S01]  /*d620*/  FMUL R27, R27, R2.reuse ;  /* 0x000000021b1b7220 */ /* 0x080fe20000400000 */
[-C--:B-1----:R-:W-:Y:S01]  /*d630*/  FMUL R15, R31, R2.reuse ;  /* 0x000000021f0f7220 */ /* 0x082fe20000400000 */
[----:B------:R-:W-:Y:S05]  /*d640*/  WARPSYNC.ALL ;  /* 0x0000000000007948 */ /* 0x000fea0003800000 */
[-C--:B------:R-:W-:Y:S01]  /*d650*/  FMUL R32, R32, R2.reuse ;  /* 0x0000000220207220 */ /* 0x080fe20000400000 */
[-C--:B------:R-:W-:Y:S01]  /*d660*/  FMUL R33, R33, R2.reuse ;  /* 0x0000000221217220 */ /* 0x080fe20000400000 */
[-C--:B------:R-:W-:Y:S01]  /*d670*/  FMUL R34, R34, R2.reuse ;  /* 0x0000000222227220 */ /* 0x080fe20000400000 */
[-C--:B------:R-:W-:Y:S01]  /*d680*/  FMUL R35, R35, R2.reuse ;  /* 0x0000000223237220 */ /* 0x080fe20000400000 */
[-C--:B------:R-:W-:Y:S01]  /*d690*/  FMUL R36, R36, R2.reuse ;  /* 0x0000000224247220 */ /* 0x080fe20000400000 */
[-C--:B------:R-:W-:Y:S01]  /*d6a0*/  FMUL R37, R37, R2.reuse ;  /* 0x0000000225257220 */ /* 0x080fe20000400000 */
[-C--:B------:R-:W-:Y:S01]  /*d6b0*/  FMUL R38, R38, R2.reuse ;  /* 0x0000000226267220 */ /* 0x080fe20000400000 */
[----:B------:R-:W-:Y:S01]  /*d6c0*/  FMUL R39, R39, R2 ;  /* 0x0000000227277220 */ /* 0x000fe20000400000 */
[----:B------:R-:W-:Y:S01]  /*d6d0*/  BSSY B0, `(.L_x_70) ;  /* 0x0000039000007945 */ /* 0x000fe20003800000 */
[----:B--2---:R-:W-:-:S02]  /*d6e0*/  HADD2.F32 R14, -RZ, R10.H0_H0 ;  /* 0x2000000aff0e7230 */ /* 0x004fc40000004100 */
[----:B------:R-:W-:Y:S02]  /*d6f0*/  HADD2.F32 R12, -RZ, R8.H0_H0 ;  /* 0x20000008ff0c7230 */ /* 0x000fe40000004100 */
[--C-:B------:R-:W-:Y:S02]  /*d700*/  HADD2.F32 R13, -RZ, R9.reuse.H0_H0 ;  /* 0x20000009ff0d7230 */ /* 0x100fe40000004100 */
[-C--:B------:R-:W-:Y:S01]  /*d710*/  FFMA R28, R14, R0.reuse, R28 ;  /* 0x000000000e1c7223 */ /* 0x080fe2000000001c */
[----:B------:R-:W-:Y:S02]  /*d720*/  HADD2.F32 R14, -RZ, R10.H1_H1 ;  /* 0x3000000aff0e7230 */ /* 0x000fe40000004100 */
[-C--:B------:R-:W-:Y:S01]  /*d730*/  FFMA R24, R12, R0.reuse, R24 ;  /* 0x000000000c187223 */ /* 0x080fe20000000018 */
[----:B------:R-:W-:Y:S02]  /*d740*/  HADD2.F32 R12, -RZ, R8.H1_H1 ;  /* 0x30000008ff0c7230 */ /* 0x000fe40000004100 */
[----:B------:R-:W-:Y:S01]  /*d750*/  FFMA R26, R13, R0, R26 ;  /* 0x000000000d1a7223 */ /* 0x000fe2000000001a */
[----:B------:R-:W-:-:S02]  /*d760*/  HADD2.F32 R13, -RZ, R9.H1_H1 ;  /* 0x30000009ff0d7230 */ /* 0x000fc40000004100 */
[-C--:B------:R-:W-:Y:S01]  /*d770*/  FFMA R29, R14, R0.reuse, R29 ;  /* 0x000000000e1d7223 */ /* 0x080fe2000000001d */
[--C-:B------:R-:W-:Y:S02]  /*d780*/  HADD2.F32 R14, -RZ, R11.reuse.H0_H0 ;  /* 0x2000000bff0e7230 */ /* 0x100fe40000004100 */
[-C--:B------:R-:W-:Y:S01]  /*d790*/  FFMA R12, R12, R0.reuse, R25 ;  /* 0x000000000c0c7223 */ /* 0x080fe20000000019 */
[-C--:B------:R-:W-:Y:S02]  /*d7a0*/  FFMA R13, R13, R0.reuse, R27 ;  /* 0x000000000d0d7223 */ /* 0x080fe4000000001b */
[----:B------:R-:W-:Y:S01]  /*d7b0*/  FFMA R30, R14, R0, R30 ;  /* 0x000000000e1e7223 */ /* 0x000fe2000000001e */
[----:B------:R-:W-:Y:S01]  /*d7c0*/  HADD2.F32 R14, -RZ, R11.H1_H1 ;  /* 0x3000000bff0e7230 */ /* 0x000fe20000004100 */
[----:B------:R-:W-:Y:S02]  /*d7d0*/  F2FP.F16.F32.PACK_AB R12, R12, R24 ;  /* 0x000000180c0c723e */ /* 0x000fe400000000ff */
[----:B------:R-:W-:-:S02]  /*d7e0*/  F2FP.F16.F32.PACK_AB R13, R13, R26 ;  /* 0x0000001a0d0d723e */ /* 0x000fc400000000ff */
[----:B------:R-:W-:Y:S01]  /*d7f0*/  FFMA R15, R14, R0, R15 ;  /* 0x000000000e0f7223 */ /* 0x000fe2000000000f */
[----:B------:R-:W-:-:S04]  /*d800*/  F2FP.F16.F32.PACK_AB R14, R29, R28 ;  /* 0x0000001c1d0e723e */ /* 0x000fc800000000ff */
[----:B------:R-:W-:-:S05]  /*d810*/  F2FP.F16.F32.PACK_AB R15, R15, R30 ;  /* 0x0000001e0f0f723e */ /* 0x000fca00000000ff */
[----:B------:R3:W-:Y:S02]  /*d820*/  STSM.16.MT88.4 [R3+0x31000], R12 ;  /* 0x0310000c03007844 */ /* 0x0007e40000004200 */
[--C-:B---3--:R-:W-:Y:S02]  /*d830*/  HADD2.F32 R13, -RZ, R4.reuse.H0_H0 ;  /* 0x20000004ff0d7230 */ /* 0x108fe40000004100 */
[----:B------:R-:W-:-:S03]  /*d840*/  HADD2.F32 R12, -RZ, R4.H1_H1 ;  /* 0x30000004ff0c7230 */ /* 0x000fc60000004100 */
[-C--:B------:R-:W-:Y:S01]  /*d850*/  FFMA R32, R13, R0.reuse, R32 ;  /* 0x000000000d207223 */ /* 0x080fe20000000020 */
[--C-:B------:R-:W-:Y:S02]  /*d860*/  HADD2.F32 R13, -RZ, R5.reuse.H0_H0 ;  /* 0x20000005ff0d7230 */ /* 0x100fe40000004100 */
[-C--:B------:R-:W-:Y:S01]  /*d870*/  FFMA R33, R12, R0.reuse, R33 ;  /* 0x000000000c217223 */ /* 0x080fe20000000021 */
[----:B------:R-:W-:Y:S02]  /*d880*/  HADD2.F32 R12, -RZ, R5.H1_H1 ;  /* 0x30000005ff0c7230 */ /* 0x000fe40000004100 */
[-C--:B------:R-:W-:Y:S01]  /*d890*/  FFMA R34, R13, R0.reuse, R34 ;  /* 0x000000000d227223 */ /* 0x080fe20000000022 */
[--C-:B------:R-:W-:Y:S02]  /*d8a0*/  HADD2.F32 R13, -RZ, R6.reuse.H0_H0 ;  /* 0x20000006ff0d7230 */ /* 0x100fe40000004100 */
[----:B------:R-:W-:Y:S01]  /*d8b0*/  FFMA R35, R12, R0, R35 ;  /* 0x000000000c237223 */ /* 0x000fe20000000023 */
[----:B------:R-:W-:-:S02]  /*d8c0*/  HADD2.F32 R12, -RZ, R6.H1_H1 ;  /* 0x30000006ff0c7230 */ /* 0x000fc40000004100 */
[-C--:B------:R-:W-:Y:S01]  /*d8d0*/  FFMA R36, R13, R0.reuse, R36 ;  /* 0x000000000d247223 */ /* 0x080fe20000000024 */
[--C-:B------:R-:W-:Y:S02]  /*d8e0*/  HADD2.F32 R13, -RZ, R7.reuse.H0_H0 ;  /* 0x20000007ff0d7230 */ /* 0x100fe40000004100 */
[-C--:B------:R-:W-:Y:S01]  /*d8f0*/  FFMA R14, R12, R0.reuse, R37 ;  /* 0x000000000c0e7223 */ /* 0x080fe20000000025 */
[----:B------:R-:W-:Y:S02]  /*d900*/  HADD2.F32 R12, -RZ, R7.H1_H1 ;  /* 0x30000007ff0c7230 */ /* 0x000fe40000004100 */
[----:B------:R-:W-:Y:S01]  /*d910*/  FFMA R38, R13, R0, R38 ;  /* 0x000000000d267223 */ /* 0x000fe20000000026 */
[----:B------:R-:W-:Y:S02]  /*d920*/  F2FP.F16.F32.PACK_AB R13, R35, R34 ;  /* 0x00000022230d723e */ /* 0x000fe400000000ff */
[----:B------:R-:W-:Y:S01]  /*d930*/  FFMA R15, R12, R0, R39 ;  /* 0x000000000c0f7223 */ /* 0x000fe20000000027 */
[----:B------:R-:W-:-:S02]  /*d940*/  F2FP.F16.F32.PACK_AB R12, R33, R32 ;  /* 0x00000020210c723e */ /* 0x000fc400000000ff */
[----:B------:R-:W-:Y:S02]  /*d950*/  F2FP.F16.F32.PACK_AB R14, R14, R36 ;  /* 0x000000240e0e723e */ /* 0x000fe400000000ff */
[----:B------:R-:W-:-:S05]  /*d960*/  F2FP.F16.F32.PACK_AB R15, R15, R38 ;  /* 0x000000260f0f723e */ /* 0x000fca00000000ff */
        /* <DEDUP_REMOVED lines=9> */
[----:B------:R-:W-:Y:S02]  /*da00*/  UIADD3 UR5, UR45, 0x40, URZ ;  /* 0x000000402d057890 */ /* 0x000fe4000fffe03f */
[----:B------:R-:W-:Y:S01]  /*da10*/  UIADD3 UR4, UR50, 0x31000, URZ ;  /* 0x0003100032047890 */ /* 0x000fe2000fffe03f */
[----:B------:R-:W-:-:S08]  /*da20*/  UMOV UR6, UR46 ;  /* 0x0000002e00067c82 */ /* 0x000fd00008000000 */
[----:B------:R2:W-:Y:S01]  /*da30*/  UTMASTG.2D [UR4], [UR36] ;  /* 0x00000004240073b5 */ /* 0x0005e20008008000 */
[----:B------:R0:W-:Y:S01]  /*da40*/  UTMACMDFLUSH ;  /* 0x00000000000079b7 */ /* 0x0001e20000000000 */
[----:B--2---:R-:W-:-:S04]  /*da50*/  DEPBAR.LE SB0, 0x1 ;  /* 0x000080400000791a */ /* 0x004fc80000000000 */
.L_x_71:
[----:B------:R-:W-:Y:S05]  /*da60*/  BSYNC B0 ;  /* 0x0000000000007941 */ /* 0x000fea0003800000 */
.L_x_70:
[----:B------:R-:W-:Y:S06]  /*da70*/  BAR.SYNC.DEFER_BLOCKING 0x1, 0x80 ;  /* 0x0042000000007b1d */ /* 0x000fec0000010000 */
[----:B------:R-:W-:Y:S05]  /*da80*/  @!P0 BRA `(.L_x_72) ;  /* 0x0000000000048947 */ /* 0x000fea0003800000 */
[----:B------:R-:W-:Y:S01]  /*da90*/  BPT.TRAP 0x1 ;  /* 0x000000040000795c */ /* 0x000fe20000300000 */
.L_x_72:
[----:B------:R-:W-:-:S04]  /*daa0*/  UIADD3 UR7, UR50, 0x344e0, URZ ;  /* 0x000344e032077890 */ /* 0x000fc8000fffe03f */
[----:B------:R-:W-:-:S09]  /*dab0*/  UPRMT UR7, UR56, 0x654, UR7 ;  /* 0x0000065438077896 */ /* 0x000fd20008000007 */
[----:B------:R-:W-:Y:S01]  /*dac0*/  SYNCS.ARRIVE.TRANS64.RED.A1T0 RZ, [UR7], RZ ;  /* 0x000000ffffff79a7 */ /* 0x000fe20008100407 */
[----:B------:R-:W-:Y:S05]  /*dad0*/  @!P0 BRA `(.L_x_73) ;  /* 0x0000000000048947 */ /* 0x000fea0003800000 */
[----:B------:R-:W-:Y:S01]  /*dae0*/  BPT.TRAP 0x1 ;  /* 0x000000040000795c */ /* 0x000fe20000300000 */
.L_x_73:
[----:B------:R-:W2:Y:S02]  /*daf0*/  SYNCS.PHASECHK.TRANS64.TRYWAIT P3, [UR50+0x344d0], R158 ;  /* 0x0344d09eff0075a7 */ /* 0x000ea40008060172 */
[----:B--2---:R-:W-:Y:S05]  /*db00*/  @!P3 BRA `(.L_x_74) ;  /* 0x000000c40048b947 */ /* 0x004fea0003800000 */
.L_x_365:
[----:B-1----:R-:W2:Y:S04]  /*db10*/  LDL.LU R12, [R1+0x40] ;  /* 0x00004000010c7983 */ /* 0x002ea80000300800 */
[----:B------:R-:W3:Y:S04]  /*db20*/  LDL.LU R31, [R1+0x44] ;  /* 0x00004400011f7983 */ /* 0x000ee80000300800 */
[----:B------:R-:W4:Y:S04]  /*db30*/  LDL.LU R15, [R1+0x48] ;  /* 0x00004800010f7983 */ /* 0x000f280000300800 */
[----:B------:R-:W5:Y:S04]  /*db40*/  LDL.LU R30, [R1+0x4c] ;  /* 0x00004c00011e7983 */ /* 0x000f680000300800 */
        /* <DEDUP_REMOVED lines=11> */
[----:B------:R-:W5:Y:S01]  /*dc00*/  LDL.LU R24, [R1+0x7c] ;  /* 0x00007c0001187983 */ /* 0x000f620000300800 */
[----:B------:R-:W-:Y:S05]  /*dc10*/  @P1 WARPSYNC.ALL ;  /* 0x0000000000001948 */ /* 0x000fea0003800000 */
[----:B------:R-:W1:Y:S04]  /*dc20*/  @P1 LDSM.16.MT88.4 R8, [R3+0x32000] ;  /* 0x032000000308183b */ /* 0x000e680000004200 */
[----:B------:R-:W5:Y:S01]  /*dc30*/  @P1 LDSM.16.MT88.4 R4, [R3+0x32800] ;  /* 0x032800000304183b */ /* 0x000f620000004200 */
[----:B------:R-:W-:Y:S05]  /*dc40*/  WARPSYNC.ALL ;  /* 0x0000000000007948 */ /* 0x000fea0003800000 */
[----:B------:R-:W-:Y:S01]  /*dc50*/  BSSY B0, `(.L_x_75) ;  /* 0x0000049000007945 */ /* 0x000fe20003800000 */
[----:B--2---:R-:W-:Y:S01]  /*dc60*/  FMUL R13, R12, R2 ;  /* 0x000000020c0d7220 */ /* 0x004fe20000400000 */
[----:B-1----:R-:W-:-:S05]  /*dc70*/  HADD2.F32 R12, -RZ, R8.H0_H0 ;  /* 0x20000008ff0c7230 */ /* 0x002fca0000004100 */
[----:B------:R-:W-:Y:S01]  /*dc80*/  FFMA R14, R12, R0, R13 ;  /* 0x000000000c0e7223 */ /* 0x000fe2000000000d */
[----:B------:R-:W-:Y:S02]  /*dc90*/  HADD2.F32 R12, -RZ, R8.H1_H1 ;  /* 0x30000008ff0c7230 */ /* 0x000fe40000004100 */
[----:B---3--:R-:W-:-:S04]  /*dca0*/  FMUL R13, R31, R2 ;  /* 0x000000021f0d7220 */ /* 0x008fc80000400000 */
[----:B------:R-:W-:Y:S01]  /*dcb0*/  FFMA R12, R12, R0, R13 ;  /* 0x000000000c0c7223 */ /* 0x000fe2000000000d */
[----:B------:R-:W-:-:S04]  /*dcc0*/  HADD2.F32 R13, -RZ, R9.H0_H0 ;  /* 0x20000009ff0d7230 */ /* 0x000fc80000004100 */
[----:B------:R-:W-:Y:S01]  /*dcd0*/  F2FP.F16.F32.PACK_AB R12, R12, R14 ;  /* 0x0000000e0c0c723e */ /* 0x000fe200000000ff */
[----:B----4-:R-:W-:-:S04]  /*dce0*/  FMUL R14, R15, R2 ;  /* 0x000000020f0e7220 */ /* 0x010fc80000400000 */
[----:B------:R-:W-:Y:S01]  /*dcf0*/  FFMA R15, R13, R0, R14 ;  /* 0x000000000d0f7223 */ /* 0x000fe2000000000e */
[----:B------:R-:W-:Y:S02]  /*dd00*/  HADD2.F32 R13, -RZ, R9.H1_H1 ;  /* 0x30000009ff0d7230 */ /* 0x000fe40000004100 */
[----:B-----5:R-:W-:-:S04]  /*dd10*/  FMUL R14, R30, R2 ;  /* 0x000000021e0e7220 */ /* 0x020fc80000400000 */
[----:B------:R-:W-:Y:S01]  /*dd20*/  FFMA R13, R13, R0, R14 ;  /* 0x000000000d0d7223 */ /* 0x000fe2000000000e */
[----:B------:R-:W-:-:S04]  /*dd30*/  HADD2.F32 R14, -RZ, R10.H0_H0 ;  /* 0x2000000aff0e7230 */ /* 0x000fc80000004100 */
[----:B------:R-:W-:Y:S01]  /*dd40*/  F2FP.F16.F32.PACK_AB R13, R13, R15 ;  /* 0x0000000f0d0d723e */ /* 0x000fe200000000ff */
[----:B------:R-:W-:-:S04]  /*dd50*/  FMUL R15, R18, R2 ;  /* 0x00000002120f7220 */ /* 0x000fc80000400000 */
[----:B------:R-:W-:Y:S01]  /*dd60*/  FFMA R18, R14, R0, R15 ;  /* 0x000000000e127223 */ /* 0x000fe2000000000f */
[----:B------:R-:W-:Y:S02]  /*dd70*/  HADD2.F32 R14, -RZ, R10.H1_H1 ;  /* 0x3000000aff0e7230 */ /* 0x000fe40000004100 */
[----:B------:R-:W-:-:S04]  /*dd80*/  FMUL R15, R17, R2 ;  /* 0x00000002110f7220 */ /* 0x000fc80000400000 */
[----:B------:R-:W-:Y:S01]  /*dd90*/  FFMA R17, R14, R0, R15 ;  /* 0x000000000e117223 */ /* 0x000fe2000000000f */
[----:B------:R-:W-:Y:S02]  /*dda0*/  HADD2.F32 R14, -RZ, R11.H0_H0 ;  /* 0x2000000bff0e7230 */ /* 0x000fe40000004100 */
[----:B------:R-:W-:-:S04]  /*ddb0*/  FMUL R15, R16, R2 ;  /* 0x00000002100f7220 */ /* 0x000fc80000400000 */
[----:B------:R-:W-:Y:S01]  /*ddc0*/  FFMA R16, R14, R0, R15 ;  /* 0x000000000e107223 */ /* 0x000fe2000000000f */
[----:B------:R-:W-:Y:S02]  /*ddd0*/  HADD2.F32 R14, -RZ, R11.H1_H1 ;  /* 0x3000000bff0e7230 */ /* 0x000fe40000004100 */
[----:B------:R-:W-:-:S04]  /*dde0*/  FMUL R15, R29, R2 ;  /* 0x000000021d0f7220 */ /* 0x000fc80000400000 */
[----:B------:R-:W-:Y:S01]  /*ddf0*/  FFMA R15, R14, R0, R15 ;  /* 0x000000000e0f7223 */ /* 0x000fe2000000000f */
[----:B------:R-:W-:Y:S01]  /*de00*/  F2FP.F16.F32.PACK_AB R14, R17, R18 ;  /* 0x00000012110e723e */ /* 0x000fe200000000ff */
[----:B------:R-:W-:Y:S02]  /*de10*/  HADD2.F32 R18, -RZ, R7.H0_H0 ;  /* 0x20000007ff127230 */ /* 0x000fe40000004100 */
[----:B------:R-:W-:Y:S01]  /*de20*/  FMUL R17, R24, R2 ;  /* 0x0000000218117220 */ /* 0x000fe20000400000 */
[----:B------:R-:W-:Y:S01]  /*de30*/  F2FP.F16.F32.PACK_AB R15, R15, R16 ;  /* 0x000000100f0f723e */ /* 0x000fe200000000ff */
[----:B------:R-:W-:-:S04]  /*de40*/  HADD2.F32 R16, -RZ, R6.H0_H0 ;  /* 0x20000006ff107230 */ /* 0x000fc80000004100 */
[----:B------:R1:W-:Y:S02]  /*de50*/  STSM.16.MT88.4 [R3+0x32000], R12 ;  /* 0x0320000c03007844 */ /* 0x0003e40000004200 */
[--C-:B-1----:R-:W-:Y:S02]  /*de60*/  HADD2.F32 R13, -RZ, R4.reuse.H0_H0 ;  /* 0x20000004ff0d7230 */ /* 0x102fe40000004100 */
[-C--:B------:R-:W-:Y:S01]  /*de70*/  FMUL R15, R21, R2.reuse ;  /* 0x00000002150f7220 */ /* 0x080fe20000400000 */
[----:B------:R-:W-:Y:S02]  /*de80*/  HADD2.F32 R12, -RZ, R4.H1_H1 ;  /* 0x30000004ff0c7230 */ /* 0x000fe40000004100 */
[----:B------:R-:W-:Y:S01]  /*de90*/  FMUL R14, R20, R2 ;  /* 0x00000002140e7220 */ /* 0x000fe20000400000 */
[-C--:B------:R-:W-:Y:S01]  /*dea0*/  FFMA R21, R13, R0.reuse, R15 ;  /* 0x000000000d157223 */ /* 0x080fe2000000000f */
[--C-:B------:R-:W-:Y:S02]  /*deb0*/  HADD2.F32 R13, -RZ, R5.reuse.H0_H0 ;  /* 0x20000005ff0d7230 */ /* 0x100fe40000004100 */
[----:B------:R-:W-:Y:S01]  /*dec0*/  FFMA R20, R12, R0, R14 ;  /* 0x000000000c147223 */ /* 0x000fe2000000000e */
[----:B------:R-:W-:Y:S01]  /*ded0*/  FMUL R15, R28, R2 ;  /* 0x000000021c0f7220 */ /* 0x000fe20000400000 */
[----:B------:R-:W-:-:S02]  /*dee0*/  HADD2.F32 R14, -RZ, R5.H1_H1 ;  /* 0x30000005ff0e7230 */ /* 0x000fc40000004100 */
[----:B------:R-:W-:Y:S01]  /*def0*/  FMUL R12, R19, R2 ;  /* 0x00000002130c7220 */ /* 0x000fe20000400000 */
[----:B------:R-:W-:Y:S01]  /*df00*/  FFMA R19, R13, R0, R15 ;  /* 0x000000000d137223 */ /* 0x000fe2000000000f */
[----:B------:R-:W-:Y:S02]  /*df10*/  FMUL R15, R27, R2 ;  /* 0x000000021b0f7220 */ /* 0x000fe40000400000 */
[----:B------:R-:W-:Y:S01]  /*df20*/  FFMA R13, R14, R0, R12 ;  /* 0x000000000e0d7223 */ /* 0x000fe2000000000c */
[----:B------:R-:W-:Y:S02]  /*df30*/  HADD2.F32 R12, -RZ, R6.H1_H1 ;  /* 0x30000006ff0c7230 */ /* 0x000fe40000004100 */
[----:B------:R-:W-:Y:S01]  /*df40*/  FMUL R14, R26, R2 ;  /* 0x000000021a0e7220 */ /* 0x000fe20000400000 */
[----:B------:R-:W-:Y:S01]  /*df50*/  FFMA R15, R16, R0, R15 ;  /* 0x00000000100f7223 */ /* 0x000fe2000000000f */
[----:B------:R-:W-:Y:S01]  /*df60*/  FMUL R16, R25, R2 ;  /* 0x0000000219107220 */ /* 0x000fe20000400000 */
[----:B------:R-:W-:Y:S01]  /*df70*/  F2FP.F16.F32.PACK_AB R13, R13, R19 ;  /* 0x000000130d0d723e */ /* 0x000fe200000000ff */
[----:B------:R-:W-:Y:S01]  /*df80*/  FFMA R14, R12, R0, R14 ;  /* 0x000000000c0e7223 */ /* 0x000fe2000000000e */
[----:B------:R-:W-:-:S02]  /*df90*/  HADD2.F32 R12, -RZ, R7.H1_H1 ;  /* 0x30000007ff0c7230 */ /* 0x000fc40000004100 */
[-C--:B------:R-:W-:Y:S02]  /*dfa0*/  FFMA R16, R18, R0.reuse, R16 ;  /* 0x0000000012107223 */ /* 0x080fe40000000010 */
[----:B------:R-:W-:Y:S01]  /*dfb0*/  F2FP.F16.F32.PACK_AB R14, R14, R15 ;  /* 0x0000000f0e0e723e */ /* 0x000fe200000000ff */
[----:B------:R-:W-:Y:S01]  /*dfc0*/  FFMA R17, R12, R0, R17 ;  /* 0x000000000c117223 */ /* 0x000fe20000000011 */
[----:B------:R-:W-:-:S04]  /*dfd0*/  F2FP.F16.F32.PACK_AB R12, R20, R21 ;  /* 0x00000015140c723e */ /* 0x000fc800000000ff */
        /* <DEDUP_REMOVED lines=16> */
.L_x_76:
[----:B------:R-:W-:Y:S05]  /*e0e0*/  BSYNC B0 ;  /* 0x0000000000007941 */ /* 0x000fea0003800000 */
.L_x_75:
[----:B------:R-:W-:Y:S06]  /*e0f0*/  BAR.SYNC.DEFER_BLOCKING 0x1, 0x80 ;  /* 0x0042000000007b1d */ /* 0x000fec0000010000 */
[----:B------:R-:W-:Y:S05]  /*e100*/  @!P0 BRA `(.L_x_77) ;  /* 0x0000000000048947 */ /* 0x000fea0003800000 */
[----:B------:R-:W-:Y:S01]  /*e110*/  BPT.TRAP 0x1 ;  /* 0x000000040000795c */ /* 0x000fe20000300000 */
.L_x_77:
[----:B------:R-:W-:-:S04]  /*e120*/  UIADD3 UR8, UR50, 0x344e8, URZ ;  /* 0x000344e832087890 */ /* 0x000fc8000fffe03f */
[----:B------:R-:W-:-:S09]  /*e130*/  UPRMT UR8, UR56, 0x654, UR8 ;  /* 0x0000065438087896 */ /* 0x000fd20008000008 */
[----:B------:R-:W-:Y:S01]  /*e140*/  SYNCS.ARRIVE.TRANS64.RED.A1T0 RZ, [UR8], RZ ;  /* 0x000000ffffff79a7 */ /* 0x000fe20008100408 */
[----:B------:R-:W-:Y:S05]  /*e150*/  @!P0 BRA `(.L_x_78) ;  /* 0x0000000000048947 */ /* 0x000fea0003800000 */
[----:B------:R-:W-:Y:S01]  /*e160*/  BPT.TRAP 0x1 ;  /* 0x000000040000795c */ /* 0x000fe20000300000 */
.L_x_78:
[----:B------:R-:W2:Y:S02]  /*e170*/  SYNCS.PHASECHK.TRANS64.TRYWAIT P3, [UR50+0x344d8], R158 ;  /* 0x0344d89eff0075a7 */ /* 0x000ea40008060172 */
[----:B--2---:R-:W-:Y:S05]  /*e180*/  @!P3 BRA `(.L_x_79) ;  /* 0x000000bc00c0b947 */ /* 0x004fea0003800000 */
.L_x_366:
[----:B------:R-:W-:Y:S05]  /*e190*/  @P1 WARPSYNC.ALL ;  /* 0x0000000000001948 */ /* 0x000fea0003800000 */
[----:B------:R-:W2:Y:S01]  /*e1a0*/  @P1 LDSM.16.MT88.4 R8, [R3+0x33000] ;  /* 0x033000000308183b */ /* 0x000ea20000004200 */
[-C--:B-1----:R-:W-:Y:S01]  /*e1b0*/  FMUL R13, R40, R2.reuse ;  /* 0x00000002280d7220 */ /* 0x082fe20000400000 */
[-C--:B------:R-:W-:Y:S01]  /*e1c0*/  FMUL R15, R42, R2.reuse ;  /* 0x000000022a0f7220 */ /* 0x080fe20000400000 */
[-C--:B------:R-:W-:Y:S01]  /*e1d0*/  FMUL R17, R44, R2.reuse ;  /* 0x000000022c117220 */ /* 0x080fe20000400000 */
[----:B------:R-:W1:Y:S01]  /*e1e0*/  @P1 LDSM.16.MT88.4 R4, [R3+0x33800] ;  /* 0x033800000304183b */ /* 0x000e620000004200 */
[-C--:B------:R-:W-:Y:S01]  /*e1f0*/  FMUL R19, R46, R2.reuse ;  /* 0x000000022e137220 */ /* 0x080fe20000400000 */
[-C--:B------:R-:W-:Y:S01]  /*e200*/  FMUL R47, R47, R2.reuse ;  /* 0x000000022f2f7220 */ /* 0x080fe20000400000 */
[-C--:B------:R-:W-:Y:S01]  /*e210*/  FMUL R49, R49, R2.reuse ;  /* 0x0000000231317220 */ /* 0x080fe20000400000 */
[----:B------:R-:W-:Y:S05]  /*e220*/  WARPSYNC.ALL ;  /* 0x0000000000007948 */ /* 0x000fea0003800000 */
[-C--:B------:R-:W-:Y:S01]  /*e230*/  FMUL R51, R51, R2.reuse ;  /* 0x0000000233337220 */ /* 0x080fe20000400000 */
[-C--:B------:R-:W-:Y:S01]  /*e240*/  FMUL R53, R53, R2.reuse ;  /* 0x0000000235357220 */ /* 0x080fe20000400000 */
[----:B------:R-:W-:Y:S01]  /*e250*/  FMUL R55, R55, R2 ;  /* 0x0000000237377220 */ /* 0x000fe20000400000 */
[----:B------:R-:W-:Y:S01]  /*e260*/  BSSY B0, `(.L_x_80) ;  /* 0x0000040000007945 */ /* 0x000fe20003800000 */
[----:B--2---:R-:W-:-:S02]  /*e270*/  HADD2.F32 R12, -RZ, R8.H0_H0 ;  /* 0x20000008ff0c7230 */ /* 0x004fc40000004100 */
[----:B------:R-:W-:Y:S02]  /*e280*/  HADD2.F32 R14, -RZ, R8.H1_H1 ;  /* 0x30000008ff0e7230 */ /* 0x000fe40000004100 */
[----:B------:R-:W-:Y:S02]  /*e290*/  HADD2.F32 R16, -RZ, R9.H1_H1 ;  /* 0x30000009ff107230 */ /* 0x000fe40000004100 */
[----:B------:R-:W-:Y:S01]  /*e2a0*/  FFMA R12, R12, R0, R13 ;  /* 0x000000000c0c7223 */ /* 0x000fe2000000000d */
[----:B------:R-:W-:Y:S01]  /*e2b0*/  FMUL R13, R41, R2 ;  /* 0x00000002290d7220 */ /* 0x000fe20000400000 */
[----:B------:R-:W-:Y:S02]  /*e2c0*/  HADD2.F32 R18, -RZ, R10.H1_H1 ;  /* 0x3000000aff127230 */ /* 0x000fe40000004100 */
[----:B------:R-:W-:Y:S02]  /*e2d0*/  HADD2.F32 R20, -RZ, R11.H1_H1 ;  /* 0x3000000bff147230 */ /* 0x000fe40000004100 */
[----:B------:R-:W-:Y:S01]  /*e2e0*/  FFMA R13, R14, R0, R13 ;  /* 0x000000000e0d7223 */ /* 0x000fe2000000000d */
[----:B------:R-:W-:-:S02]  /*e2f0*/  HADD2.F32 R14, -RZ, R9.H0_H0 ;  /* 0x20000009ff0e7230 */ /* 0x000fc40000004100 */
[----:B------:R-:W-:Y:S02]  /*e300*/  FFMA R47, R20, R0, R47 ;  /* 0x00000000142f7223 */ /* 0x000fe4000000002f */
[----:B------:R-:W-:Y:S01]  /*e310*/  F2FP.F16.F32.PACK_AB R12, R13, R12 ;  /* 0x0000000c0d0c723e */ /* 0x000fe200000000ff */
[----:B------:R-:W-:Y:S01]  /*e320*/  FFMA R14, R14, R0, R15 ;  /* 0x000000000e0e7223 */ /* 0x000fe2000000000f */
[----:B------:R-:W-:Y:S01]  /*e330*/  FMUL R15, R43, R2 ;  /* 0x000000022b0f7220 */ /* 0x000fe20000400000 */
[----:B-1----:R-:W-:-:S03]  /*e340*/  HADD2.F32 R20, -RZ, R5.H1_H1 ;  /* 0x30000005ff147230 */ /* 0x002fc60000004100 */
[----:B------:R-:W-:Y:S01]  /*e350*/  FFMA R15, R16, R0, R15 ;  /* 0x00000000100f7223 */ /* 0x000fe2000000000f */
[----:B------:R-:W-:-:S04]  /*e360*/  HADD2.F32 R16, -RZ, R10.H0_H0 ;  /* 0x2000000aff107230 */ /* 0x000fc80000004100 */
[----:B------:R-:W-:Y:S01]  /*e370*/  F2FP.F16.F32.PACK_AB R13, R15, R14 ;  /* 0x0000000e0f0d723e */ /* 0x000fe200000000ff */
[----:B------:R-:W-:Y:S01]  /*e380*/  FFMA R16, R16, R0, R17 ;  /* 0x0000000010107223 */ /* 0x000fe20000000011 */
[----:B------:R-:W-:-:S04]  /*e390*/  FMUL R17, R45, R2 ;  /* 0x000000022d117220 */ /* 0x000fc80000400000 */
[----:B------:R-:W-:Y:S01]  /*e3a0*/  FFMA R17, R18, R0, R17 ;  /* 0x0000000012117223 */ /* 0x000fe20000000011 */
[----:B------:R-:W-:-:S04]  /*e3b0*/  HADD2.F32 R18, -RZ, R11.H0_H0 ;  /* 0x2000000bff127230 */ /* 0x000fc80000004100 */
[----:B------:R-:W-:Y:S01]  /*e3c0*/  F2FP.F16.F32.PACK_AB R14, R17, R16 ;  /* 0x00000010110e723e */ /* 0x000fe200000000ff */
[----:B------:R-:W-:Y:S01]  /*e3d0*/  FFMA R18, R18, R0, R19 ;  /* 0x0000000012127223 */ /* 0x000fe20000000013 */
[--C-:B------:R-:W-:Y:S02]  /*e3e0*/  HADD2.F32 R16, -RZ, R4.reuse.H0_H0 ;  /* 0x20000004ff107230 */ /* 0x100fe40000004100 */
[-C--:B------:R-:W-:Y:S01]  /*e3f0*/  FMUL R17, R48, R2.reuse ;  /* 0x0000000230117220 */ /* 0x080fe20000400000 */
[----:B------:R-:W-:Y:S01]  /*e400*/  FMUL R19, R50, R2 ;  /* 0x0000000232137220 */ /* 0x000fe20000400000 */
[----:B------:R-:W-:Y:S01]  /*e410*/  F2FP.F16.F32.PACK_AB R15, R47, R18 ;  /* 0x000000122f0f723e */ /* 0x000fe200000000ff */
[----:B------:R-:W-:Y:S02]  /*e420*/  HADD2.F32 R18, -RZ, R4.H1_H1 ;  /* 0x30000004ff127230 */ /* 0x000fe40000004100 */
[-C--:B------:R-:W-:Y:S02]  /*e430*/  FFMA R16, R16, R0.reuse, R17 ;  /* 0x0000000010107223 */ /* 0x080fe40000000011 */
[----:B------:R1:W-:Y:S01]  /*e440*/  STSM.16.MT88.4 [R3+0x33000], R12 ;  /* 0x0330000c03007844 */ /* 0x0003e20000004200 */
[----:B------:R-:W-:Y:S01]  /*e450*/  FFMA R17, R18, R0, R49 ;  /* 0x0000000012117223 */ /* 0x000fe20000000031 */
[----:B------:R-:W-:-:S02]  /*e460*/  HADD2.F32 R18, -RZ, R5.H0_H0 ;  /* 0x20000005ff127230 */ /* 0x000fc40000004100 */
[--C-:B-1----:R-:W-:Y:S02]  /*e470*/  HADD2.F32 R12, -RZ, R6.reuse.H0_H0 ;  /* 0x20000006ff0c7230 */ /* 0x102fe40000004100 */
[----:B------:R-:W-:Y:S01]  /*e480*/  FMUL R15, R52, R2 ;  /* 0x00000002340f7220 */ /* 0x000fe20000400000 */
[-C--:B------:R-:W-:Y:S01]  /*e490*/  FFMA R13, R18, R0.reuse, R19 ;  /* 0x00000000120d7223 */ /* 0x080fe20000000013 */
[-C--:B------:R-:W-:Y:S01]  /*e4a0*/  FFMA R14, R20, R0.reuse, R51 ;  /* 0x00000000140e7223 */ /* 0x080fe20000000033 */
[----:B------:R-:W-:Y:S02]  /*e4b0*/  HADD2.F32 R18, -RZ, R6.H1_H1 ;  /* 0x30000006ff127230 */ /* 0x000fe40000004100 */
[----:B------:R-:W-:Y:S01]  /*e4c0*/  FFMA R15, R12, R0, R15 ;  /* 0x000000000c0f7223 */ /* 0x000fe2000000000f */
[--C-:B------:R-:W-:Y:S02]  /*e4d0*/  HADD2.F32 R12, -RZ, R7.reuse.H0_H0 ;  /* 0x20000007ff0c7230 */ /* 0x100fe40000004100 */
[----:B------:R-:W-:Y:S01]  /*e4e0*/  FMUL R19, R54, R2 ;  /* 0x0000000236137220 */ /* 0x000fe20000400000 */
[----:B------:R-:W-:-:S02]  /*e4f0*/  HADD2.F32 R20, -RZ, R7.H1_H1 ;  /* 0x30000007ff147230 */ /* 0x000fc40000004100 */
[-C--:B------:R-:W-:Y:S01]  /*e500*/  FFMA R18, R18, R0.reuse, R53 ;  /* 0x0000000012127223 */ /* 0x080fe20000000035 */
[----:B------:R-:W-:Y:S01]  /*e510*/  F2FP.F16.F32.PACK_AB R13, R14, R13 ;  /* 0x0000000d0e0d723e */ /* 0x000fe200000000ff */
[----:B------:R-:W-:Y:S01]  /*e520*/  FFMA R19, R12, R0, R19 ;  /* 0x000000000c137223 */ /* 0x000fe20000000013 */
        /* <DEDUP_REMOVED lines=14> */
[----:B------:R-:W-:Y:S02]  /*e610*/  UIADD3 UR5, UR45, 0x40, URZ ;  /* 0x000000402d057890 */ /* 0x000fe4000fffe03f */
[----:B------:R-:W-:-:S09]  /*e620*/  UIADD3 UR4, UR50, 0x33000, URZ ;  /* 0x0003300032047890 */ /* 0x000fd2000fffe03f */
[----:B------:R2:W-:Y:S01]  /*e630*/  UTMASTG.2D [UR4], [UR36] ;  /* 0x00000004240073b5 */ /* 0x0005e20008008000 */
[----:B------:R0:W-:Y:S01]  /*e640*/  UTMACMDFLUSH ;  /* 0x00000000000079b7 */ /* 0x0001e20000000000 */
[----:B--2---:R-:W-:-:S04]  /*e650*/  DEPBAR.LE SB0, 0x1 ;  /* 0x000080400000791a */ /* 0x004fc80000000000 */
.L_x_81:
[----:B------:R-:W-:Y:S05]  /*e660*/  BSYNC B0 ;  /* 0x0000000000007941 */ /* 0x000fea0003800000 */
.L_x_80:
[----:B------:R-:W-:Y:S06]  /*e670*/  BAR.SYNC.DEFER_BLOCKING 0x1, 0x80 ;  /* 0x0042000000007b1d */ /* 0x000fec0000010000 */
[----:B------:R-:W-:Y:S05]  /*e680*/  @!P0 BRA `(.L_x_82) ;  /* 0x0000000000048947 */ /* 0x000fea0003800000 */
[----:B------:R-:W-:Y:S01]  /*e690*/  BPT.TRAP 0x1 ;  /* 0x000000040000795c */ /* 0x000fe20000300000 */
.L_x_82:
[----:B------:R-:W-:-:S04]  /*e6a0*/  UIADD3 UR9, UR50, 0x344f0, URZ ;  /* 0x000344f032097890 */ /* 0x000fc8000fffe03f */
[----:B------:R-:W-:-:S09]  /*e6b0*/  UPRMT UR9, UR56, 0x654, UR9 ;  /* 0x0000065438097896 */ /* 0x000fd20008000009 */
[----:B------:R-:W-:Y:S01]  /*e6c0*/  SYNCS.ARRIVE.TRANS64.RED.A1T0 RZ, [UR9], RZ ;  /* 0x000000ffffff79a7 */ /* 0x000fe20008100409 */
[----:B------:R-:W-:Y:S05]  /*e6d0*/  @!P0 BRA `(.L_x_83) ;  /* 0x0000000000048947 */ /* 0x000fea0003800000 */
[----:B------:R-:W-:Y:S01]  /*e6e0*/  BPT.TRAP 0x1 ;  /* 0x000000040000795c */ /* 0x000fe20000300000 */
.L_x_83:
[----:B------:R-:W-:-:S04]  /*e6f0*/  MOV R20, 0x1 ;  /* 0x0000000100147802 */ /* 0x000fc80000000f00 */
[----:B------:R-:W-:-:S04]  /*e700*/  SHF.L.U32 R20, R20, 0x1f, RZ ;  /* 0x0000001f14147819 */ /* 0x000fc800000006ff */
[----:B------:R-:W2:Y:S02]  /*e710*/  SYNCS.PHASECHK.TRANS64.TRYWAIT P3, [UR50+0x344c0], R20 ;  /* 0x0344c014ff0075a7 */ /* 0x000ea40008060172 */
[----:B--2---:R-:W-:Y:S05]  /*e720*/  @!P3 BRA `(.L_x_84) ;  /* 0x000000b80070b947 */ /* 0x004fea0003800000 */
.L_x_367:
        /* <DEDUP_REMOVED lines=21> */
[----:B-1----:R-:W-:-:S02]  /*e880*/  HADD2.F32 R14, -RZ, R8.H1_H1 ;  /* 0x30000008ff0e7230 */ /* 0x002fc40000004100 */
[-C--:B--2---:R-:W-:Y:S01]  /*e890*/  FMUL R13, R13, R2.reuse ;  /* 0x000000020d0d7220 */ /* 0x084fe20000400000 */
[----:B---3--:R-:W-:Y:S01]  /*e8a0*/  FMUL R15, R12, R2 ;  /* 0x000000020c0f7220 */ /* 0x008fe20000400000 */
[----:B------:R-:W-:-:S05]  /*e8b0*/  HADD2.F32 R12, -RZ, R8.H0_H0 ;  /* 0x20000008ff0c7230 */ /* 0x000fca0000004100 */
[-C--:B------:R-:W-:Y:S01]  /*e8c0*/  FFMA R12, R12, R0.reuse, R13 ;  /* 0x000000000c0c7223 */ /* 0x080fe2000000000d */
[----:B------:R-:W-:Y:S01]  /*e8d0*/  FFMA R13, R14, R0, R15 ;  /* 0x000000000e0d7223 */ /* 0x000fe2000000000f */
[-C--:B----4-:R-:W-:Y:S01]  /*e8e0*/  FMUL R15, R17, R2.reuse ;  /* 0x00000002110f7220 */ /* 0x090fe20000400000 */
[----:B-----5:R-:W-:Y:S01]  /*e8f0*/  FMUL R17, R16, R2 ;  /* 0x0000000210117220 */ /* 0x020fe20000400000 */
[--C-:B------:R-:W-:Y:S02]  /*e900*/  HADD2.F32 R14, -RZ, R9.reuse.H0_H0 ;  /* 0x20000009ff0e7230 */ /* 0x100fe40000004100 */
[----:B------:R-:W-:Y:S01]  /*e910*/  HADD2.F32 R16, -RZ, R9.H1_H1 ;  /* 0x30000009ff107230 */ /* 0x000fe20000004100 */
[----:B------:R-:W-:Y:S02]  /*e920*/  F2FP.F16.F32.PACK_AB R12, R13, R12 ;  /* 0x0000000c0d0c723e */ /* 0x000fe400000000ff */
[-C--:B------:R-:W-:Y:S02]  /*e930*/  FFMA R14, R14, R0.reuse, R15 ;  /* 0x000000000e0e7223 */ /* 0x080fe4000000000f */
[----:B------:R-:W-:Y:S01]  /*e940*/  FFMA R15, R16, R0, R17 ;  /* 0x00000000100f7223 */ /* 0x000fe20000000011 */
[-C--:B------:R-:W-:Y:S01]  /*e950*/  FMUL R17, R19, R2.reuse ;  /* 0x0000000213117220 */ /* 0x080fe20000400000 */
[----:B------:R-:W-:Y:S01]  /*e960*/  FMUL R19, R18, R2 ;  /* 0x0000000212137220 */ /* 0x000fe20000400000 */
[----:B------:R-:W-:-:S02]  /*e970*/  HADD2.F32 R16, -RZ, R10.H0_H0 ;  /* 0x2000000aff107230 */ /* 0x000fc40000004100 */
[----:B------:R-:W-:Y:S01]  /*e980*/  HADD2.F32 R18, -RZ, R10.H1_H1 ;  /* 0x3000000aff127230 */ /* 0x000fe20000004100 */
[----:B------:R-:W-:Y:S01]  /*e990*/  F2FP.F16.F32.PACK_AB R13, R15, R14 ;  /* 0x0000000e0f0d723e */ /* 0x000fe200000000ff */
[----:B------:R-:W-:Y:S01]  /*e9a0*/  FMUL R21, R21, R2 ;  /* 0x0000000215157220 */ /* 0x000fe20000400000 */
[-C--:B------:R-:W-:Y:S02]  /*e9b0*/  FFMA R16, R16, R0.reuse, R17 ;  /* 0x0000000010107223 */ /* 0x080fe40000000011 */
[----:B------:R-:W-:Y:S01]  /*e9c0*/  FFMA R17, R18, R0, R19 ;  /* 0x0000000012117223 */ /* 0x000fe20000000013 */
[-C--:B------:R-:W-:Y:S01]  /*e9d0*/  FMUL R19, R24, R2.reuse ;  /* 0x0000000218137220 */ /* 0x080fe20000400000 */
[--C-:B------:R-:W-:Y:S02]  /*e9e0*/  HADD2.F32 R18, -RZ, R11.reuse.H0_H0 ;  /* 0x2000000bff127230 */ /* 0x100fe40000004100 */
[----:B------:R-:W-:Y:S02]  /*e9f0*/  HADD2.F32 R24, -RZ, R11.H1_H1 ;  /* 0x3000000bff187230 */ /* 0x000fe40000004100 */
[----:B------:R-:W-:Y:S01]  /*ea00*/  FMUL R25, R25, R2 ;  /* 0x0000000219197220 */ /* 0x000fe20000400000 */
[----:B------:R-:W-:Y:S01]  /*ea10*/  F2FP.F16.F32.PACK_AB R14, R17, R16 ;  /* 0x00000010110e723e */ /* 0x000fe200000000ff */
[-C--:B------:R-:W-:Y:S01]  /*ea20*/  FFMA R18, R18, R0.reuse, R19 ;  /* 0x0000000012127223 */ /* 0x080fe20000000013 */
[----:B------:R-:W-:Y:S01]  /*ea30*/  FFMA R19, R24, R0, R21 ;  /* 0x0000000018137223 */ /* 0x000fe20000000015 */
[----:B------:R-:W-:Y:S01]  /*ea40*/  FMUL R21, R26, R2 ;  /* 0x000000021a157220 */ /* 0x000fe20000400000 */
[----:B------:R-:W-:-:S02]  /*ea50*/  HADD2.F32 R24, -RZ, R4.H0_H0 ;  /* 0x20000004ff187230 */ /* 0x000fc40000004100 */
[----:B------:R-:W-:Y:S02]  /*ea60*/  HADD2.F32 R26, -RZ, R4.H1_H1 ;  /* 0x30000004ff1a7230 */ /* 0x000fe40000004100 */
[----:B------:R-:W-:Y:S01]  /*ea70*/  FMUL R27, R27, R2 ;  /* 0x000000021b1b7220 */ /* 0x000fe20000400000 */
[----:B------:R-:W-:Y:S01]  /*ea80*/  F2FP.F16.F32.PACK_AB R15, R19, R18 ;  /* 0x00000012130f723e */ /* 0x000fe200000000ff */
[-C--:B------:R-:W-:Y:S01]  /*ea90*/  FFMA R21, R24, R0.reuse, R21 ;  /* 0x0000000018157223 */ /* 0x080fe20000000015 */
[----:B------:R-:W-:Y:S01]  /*eaa0*/  FFMA R24, R26, R0, R25 ;  /* 0x000000001a187223 */ /* 0x000fe20000000019 */
[-C--:B------:R-:W-:Y:S01]  /*eab0*/  FMUL R25, R28, R2.reuse ;  /* 0x000000021c197220 */ /* 0x080fe20000400000 */
[--C-:B------:R-:W-:Y:S02]  /*eac0*/  HADD2.F32 R26, -RZ, R5.reuse.H0_H0 ;  /* 0x20000005ff1a7230 */ /* 0x100fe40000004100 */
[----:B------:R-:W-:Y:S01]  /*ead0*/  FMUL R29, R29, R2 ;  /* 0x000000021d1d7220 */ /* 0x000fe20000400000 */
[----:B------:R-:W-:Y:S01]  /*eae0*/  HADD2.F32 R28, -RZ, R5.H1_H1 ;  /* 0x30000005ff1c7230 */ /* 0x000fe20000004100 */
[----:B------:R-:W-:Y:S01]  /*eaf0*/  F2FP.F16.F32.PACK_AB R16, R24, R21 ;  /* 0x000000151810723e */ /* 0x000fe200000000ff */
[----:B------:R1:W-:Y:S01]  /*eb00*/  STSM.16.MT88.4 [R3+0x30000], R12 ;  /* 0x0300000c03007844 */ /* 0x0003e20000004200 */
[----:B------:R-:W-:-:S02]  /*eb10*/  FFMA R25, R26, R0, R25 ;  /* 0x000000001a197223 */ /* 0x000fc40000000019 */
[----:B------:R-:W-:Y:S01]  /*eb20*/  FFMA R26, R28, R0, R27 ;  /* 0x000000001c1a7223 */ /* 0x000fe2000000001b */
[-C--:B------:R-:W-:Y:S01]  /*eb30*/  FMUL R27, R30, R2.reuse ;  /* 0x000000021e1b7220 */ /* 0x080fe20000400000 */
[--C-:B------:R-:W-:Y:S02]  /*eb40*/  HADD2.F32 R28, -RZ, R6.reuse.H0_H0 ;  /* 0x20000006ff1c7230 */ /* 0x100fe40000004100 */
[----:B------:R-:W-:Y:S01]  /*eb50*/  FMUL R31, R31, R2 ;  /* 0x000000021f1f7220 */ /* 0x000fe20000400000 */
[----:B------:R-:W-:Y:S01]  /*eb60*/  HADD2.F32 R30, -RZ, R6.H1_H1 ;  /* 0x30000006ff1e7230 */ /* 0x000fe20000004100 */
[----:B------:R-:W-:Y:S01]  /*eb70*/  F2FP.F16.F32.PACK_AB R17, R26, R25 ;  /* 0x000000191a11723e */ /* 0x000fe200000000ff */
[----:B------:R-:W-:-:S03]  /*eb80*/  FFMA R27, R28, R0, R27 ;  /* 0x000000001c1b7223 */ /* 0x000fc6000000001b */
[----:B------:R-:W-:Y:S01]  /*eb90*/  FFMA R28, R30, R0, R29 ;  /* 0x000000001e1c7223 */ /* 0x000fe2000000001d */
[----:B------:R-:W-:Y:S01]  /*eba0*/  FMUL R29, R32, R2 ;  /* 0x00000002201d7220 */ /* 0x000fe20000400000 */
[--C-:B------:R-:W-:Y:S02]  /*ebb0*/  HADD2.F32 R30, -RZ, R7.reuse.H0_H0 ;  /* 0x20000007ff1e7230 */ /* 0x100fe40000004100 */
[----:B------:R-:W-:Y:S01]  /*ebc0*/  HADD2.F32 R32, -RZ, R7.H1_H1 ;  /* 0x30000007ff207230 */ /* 0x000fe20000004100 */
[----:B------:R-:W-:Y:S02]  /*ebd0*/  F2FP.F16.F32.PACK_AB R18, R28, R27 ;  /* 0x0000001b1c12723e */ /* 0x000fe400000000ff */
[-C--:B------:R-:W-:Y:S02]  /*ebe0*/  FFMA R29, R30, R0.reuse, R29 ;  /* 0x000000001e1d7223 */ /* 0x080fe4000000001d */
[----:B------:R-:W-:-:S05]  /*ebf0*/  FFMA R30, R32, R0, R31 ;  /* 0x00000000201e7223 */ /* 0x000fca000000001f */
        /* <DEDUP_REMOVED lines=16> */
.L_x_86:
[----:B------:R-:W-:Y:S05]  /*ed00*/  BSYNC B0 ;  /* 0x0000000000007941 */ /* 0x000fea0003800000 */
.L_x_85:
[----:B------:R-:W-:Y:S06]  /*ed10*/  BAR.SYNC.DEFER_BLOCKING 0x1, 0x80 ;  /* 0x0042000000007b1d */ /* 0x000fec0000010000 */
[----:B------:R-:W-:Y:S05]  /*ed20*/  @!P0 BRA `(.L_x_87) ;  /* 0x0000000000048947 */ /* 0x000fea0003800000 */
[----:B------:R-:W-:Y:S01]  /*ed30*/  BPT.TRAP 0x1 ;  /* 0x000000040000795c */ /* 0x000fe20000300000 */
.L_x_87:
[----:B------:R-:W-:-:S04]  /*ed40*/  UIADD3 UR10, UR50, 0x344f8, URZ ;  /* 0x000344f8320a7890 */ /* 0x000fc8000fffe03f */
[----:B------:R-:W-:-:S09]  /*ed50*/  UPRMT UR10, UR56, 0x654, UR10 ;  /* 0x00000654380a7896 */ /* 0x000fd2000800000a */
[----:B------:R-:W-:Y:S01]  /*ed60*/  SYNCS.ARRIVE.TRANS64.RED.A1T0 RZ, [UR10], RZ ;  /* 0x000000ffffff79a7 */ /* 0x000fe2000810040a */
[----:B------:R-:W-:Y:S05]  /*ed70*/  @!P0 BRA `(.L_x_88) ;  /* 0x0000000000048947 */ /* 0x000fea0003800000 */
[----:B------:R-:W-:Y:S01]  /*ed80*/  BPT.TRAP 0x1 ;  /* 0x000000040000795c */ /* 0x000fe20000300000 */
.L_x_88:
[----:B------:R-:W2:Y:S02]  /*ed90*/  SYNCS.PHASECHK.TRANS64.TRYWAIT P3, [UR50+0x344c8], R20 ;  /* 0x0344c814ff0075a7 */ /* 0x000ea40008060172 */
[----:B--2---:R-:W-:Y:S05]  /*eda0*/  @!P3 BRA `(.L_x_89) ;  /* 0x000000b000e8b947 */ /* 0x004fea0003800000 */
.L_x_368:
        /* <DEDUP_REMOVED lines=19> */
[----:B------:R-:W-:Y:S05]  /*eee0*/  WARPSYNC.ALL ;  /* 0x0000000000007948 */ /* 0x000fea0003800000 */
[----:B------:R-:W-:Y:S01]  /*eef0*/  BSSY B0, `(.L_x_90) ;  /* 0x0000039000007945 */ /* 0x000fe20003800000 */
[----:B--2---:R-:W-:-:S02]  /*ef00*/  HADD2.F32 R12, -RZ, R8.H0_H0 ;  /* 0x20000008ff0c7230 */ /* 0x004fc40000004100 */
[----:B------:R-:W-:Y:S02]  /*ef10*/  HADD2.F32 R14, -RZ, R8.H1_H1 ;  /* 0x30000008ff0e7230 */ /* 0x000fe40000004100 */
[--C-:B------:R-:W-:Y:S02]  /*ef20*/  HADD2.F32 R16, -RZ, R9.reuse.H0_H0 ;  /* 0x20000009ff107230 */ /* 0x100fe40000004100 */
[-C--:B------:R-:W-:Y:S01]  /*ef30*/  FFMA R12, R12, R0.reuse, R13 ;  /* 0x000000000c0c7223 */ /* 0x080fe2000000000d */
[----:B------:R-:W-:Y:S02]  /*ef40*/  HADD2.F32 R18, -RZ, R9.H1_H1 ;  /* 0x30000009ff127230 */ /* 0x000fe40000004100 */
[-C--:B------:R-:W-:Y:S01]  /*ef50*/  FFMA R13, R14, R0.reuse, R57 ;  /* 0x000000000e0d7223 */ /* 0x080fe20000000039 */
[----:B------:R-:W-:Y:S02]  /*ef60*/  HADD2.F32 R24, -RZ, R11.H0_H0 ;  /* 0x2000000bff187230 */ /* 0x000fe40000004100 */
[----:B------:R-:W-:Y:S01]  /*ef70*/  FFMA R14, R16, R0, R15 ;  /* 0x00000000100e7223 */ /* 0x000fe2000000000f */
[----:B------:R-:W-:-:S02]  /*ef80*/  HADD2.F32 R16, -RZ, R10.H0_H0 ;  /* 0x2000000aff107230 */ /* 0x000fc40000004100 */
[-C--:B------:R-:W-:Y:S01]  /*ef90*/  FFMA R15, R18, R0.reuse, R59 ;  /* 0x00000000120f7223 */ /* 0x080fe2000000003b */
[----:B------:R-:W-:Y:S02]  /*efa0*/  HADD2.F32 R18, -RZ, R10.H1_H1 ;  /* 0x3000000aff127230 */ /* 0x000fe40000004100 */
[-C--:B------:R-:W-:Y:S01]  /*efb0*/  FFMA R19, R24, R0.reuse, R19 ;  /* 0x0000000018137223 */ /* 0x080fe20000000013 */
[----:B------:R-:W-:Y:S02]  /*efc0*/  HADD2.F32 R26, -RZ, R11.H1_H1 ;  /* 0x3000000bff1a7230 */ /* 0x000fe40000004100 */
[-C--:B------:R-:W-:Y:S01]  /*efd0*/  FFMA R17, R16, R0.reuse, R17 ;  /* 0x0000000010117223 */ /* 0x080fe20000000011 */
[----:B-1----:R-:W-:Y:S02]  /*efe0*/  HADD2.F32 R24, -RZ, R4.H0_H0 ;  /* 0x20000004ff187230 */ /* 0x002fe40000004100 */
[----:B------:R-:W-:Y:S01]  /*eff0*/  FFMA R16, R18, R0, R61 ;  /* 0x0000000012107223 */ /* 0x000fe2000000003d */
[----:B------:R-:W-:-:S02]  /*f000*/  HADD2.F32 R28, -RZ, R5.H0_H0 ;  /* 0x20000005ff1c7230 */ /* 0x000fc40000004100 */
[-C--:B------:R-:W-:Y:S01]  /*f010*/  FFMA R18, R26, R0.reuse, R63 ;  /* 0x000000001a127223 */ /* 0x080fe2000000003f */
[----:B------:R-:W-:Y:S02]  /*f020*/  HADD2.F32 R26, -RZ, R4.H1_H1 ;  /* 0x30000004ff1a7230 */ /* 0x000fe40000004100 */
        /* <DEDUP_REMOVED lines=10> */
[----:B------:R-:W-:Y:S01]  /*f0d0*/  FFMA R29, R32, R0, R29 ;  /* 0x00000000201d7223 */ /* 0x000fe2000000001d */
[----:B------:R-:W-:Y:S01]  /*f0e0*/  F2FP.F16.F32.PACK_AB R12, R13, R12 ;  /* 0x0000000c0d0c723e */ /* 0x000fe200000000ff */
[----:B------:R-:W-:Y:S01]  /*f0f0*/  FFMA R28, R30, R0, R69 ;  /* 0x000000001e1c7223 */ /* 0x000fe20000000045 */
[----:B------:R-:W-:Y:S01]  /*f100*/  F2FP.F16.F32.PACK_AB R13, R15, R14 ;  /* 0x0000000e0f0d723e */ /* 0x000fe200000000ff */
[----:B------:R-:W-:Y:S01]  /*f110*/  FFMA R30, R34, R0, R71 ;  /* 0x00000000221e7223 */ /* 0x000fe20000000047 */
[----:B------:R-:W-:-:S02]  /*f120*/  F2FP.F16.F32.PACK_AB R14, R16, R17 ;  /* 0x00000011100e723e */ /* 0x000fc400000000ff */
[----:B------:R-:W-:Y:S02]  /*f130*/  F2FP.F16.F32.PACK_AB R15, R18, R19 ;  /* 0x00000013120f723e */ /* 0x000fe400000000ff */
[----:B------:R-:W-:Y:S02]  /*f140*/  F2FP.F16.F32.PACK_AB R16, R24, R21 ;  /* 0x000000151810723e */ /* 0x000fe400000000ff */
[----:B------:R-:W-:Y:S01]  /*f150*/  F2FP.F16.F32.PACK_AB R17, R26, R25 ;  /* 0x000000191a11723e */ /* 0x000fe200000000ff */
[----:B------:R1:W-:Y:S01]  /*f160*/  STSM.16.MT88.4 [R3+0x31000], R12 ;  /* 0x0310000c03007844 */ /* 0x0003e20000004200 */
        /* <DEDUP_REMOVED lines=17> */
.L_x_91:
[----:B------:R-:W-:Y:S05]  /*f280*/  BSYNC B0 ;  /* 0x0000000000007941 */ /* 0x000fea0003800000 */
.L_x_90:
[----:B------:R-:W-:Y:S06]  /*f290*/  BAR.SYNC.DEFER_BLOCKING 0x1, 0x80 ;  /* 0x0042000000007b1d */ /* 0x000fec0000010000 */
[----:B------:R-:W-:Y:S05]  /*f2a0*/  @!P0 BRA `(.L_x_92) ;  /* 0x0000000000048947 */ /* 0x000fea0003800000 */
[----:B------:R-:W-:Y:S01]  /*f2b0*/  BPT.TRAP 0x1 ;  /* 0x000000040000795c */ /* 0x000fe20000300000 */
.L_x_92:
[----:B------:R-:W-:Y:S01]  /*f2c0*/  SYNCS.ARRIVE.TRANS64.RED.A1T0 RZ, [UR7], RZ ;  /* 0x000000ffffff79a7 */ /* 0x000fe20008100407 */
[----:B------:R-:W-:Y:S05]  /*f2d0*/  @!P0 BRA `(.L_x_93) ;  /* 0x0000000000048947 */ /* 0x000fea0003800000 */
[----:B------:R-:W-:Y:S01]  /*f2e0*/  BPT.TRAP 0x1 ;  /* 0x000000040000795c */ /* 0x000fe20000300000 */
.L_x_93:
[----:B------:R-:W2:Y:S02]  /*f2f0*/  SYNCS.PHASECHK.TRANS64.TRYWAIT P3, [UR50+0x344d0], R20 ;  /* 0x0344d014ff0075a7 */ /* 0x000ea40008060172 */
[----:B--2---:R-:W-:Y:S05]  /*f300*/  @!P3 BRA `(.L_x_94) ;  /* 0x000000ac00a8b947 */ /* 0x004fea0003800000 */
.L_x_369:
        /* <DEDUP_REMOVED lines=21> */
[----:B-1----:R-:W-:-:S02]  /*f460*/  HADD2.F32 R16, -RZ, R9.H0_H0 ;  /* 0x20000009ff107230 */ /* 0x002fc40000004100 */
[----:B------:R-:W-:Y:S02]  /*f470*/  HADD2.F32 R18, -RZ, R9.H1_H1 ;  /* 0x30000009ff127230 */ /* 0x000fe40000004100 */
[-C--:B--2---:R-:W-:Y:S01]  /*f480*/  FMUL R13, R13, R2.reuse ;  /* 0x000000020d0d7220 */ /* 0x084fe20000400000 */
[-C--:B---3--:R-:W-:Y:S01]  /*f490*/  FMUL R15, R14, R2.reuse ;  /* 0x000000020e0f7220 */ /* 0x088fe20000400000 */
[--C-:B------:R-:W-:Y:S02]  /*f4a0*/  HADD2.F32 R14, -RZ, R8.reuse.H1_H1 ;  /* 0x30000008ff0e7230 */ /* 0x100fe40000004100 */
[----:B----4-:R-:W-:Y:S01]  /*f4b0*/  FMUL R17, R12, R2 ;  /* 0x000000020c117220 */ /* 0x010fe20000400000 */
[----:B------:R-:W-:Y:S02]  /*f4c0*/  HADD2.F32 R12, -RZ, R8.H0_H0 ;  /* 0x20000008ff0c7230 */ /* 0x000fe40000004100 */
[----:B------:R-:W-:Y:S01]  /*f4d0*/  FFMA R15, R14, R0, R15 ;  /* 0x000000000e0f7223 */ /* 0x000fe2000000000f */
[----:B-----5:R-:W-:-:S02]  /*f4e0*/  FMUL R19, R19, R2 ;  /* 0x0000000213137220 */ /* 0x020fc40000400000 */
[-C--:B------:R-:W-:Y:S01]  /*f4f0*/  FFMA R12, R12, R0.reuse, R13 ;  /* 0x000000000c0c7223 */ /* 0x080fe2000000000d */
[-C--:B------:R-:W-:Y:S01]  /*f500*/  FFMA R13, R16, R0.reuse, R17 ;  /* 0x00000000100d7223 */ /* 0x080fe20000000011 */
[----:B------:R-:W-:Y:S01]  /*f510*/  FFMA R14, R18, R0, R19 ;  /* 0x00000000120e7223 */ /* 0x000fe20000000013 */
[--C-:B------:R-:W-:Y:S02]  /*f520*/  HADD2.F32 R16, -RZ, R10.reuse.H0_H0 ;  /* 0x2000000aff107230 */ /* 0x100fe40000004100 */
[-C--:B------:R-:W-:Y:S01]  /*f530*/  FMUL R17, R26, R2.reuse ;  /* 0x000000021a117220 */ /* 0x080fe20000400000 */
[----:B------:R-:W-:Y:S02]  /*f540*/  HADD2.F32 R18, -RZ, R10.H1_H1 ;  /* 0x3000000aff127230 */ /* 0x000fe40000004100 */
[----:B------:R-:W-:Y:S01]  /*f550*/  FMUL R19, R24, R2 ;  /* 0x0000000218137220 */ /* 0x000fe20000400000 */
[--C-:B------:R-:W-:Y:S02]  /*f560*/  HADD2.F32 R24, -RZ, R11.reuse.H0_H0 ;  /* 0x2000000bff187230 */ /* 0x100fe40000004100 */
[----:B------:R-:W-:Y:S01]  /*f570*/  FFMA R17, R16, R0, R17 ;  /* 0x0000000010117223 */ /* 0x000fe20000000011 */
[----:B------:R-:W-:-:S02]  /*f580*/  HADD2.F32 R26, -RZ, R11.H1_H1 ;  /* 0x3000000bff1a7230 */ /* 0x000fc40000004100 */
[----:B------:R-:W-:Y:S01]  /*f590*/  FMUL R21, R21, R2 ;  /* 0x0000000215157220 */ /* 0x000fe20000400000 */
[----:B------:R-:W-:Y:S01]  /*f5a0*/  FFMA R16, R18, R0, R19 ;  /* 0x0000000012107223 */ /* 0x000fe20000000013 */
[----:B------:R-:W-:Y:S01]  /*f5b0*/  F2FP.F16.F32.PACK_AB R13, R14, R13 ;  /* 0x0000000d0e0d723e */ /* 0x000fe200000000ff */
[----:B------:R-:W-:Y:S01]  /*f5c0*/  FMUL R25, R25, R2 ;  /* 0x0000000219197220 */ /* 0x000fe20000400000 */
[----:B------:R-:W-:Y:S01]  /*f5d0*/  FFMA R21, R24, R0, R21 ;  /* 0x0000000018157223 */ /* 0x000fe20000000015 */
[--C-:B------:R-:W-:Y:S01]  /*f5e0*/  HADD2.F32 R24, -RZ, R4.reuse.H0_H0 ;  /* 0x20000004ff187230 */ /* 0x100fe20000004100 */
[----:B------:R-:W-:Y:S01]  /*f5f0*/  F2FP.F16.F32.PACK_AB R12, R15, R12 ;  /* 0x0000000c0f0c723e */ /* 0x000fe200000000ff */
[----:B------:R-:W-:Y:S01]  /*f600*/  FFMA R18, R26, R0, R25 ;  /* 0x000000001a127223 */ /* 0x000fe20000000019 */
[-C--:B------:R-:W-:Y:S01]  /*f610*/  FMUL R19, R30, R2.reuse ;  /* 0x000000021e137220 */ /* 0x080fe20000400000 */
[----:B------:R-:W-:Y:S01]  /*f620*/  HADD2.F32 R26, -RZ, R4.H1_H1 ;  /* 0x30000004ff1a7230 */ /* 0x000fe20000004100 */
[----:B------:R-:W-:Y:S01]  /*f630*/  F2FP.F16.F32.PACK_AB R14, R16, R17 ;  /* 0x00000011100e723e */ /* 0x000fe200000000ff */
[----:B------:R-:W-:Y:S01]  /*f640*/  FMUL R25, R28, R2 ;  /* 0x000000021c197220 */ /* 0x000fe20000400000 */
[----:B------:R-:W-:-:S02]  /*f650*/  HADD2.F32 R28, -RZ, R5.H0_H0 ;  /* 0x20000005ff1c7230 */ /* 0x000fc40000004100 */
[----:B------:R-:W-:Y:S01]  /*f660*/  FFMA R19, R24, R0, R19 ;  /* 0x0000000018137223 */ /* 0x000fe20000000013 */
[----:B------:R-:W-:Y:S02]  /*f670*/  HADD2.F32 R30, -RZ, R5.H1_H1 ;  /* 0x30000005ff1e7230 */ /* 0x000fe40000004100 */
[----:B------:R-:W-:Y:S01]  /*f680*/  FMUL R27, R27, R2 ;  /* 0x000000021b1b7220 */ /* 0x000fe20000400000 */
[----:B------:R-:W-:Y:S01]  /*f690*/  FFMA R24, R26, R0, R25 ;  /* 0x000000001a187223 */ /* 0x000fe20000000019 */
[----:B------:R-:W-:Y:S01]  /*f6a0*/  F2FP.F16.F32.PACK_AB R15, R18, R21 ;  /* 0x00000015120f723e */ /* 0x000fe200000000ff */
[----:B------:R-:W-:Y:S01]  /*f6b0*/  FMUL R29, R29, R2 ;  /* 0x000000021d1d7220 */ /* 0x000fe20000400000 */
[-C--:B------:R-:W-:Y:S01]  /*f6c0*/  FFMA R27, R28, R0.reuse, R27 ;  /* 0x000000001c1b7223 */ /* 0x080fe2000000001b */
[--C-:B------:R-:W-:Y:S01]  /*f6d0*/  HADD2.F32 R28, -RZ, R6.reuse.H0_H0 ;  /* 0x20000006ff1c7230 */ /* 0x100fe20000004100 */
[----:B------:R-:W-:Y:S01]  /*f6e0*/  F2FP.F16.F32.PACK_AB R16, R24, R19 ;  /* 0x000000131810723e */ /* 0x000fe200000000ff */
[----:B------:R-:W-:Y:S01]  /*f6f0*/  FFMA R26, R30, R0, R29 ;  /* 0x000000001e1a7223 */ /* 0x000fe2000000001d */
[-C--:B------:R-:W-:Y:S01]  /*f700*/  FMUL R25, R34, R2.reuse ;  /* 0x0000000222197220 */ /* 0x080fe20000400000 */
[----:B------:R-:W-:Y:S01]  /*f710*/  HADD2.F32 R30, -RZ, R6.H1_H1 ;  /* 0x30000006ff1e7230 */ /* 0x000fe20000004100 */
[----:B------:R1:W-:Y:S01]  /*f720*/  STSM.16.MT88.4 [R3+0x32000], R12 ;  /* 0x0320000c03007844 */ /* 0x0003e20000004200 */
        /* <DEDUP_REMOVED lines=8> */
[-C--:B------:R-:W-:Y:S02]  /*f7b0*/  FFMA R31, R32, R0.reuse, R31 ;  /* 0x00000000201f7223 */ /* 0x080fe4000000001f */
[----:B------:R-:W-:Y:S01]  /*f7c0*/  F2FP.F16.F32.PACK_AB R18, R28, R25 ;  /* 0x000000191c12723e */ /* 0x000fe200000000ff */
        /* <DEDUP_REMOVED lines=17> */
.L_x_96:
[----:B------:R-:W-:Y:S05]  /*f8e0*/  BSYNC B0 ;  /* 0x0000000000007941 */ /* 0x000fea0003800000 */
.L_x_95:
[----:B------:R-:W-:Y:S06]  /*f8f0*/  BAR.SYNC.DEFER_BLOCKING 0x1, 0x80 ;  /* 0x0042000000007b1d */ /* 0x000fec0000010000 */
[----:B------:R-:W-:Y:S05]  /*f900*/  @!P0 BRA `(.L_x_97) ;  /* 0x0000000000048947 */ /* 0x000fea0003800000 */
[----:B------:R-:W-:Y:S01]  /*f910*/  BPT.TRAP 0x1 ;  /* 0x000000040000795c */ /* 0x000fe20000300000 */
.L_x_97:
[----:B------:R-:W-:Y:S01]  /*f920*/  SYNCS.ARRIVE.TRANS64.RED.A1T0 RZ, [UR8], RZ ;  /* 0x000000ffffff79a7 */ /* 0x000fe20008100408 */
[----:B------:R-:W-:Y:S05]  /*f930*/  @!P0 BRA `(.L_x_98) ;  /* 0x0000000000048947 */ /* 0x000fea0003800000 */
[----:B------:R-:W-:Y:S01]  /*f940*/  BPT.TRAP 0x1 ;  /* 0x000000040000795c */ /* 0x000fe20000300000 */
.L_x_98:
[----:B------:R-:W2:Y:S02]  /*f950*/  SYNCS.PHASECHK.TRANS64.TRYWAIT P3, [UR50+0x344d8], R20 ;  /* 0x0344d814ff0075a7 */ /* 0x000ea40008060172 */
[----:B--2---:R-:W-:Y:S05]  /*f960*/  @!P3 BRA `(.L_x_99) ;  /* 0x000000a80028b947 */ /* 0x004fea0003800000 */
.L_x_370:
        /* <DEDUP_REMOVED lines=29> */
[----:B------:R-:W-:Y:S01]  /*fb40*/  FFMA R14, R18, R0, R75 ;  /* 0x00000000120e7223 */ /* 0x000fe2000000004b */
[----:B------:R-:W-:Y:S01]  /*fb50*/  FMUL R15, R76, R2 ;  /* 0x000000024c0f7220 */ /* 0x000fe20000400000 */
        /* <DEDUP_REMOVED lines=20> */
[----:B------:R-:W-:Y:S01]  /*fca0*/  F2FP.F16.F32.PACK_AB R13, R14, R13 ;  /* 0x0000000d0e0d723e */ /* 0x000fe200000000ff */
[-C--:B------:R-:W-:Y:S01]  /*fcb0*/  FFMA R28, R30, R0.reuse, R85 ;  /* 0x000000001e1c7223 */ /* 0x080fe20000000055 */
        /* <DEDUP_REMOVED lines=24> */
.L_x_101:
[----:B------:R-:W-:Y:S05]  /*fe40*/  BSYNC B0 ;  /* 0x0000000000007941 */ /* 0x000fea0003800000 */
.L_x_100:
[----:B------:R-:W-:Y:S06]  /*fe50*/  BAR.SYNC.DEFER_BLOCKING 0x1, 0x80 ;  /* 0x0042000000007b1d */ /* 0x000fec0000010000 */
[----:B------:R-:W-:Y:S05]  /*fe60*/  @!P0 BRA `(.L_x_102) ;  /* 0x0000000000048947 */ /* 0x000fea0003800000 */
[----:B------:R-:W-:Y:S01]  /*fe70*/  BPT.TRAP 0x1 ;  /* 0x000000040000795c */ /* 0x000fe20000300000 */
.L_x_102:
[----:B------:R-:W-:Y:S01]  /*fe80*/  SYNCS.ARRIVE.TRANS64.RED.A1T0 RZ, [UR9], RZ ;  /* 0x000000ffffff79a7 */ /* 0x000fe20008100409 */
[----:B------:R-:W-:Y:S05]  /*fe90*/  @!P0 BRA `(.L_x_103) ;  /* 0x0000000000048947 */ /* 0x000fea0003800000 */
[----:B------:R-:W-:Y:S01]  /*fea0*/  BPT.TRAP 0x1 ;  /* 0x000000040000795c */ /* 0x000fe20000300000 */
.L_x_103:
[----:B------:R-:W2:Y:S02]  /*feb0*/  SYNCS.PHASECHK.TRANS64.TRYWAIT P3, [UR50+0x344c0], R158 ;  /* 0x0344c09eff0075a7 */ /* 0x000ea40008060172 */
[----:B--2---:R-:W-:Y:S05]  /*fec0*/  @!P3 BRA `(.L_x_104) ;  /* 0x000000a000e8b947 */ /* 0x004fea0003800000 */
.L_x_371:
        /* <DEDUP_REMOVED lines=93> */
.L_x_106:
[----:B------:R-:W-:Y:S05]  /*104a0*/  BSYNC B0 ;  /* 0x0000000000007941 */ /* 0x000fea0003800000 */
.L_x_105:
[----:B------:R-:W-:Y:S06]  /*104b0*/  BAR.SYNC.DEFER_BLOCKING 0x1, 0x80 ;  /* 0x0042000000007b1d */ /* 0x000fec0000010000 */
[----:B------:R-:W-:Y:S05]  /*104c0*/  @!P0 BRA `(.L_x_107) ;  /* 0x0000000000048947 */ /* 0x000fea0003800000 */
[----:B------:R-:W-:Y:S01]  /*104d0*/  BPT.TRAP 0x1 ;  /* 0x000000040000795c */ /* 0x000fe20000300000 */
.L_x_107:
[----:B------:R-:W-:Y:S01]  /*104e0*/  SYNCS.ARRIVE.TRANS64.RED.A1T0 RZ, [UR10], RZ ;  /* 0x000000ffffff79a7 */ /* 0x000fe2000810040a */
[----:B------:R-:W-:Y:S05]  /*104f0*/  @!P0 BRA `(.L_x_108) ;  /* 0x0000000000048947 */ /* 0x000fea0003800000 */
[----:B------:R-:W-:Y:S01]  /*10500*/  BPT.TRAP 0x1 ;  /* 0x000000040000795c */ /* 0x000fe20000300000 */
.L_x_108:
[----:B------:R-:W2:Y:S02]  /*10510*/  SYNCS.PHASECHK.TRANS64.TRYWAIT P3, [UR50+0x344c8], R158 ;  /* 0x0344c89eff0075a7 */ /* 0x000ea40008060172 */
[----:B--2---:R-:W-:Y:S05]  /*10520*/  @!P3 BRA `(.L_x_109) ;  /* 0x0000009c0068b947 */ /* 0x004fea0003800000 */
.L_x_372:
        /* <DEDUP_REMOVED lines=58> */
[----:B------:R-:W-:Y:S02]  /*108d0*/  F2FP.F16.F32.PACK_AB R26, R28, R27 ;  /* 0x0000001b1c1a723e */ /* 0x000fe400000000ff */
[----:B------:R-:W-:Y:S01]  /*108e0*/  F2FP.F16.F32.PACK_AB R24, R24, R21 ;  /* 0x000000151818723e */ /* 0x000fe200000000ff */
[----:B------:R1:W-:Y:S01]  /*108f0*/  STSM.16.MT88.4 [R3+0x31000], R12 ;  /* 0x0310000c03007844 */ /* 0x0003e20000004200 */
        /* <DEDUP_REMOVED lines=16> */
.L_x_111:
[----:B------:R-:W-:Y:S05]  /*10a00*/  BSYNC B0 ;  /* 0x0000000000007941 */ /* 0x000fea0003800000 */
.L_x_110:
[----:B------:R-:W-:Y:S06]  /*10a10*/  BAR.SYNC.DEFER_BLOCKING 0x1, 0x80 ;  /* 0x0042000000007b1d */ /* 0x000fec0000010000 */
[----:B------:R-:W-:Y:S05]  /*10a20*/  @!P0 BRA `(.L_x_112) ;  /* 0x0000000000048947 */ /* 0x000fea0003800000 */
[----:B------:R-:W-:Y:S01]  /*10a30*/  BPT.TRAP 0x1 ;  /* 0x000000040000795c */ /* 0x000fe20000300000 */
.L_x_112:
[----:B------:R-:W-:Y:S01]  /*10a40*/  SYNCS.ARRIVE.TRANS64.RED.A1T0 RZ, [UR7], RZ ;  /* 0x000000ffffff79a7 */ /* 0x000fe20008100407 */
[----:B------:R-:W-:Y:S05]  /*10a50*/  @!P0 BRA `(.L_x_113) ;  /* 0x0000000000048947 */ /* 0x000fea0003800000 */
[----:B------:R-:W-:Y:S01]  /*10a60*/  BPT.TRAP 0x1 ;  /* 0x000000040000795c */ /* 0x000fe20000300000 */
.L_x_113:
[----:B------:R-:W2:Y:S02]  /*10a70*/  SYNCS.PHASECHK.TRANS64.TRYWAIT P3, [UR50+0x344d0], R158 ;  /* 0x0344d09eff0075a7 */ /* 0x000ea40008060172 */
[----:B--2---:R-:W-:Y:S05]  /*10a80*/  @!P3 BRA `(.L_x_114) ;  /* 0x000000980028b947 */ /* 0x004fea0003800000 */
.L_x_373:
        /* <DEDUP_REMOVED lines=26> */
[-C--:B----4-:R-:W-:Y:S01]  /*10c30*/  FMUL R17, R12, R2.reuse ;  /* 0x000000020c117220 */ /* 0x090fe20000400000 */
[----:B------:R-:W-:Y:S02]  /*10c40*/  HADD2.F32 R12, -RZ, R8.H0_H0 ;  /* 0x20000008ff0c7230 */ /* 0x000fe40000004100 */
[----:B-----5:R-:W-:Y:S01]  /*10c50*/  FMUL R19, R19, R2 ;  /* 0x0000000213137220 */ /* 0x020fe20000400000 */
[----:B------:R-:W-:-:S02]  /*10c60*/  FFMA R17, R16, R0, R17 ;  /* 0x0000000010117223 */ /* 0x000fc40000000011 */
        /* <DEDUP_REMOVED lines=63> */
.L_x_116:
[----:B------:R-:W-:Y:S05]  /*11060*/  BSYNC B0 ;  /* 0x0000000000007941 */ /* 0x000fea0003800000 */
.L_x_115:
[----:B------:R-:W-:Y:S06]  /*11070*/  BAR.SYNC.DEFER_BLOCKING 0x1, 0x80 ;  /* 0x0042000000007b1d */ /* 0x000fec0000010000 */
[----:B------:R-:W-:Y:S05]  /*11080*/  @!P0 BRA `(.L_x_117) ;  /* 0x0000000000048947 */ /* 0x000fea0003800000 */
[----:B------:R-:W-:Y:S01]  /*11090*/  BPT.TRAP 0x1 ;  /* 0x000000040000795c */ /* 0x000fe20000300000 */
.L_x_117:
[----:B------:R-:W-:Y:S01]  /*110a0*/  SYNCS.ARRIVE.TRANS64.RED.A1T0 RZ, [UR8], RZ ;  /* 0x000000ffffff79a7 */ /* 0x000fe20008100408 */
[----:B------:R-:W-:Y:S05]  /*110b0*/  @!P0 BRA `(.L_x_118) ;  /* 0x0000000000048947 */ /* 0x000fea0003800000 */
[----:B------:R-:W-:Y:S01]  /*110c0*/  BPT.TRAP 0x1 ;  /* 0x000000040000795c */ /* 0x000fe20000300000 */
.L_x_118:
[----:B------:R-:W2:Y:S02]  /*110d0*/  SYNCS.PHASECHK.TRANS64.TRYWAIT P3, [UR50+0x344d8], R158 ;  /* 0x0344d89eff0075a7 */ /* 0x000ea40008060172 */
[----:B--2---:R-:W-:Y:S05]  /*110e0*/  @!P3 BRA `(.L_x_119) ;  /* 0x0000009000a8b947 */ /* 0x004fea0003800000 */
.L_x_374:
        /* <DEDUP_REMOVED lines=77> */
.L_x_121:
[----:B------:R-:W-:Y:S05]  /*115c0*/  BSYNC B0 ;  /* 0x0000000000007941 */ /* 0x000fea0003800000 */
.L_x_120:
[----:B------:R-:W-:Y:S06]  /*115d0*/  BAR.SYNC.DEFER_BLOCKING 0x1, 0x80 ;  /* 0x0042000000007b1d */ /* 0x000fec0000010000 */
[----:B------:R-:W-:Y:S05]  /*115e0*/  @!P0 BRA `(.L_x_122) ;  /* 0x0000000000048947 */ /* 0x000fea0003800000 */
[----:B------:R-:W-:Y:S01]  /*115f0*/  BPT.TRAP 0x1 ;  /* 0x000000040000795c */ /* 0x000fe20000300000 */
.L_x_122:
[----:B------:R-:W-:Y:S01]  /*11600*/  SYNCS.ARRIVE.TRANS64.RED.A1T0 RZ, [UR9], RZ ;  /* 0x000000ffffff79a7 */ /* 0x000fe20008100409 */
[----:B------:R-:W-:Y:S05]  /*11610*/  @!P0 BRA `(.L_x_123) ;  /* 0x0000000000048947 */ /* 0x000fea0003800000 */
[----:B------:R-:W-:Y:S01]  /*11620*/  BPT.TRAP 0x1 ;  /* 0x000000040000795c */ /* 0x000fe20000300000 */
.L_x_123:
[----:B------:R-:W2:Y:S02]  /*11630*/  SYNCS.PHASECHK.TRANS64.TRYWAIT P3, [UR50+0x344c0], R20 ;  /* 0x0344c014ff0075a7 */ /* 0x000ea40008060172 */
[----:B--2---:R-:W-:Y:S05]  /*11640*/  @!P3 BRA `(.L_x_124) ;  /* 0x0000008c0068b947 */ /* 0x004fea0003800000 */
.L_x_375:
        /* <DEDUP_REMOVED lines=93> */
.L_x_126:
[----:B------:R-:W-:Y:S05]  /*11c20*/  BSYNC B0 ;  /* 0x0000000000007941 */ /* 0x000fea0003800000 */
.L_x_125:
[----:B------:R-:W-:Y:S06]  /*11c30*/  BAR.SYNC.DEFER_BLOCKING 0x1, 0x80 ;  /* 0x0042000000007b1d */ /* 0x000fec0000010000 */
[----:B------:R-:W-:Y:S05]  /*11c40*/  @!P0 BRA `(.L_x_127) ;  /* 0x0000000000048947 */ /* 0x000fea0003800000 */
[----:B------:R-:W-:Y:S01]  /*11c50*/  BPT.TRAP 0x1 ;  /* 0x000000040000795c */ /* 0x000fe20000300000 */
.L_x_127:
[----:B------:R-:W-:Y:S01]  /*11c60*/  SYNCS.ARRIVE.TRANS64.RED.A1T0 RZ, [UR10], RZ ;  /* 0x000000ffffff79a7 */ /* 0x000fe2000810040a */
[----:B------:R-:W-:Y:S05]  /*11c70*/  @!P0 BRA `(.L_x_128) ;  /* 0x0000000000048947 */ /* 0x000fea0003800000 */
[----:B------:R-:W-:Y:S01]  /*11c80*/  BPT.TRAP 0x1 ;  /* 0x000000040000795c */ /* 0x000fe20000300000 */
.L_x_128:
[----:B------:R-:W2:Y:S02]  /*11c90*/  SYNCS.PHASECHK.TRANS64.TRYWAIT P3, [UR50+0x344c8], R20 ;  /* 0x0344c814ff0075a7 */ /* 0x000ea40008060172 */
[----:B--2---:R-:W-:Y:S05]  /*11ca0*/  @!P3 BRA `(.L_x_129) ;  /* 0x0000008400e8b947 */ /* 0x004fea0003800000 */
.L_x_376:
        /* <DEDUP_REMOVED lines=77> */
.L_x_131:
[----:B------:R-:W-:Y:S05]  /*12180*/  BSYNC B0 ;  /* 0x0000000000007941 */ /* 0x000fea0003800000 */
.L_x_130:
[----:B------:R-:W-:Y:S06]  /*12190*/  BAR.SYNC.DEFER_BLOCKING 0x1, 0x80 ;  /* 0x0042000000007b1d */ /* 0x000fec0000010000 */
[----:B------:R-:W-:Y:S05]  /*121a0*/  @!P0 BRA `(.L_x_132) ;  /* 0x0000000000048947 */ /* 0x000fea0003800000 */
[----:B------:R-:W-:Y:S01]  /*121b0*/  BPT.TRAP 0x1 ;  /* 0x000000040000795c */ /* 0x000fe20000300000 */
.L_x_132:
[----:B------:R-:W-:Y:S01]  /*121c0*/  SYNCS.ARRIVE.TRANS64.RED.A1T0 RZ, [UR7], RZ ;  /* 0x000000ffffff79a7 */ /* 0x000fe20008100407 */
[----:B------:R-:W-:Y:S05]  /*121d0*/  @!P0 BRA `(.L_x_133) ;  /* 0x0000000000048947 */ /* 0x000fea0003800000 */
[----:B------:R-:W-:Y:S01]  /*121e0*/  BPT.TRAP 0x1 ;  /* 0x000000040000795c */ /* 0x000fe20000300000 */
.L_x_133:
[----:B------:R-:W2:Y:S02]  /*121f0*/  SYNCS.PHASECHK.TRANS64.TRYWAIT P3, [UR50+0x344d0], R20 ;  /* 0x0344d014ff0075a7 */ /* 0x000ea40008060172 */
[----:B--2---:R-:W-:Y:S05]  /*12200*/  @!P3 BRA `(.L_x_134) ;  /* 0x0000008000a8b947 */ /* 0x004fea0003800000 */
.L_x_377:
        /* <DEDUP_REMOVED lines=17> */
[----:B------:R-:W-:Y:S04]  /*12320*/  @P1 LDSM.16.MT88.4 R8, [R3+0x32000] ;  /* 0x032000000308183b */ /* 0x000fe80000004200 */
[----:B------:R-:W1:Y:S01]  /*12330*/  @P1 LDSM.16.MT88.4 R4, [R3+0x32800] ;  /* 0x032800000304183b */ /* 0x000e620000004200 */
[----:B------:R-:W-:Y:S05]  /*12340*/  WARPSYNC.ALL ;  /* 0x0000000000007948 */ /* 0x000fea0003800000 */
[----:B------:R-:W-:Y:S01]  /*12350*/  BSSY B0, `(.L_x_135) ;  /* 0x0000049000007945 */ /* 0x000fe20003800000 */
[----:B-1----:R-:W-:-:S02]  /*12360*/  HADD2.F32 R32, -RZ, R7.H0_H0 ;  /* 0x20000007ff207230 */ /* 0x002fc40000004100 */
[----:B------:R-:W-:Y:S02]  /*12370*/  HADD2.F32 R34, -RZ, R7.H1_H1 ;  /* 0x30000007ff227230 */ /* 0x000fe40000004100 */
[-C--:B--2---:R-:W-:Y:S01]  /*12380*/  FMUL R13, R13, R2.reuse ;  /* 0x000000020d0d7220 */ /* 0x084fe20000400000 */
[-C--:B---3--:R-:W-:Y:S01]  /*12390*/  FMUL R15, R15, R2.reuse ;  /* 0x000000020f0f7220 */ /* 0x088fe20000400000 */
[-C--:B----4-:R-:W-:Y:S01]  /*123a0*/  FMUL R17, R17, R2.reuse ;  /* 0x0000000211117220 */ /* 0x090fe20000400000 */
[-C--:B-----5:R-:W-:Y:S01]  /*123b0*/  FMUL R19, R19, R2.reuse ;  /* 0x0000000213137220 */ /* 0x0a0fe20000400000 */
[-C--:B------:R-:W-:Y:S01]  /*123c0*/  FMUL R21, R21, R2.reuse ;  /* 0x0000000215157220 */ /* 0x080fe20000400000 */
[-C--:B------:R-:W-:Y:S01]  /*123d0*/  FMUL R25, R25, R2.reuse ;  /* 0x0000000219197220 */ /* 0x080fe20000400000 */
[-C--:B------:R-:W-:Y:S01]  /*123e0*/  FMUL R27, R27, R2.reuse ;  /* 0x000000021b1b7220 */ /* 0x080fe20000400000 */
[-C--:B------:R-:W-:Y:S01]  /*123f0*/  FMUL R29, R29, R2.reuse ;  /* 0x000000021d1d7220 */ /* 0x080fe20000400000 */
[----:B------:R-:W-:Y:S01]  /*12400*/  FMUL R31, R30, R2 ;  /* 0x000000021e1f7220 */ /* 0x000fe20000400000 */
[----:B------:R-:W-:-:S02]  /*12410*/  HADD2.F32 R30, -RZ, R5.H0_H0 ;  /* 0x20000005ff1e7230 */ /* 0x000fc40000004100 */
[-C--:B------:R-:W-:Y:S01]  /*12420*/  FMUL R33, R28, R2.reuse ;  /* 0x000000021c217220 */ /* 0x080fe20000400000 */
[--C-:B------:R-:W-:Y:S02]  /*12430*/  HADD2.F32 R28, -RZ, R4.reuse.H1_H1 ;  /* 0x30000004ff1c7230 */ /* 0x100fe40000004100 */
[-C--:B------:R-:W-:Y:S01]  /*12440*/  FMUL R35, R26, R2.reuse ;  /* 0x000000021a237220 */ /* 0x080fe20000400000 */
[----:B------:R-:W-:Y:S02]  /*12450*/  HADD2.F32 R26, -RZ, R4.H0_H0 ;  /* 0x20000004ff1a7230 */ /* 0x000fe40000004100 */
[----:B------:R-:W-:Y:S01]  /*12460*/  FMUL R37, R12, R2 ;  /* 0x000000020c257220 */ /* 0x000fe20000400000 */
[----:B------:R-:W-:Y:S02]  /*12470*/  HADD2.F32 R12, -RZ, R8.H0_H0 ;  /* 0x20000008ff0c7230 */ /* 0x000fe40000004100 */
[-C--:B------:R-:W-:Y:S01]  /*12480*/  FFMA R31, R26, R0.reuse, R31 ;  /* 0x000000001a1f7223 */ /* 0x080fe2000000001f */
[----:B------:R-:W-:Y:S01]  /*12490*/  FFMA R35, R30, R0, R35 ;  /* 0x000000001e237223 */ /* 0x000fe20000000023 */
[----:B------:R-:W-:Y:S01]  /*124a0*/  FMUL R39, R24, R2 ;  /* 0x0000000218277220 */ /* 0x000fe20000400000 */
[----:B------:R-:W-:-:S02]  /*124b0*/  HADD2.F32 R24, -RZ, R10.H1_H1 ;  /* 0x3000000aff187230 */ /* 0x000fc40000004100 */
[----:B------:R-:W-:Y:S01]  /*124c0*/  FFMA R13, R12, R0, R13 ;  /* 0x000000000c0d7223 */ /* 0x000fe2000000000d */
[----:B------:R-:W-:Y:S02]  /*124d0*/  HADD2.F32 R12, -RZ, R8.H1_H1 ;  /* 0x30000008ff0c7230 */ /* 0x000fe40000004100 */
[-C--:B------:R-:W-:Y:S01]  /*124e0*/  FMUL R41, R18, R2.reuse ;  /* 0x0000000212297220 */ /* 0x080fe20000400000 */
[----:B------:R-:W-:Y:S02]  /*124f0*/  HADD2.F32 R18, -RZ, R10.H0_H0 ;  /* 0x2000000aff127230 */ /* 0x000fe40000004100 */
[----:B------:R-:W-:Y:S02]  /*12500*/  HADD2.F32 R26, -RZ, R5.H1_H1 ;  /* 0x30000005ff1a7230 */ /* 0x000fe40000004100 */
[----:B------:R-:W-:Y:S01]  /*12510*/  FMUL R43, R16, R2 ;  /* 0x00000002102b7220 */ /* 0x000fe20000400000 */
[----:B------:R-:W-:Y:S02]  /*12520*/  HADD2.F32 R16, -RZ, R9.H1_H1 ;  /* 0x30000009ff107230 */ /* 0x000fe40000004100 */
[----:B------:R-:W-:Y:S01]  /*12530*/  FFMA R21, R18, R0, R21 ;  /* 0x0000000012157223 */ /* 0x000fe20000000015 */
[----:B------:R-:W-:-:S02]  /*12540*/  HADD2.F32 R18, -RZ, R11.H0_H0 ;  /* 0x2000000bff127230 */ /* 0x000fc40000004100 */
[----:B------:R-:W-:Y:S01]  /*12550*/  FMUL R45, R14, R2 ;  /* 0x000000020e2d7220 */ /* 0x000fe20000400000 */
[----:B------:R-:W-:Y:S02]  /*12560*/  HADD2.F32 R14, -RZ, R9.H0_H0 ;  /* 0x20000009ff0e7230 */ /* 0x000fe40000004100 */
[-C--:B------:R-:W-:Y:S01]  /*12570*/  FFMA R12, R12, R0.reuse, R15 ;  /* 0x000000000c0c7223 */ /* 0x080fe2000000000f */
[----:B------:R-:W-:Y:S02]  /*12580*/  HADD2.F32 R30, -RZ, R6.H1_H1 ;  /* 0x30000006ff1e7230 */ /* 0x000fe40000004100 */
[-C--:B------:R-:W-:Y:S01]  /*12590*/  FFMA R27, R18, R0.reuse, R27 ;  /* 0x00000000121b7223 */ /* 0x080fe2000000001b */
[-C--:B------:R-:W-:Y:S01]  /*125a0*/  FFMA R26, R26, R0.reuse, R37 ;  /* 0x000000001a1a7223 */ /* 0x080fe20000000025 */
[-C--:B------:R-:W-:Y:S01]  /*125b0*/  FFMA R17, R14, R0.reuse, R17 ;  /* 0x000000000e117223 */ /* 0x080fe20000000011 */
[-C--:B------:R-:W-:Y:S01]  /*125c0*/  FFMA R14, R16, R0.reuse, R19 ;  /* 0x00000000100e7223 */ /* 0x080fe20000000013 */
[----:B------:R-:W-:Y:S01]  /*125d0*/  FFMA R16, R24, R0, R25 ;  /* 0x0000000018107223 */ /* 0x000fe20000000019 */
[----:B------:R-:W-:-:S02]  /*125e0*/  HADD2.F32 R24, -RZ, R11.H1_H1 ;  /* 0x3000000bff187230 */ /* 0x000fc40000004100 */
[-C--:B------:R-:W-:Y:S01]  /*125f0*/  FFMA R43, R32, R0.reuse, R43 ;  /* 0x00000000202b7223 */ /* 0x080fe2000000002b */
[----:B------:R-:W-:Y:S02]  /*12600*/  F2FP.F16.F32.PACK_AB R12, R12, R13 ;  /* 0x0000000d0c0c723e */ /* 0x000fe400000000ff */
[----:B------:R-:W-:Y:S01]  /*12610*/  F2FP.F16.F32.PACK_AB R13, R14, R17 ;  /* 0x000000110e0d723e */ /* 0x000fe200000000ff */
[-C--:B------:R-:W-:Y:S01]  /*12620*/  FFMA R18, R24, R0.reuse, R29 ;  /* 0x0000000018127223 */ /* 0x080fe2000000001d */
[-C--:B------:R-:W-:Y:S01]  /*12630*/  FFMA R24, R28, R0.reuse, R33 ;  /* 0x000000001c187223 */ /* 0x080fe20000000021 */
[----:B------:R-:W-:Y:S01]  /*12640*/  HADD2.F32 R28, -RZ, R6.H0_H0 ;  /* 0x20000006ff1c7230 */ /* 0x000fe20000004100 */
[----:B------:R-:W-:Y:S02]  /*12650*/  F2FP.F16.F32.PACK_AB R14, R16, R21 ;  /* 0x00000015100e723e */ /* 0x000fe400000000ff */
[----:B------:R-:W-:Y:S02]  /*12660*/  F2FP.F16.F32.PACK_AB R15, R18, R27 ;  /* 0x0000001b120f723e */ /* 0x000fe400000000ff */
[-C--:B------:R-:W-:Y:S01]  /*12670*/  FFMA R39, R28, R0.reuse, R39 ;  /* 0x000000001c277223 */ /* 0x080fe20000000027 */
[-C--:B------:R-:W-:Y:S01]  /*12680*/  FFMA R28, R30, R0.reuse, R41 ;  /* 0x000000001e1c7223 */ /* 0x080fe20000000029 */
[----:B------:R-:W-:Y:S01]  /*12690*/  FFMA R30, R34, R0, R45 ;  /* 0x00000000221e7223 */ /* 0x000fe2000000002d */
[----:B------:R-:W-:Y:S01]  /*126a0*/  F2FP.F16.F32.PACK_AB R25, R26, R35 ;  /* 0x000000231a19723e */ /* 0x000fe200000000ff */
[----:B------:R1:W-:Y:S01]  /*126b0*/  STSM.16.MT88.4 [R3+0x32000], R12 ;  /* 0x0320000c03007844 */ /* 0x0003e20000004200 */
        /* <DEDUP_REMOVED lines=18> */
.L_x_136:
[----:B------:R-:W-:Y:S05]  /*127e0*/  BSYNC B0 ;  /* 0x0000000000007941 */ /* 0x000fea0003800000 */
.L_x_135:
[----:B------:R-:W-:Y:S06]  /*127f0*/  BAR.SYNC.DEFER_BLOCKING 0x1, 0x80 ;  /* 0x0042000000007b1d */ /* 0x000fec0000010000 */
[----:B------:R-:W-:Y:S05]  /*12800*/  @!P0 BRA `(.L_x_137) ;  /* 0x0000000000048947 */ /* 0x000fea0003800000 */
[----:B------:R-:W-:Y:S01]  /*12810*/  BPT.TRAP 0x1 ;  /* 0x000000040000795c */ /* 0x000fe20000300000 */
.L_x_137:
[----:B------:R-:W-:Y:S01]  /*12820*/  SYNCS.ARRIVE.TRANS64.RED.A1T0 RZ, [UR8], RZ ;  /* 0x000000ffffff79a7 */ /* 0x000fe20008100408 */
[----:B------:R-:W-:Y:S05]  /*12830*/  @!P0 BRA `(.L_x_138) ;  /* 0x0000000000048947 */ /* 0x000fea0003800000 */
[----:B------:R-:W-:Y:S01]  /*12840*/  BPT.TRAP 0x1 ;  /* 0x000000040000795c */ /* 0x000fe20000300000 */
.L_x_138:
[----:B------:R-:W2:Y:S02]  /*12850*/  SYNCS.PHASECHK.TRANS64.TRYWAIT P3, [UR50+0x344d8], R20 ;  /* 0x0344d814ff0075a7 */ /* 0x000ea40008060172 */
[----:B--2---:R-:W-:Y:S05]  /*12860*/  @!P3 BRA `(.L_x_139) ;  /* 0x0000007c0028b947 */ /* 0x004fea0003800000 */
.L_x_378:
[----:B------:R-:W-:Y:S05]  /*12870*/  @P1 WARPSYNC.ALL ;  /* 0x0000000000001948 */ /* 0x000fea0003800000 */
[----:B------:R-:W2:Y:S01]  /*12880*/  @P1 LDSM.16.MT88.4 R8, [R3+0x33000] ;  /* 0x033000000308183b */ /* 0x000ea20000004200 */
[-C--:B------:R-:W-:Y:S01]  /*12890*/  FMUL R136, R136, R2.reuse ;  /* 0x0000000288887220 */ /* 0x080fe20000400000 */
[-C--:B-1----:R-:W-:Y:S01]  /*128a0*/  FMUL R12, R137, R2.reuse ;  /* 0x00000002890c7220 */ /* 0x082fe20000400000 */
        /* <DEDUP_REMOVED lines=35> */
[--C-:B------:R-:W-:Y:S02]  /*12ae0*/  HADD2.F32 R27, -RZ, R4.reuse.H0_H0 ;  /* 0x20000004ff1b7230 */ /* 0x100fe40000004100 */
[-C--:B------:R-:W-:Y:S01]  /*12af0*/  FFMA R31, R31, R0.reuse, R146 ;  /* 0x000000001f1f7223 */ /* 0x080fe20000000092 */
[----:B------:R-:W-:Y:S02]  /*12b00*/  HADD2.F32 R29, -RZ, R4.H1_H1 ;  /* 0x30000004ff1d7230 */ /* 0x000fe40000004100 */
[-C--:B------:R-:W-:Y:S01]  /*12b10*/  FFMA R37, R37, R0.reuse, R150 ;  /* 0x0000000025257223 */ /* 0x080fe20000000096 */
[----:B------:R-:W-:Y:S02]  /*12b20*/  HADD2.F32 R5, -RZ, R5.H1_H1 ;  /* 0x30000005ff057230 */ /* 0x000fe40000004100 */
        /* <DEDUP_REMOVED lines=33> */
.L_x_141:
[----:B------:R-:W-:Y:S05]  /*12d40*/  BSYNC B0 ;  /* 0x0000000000007941 */ /* 0x000fea0003800000 */
.L_x_140:
[----:B------:R-:W-:Y:S06]  /*12d50*/  BAR.SYNC.DEFER_BLOCKING 0x1, 0x80 ;  /* 0x0042000000007b1d */ /* 0x000fec0000010000 */
[----:B------:R-:W-:Y:S05]  /*12d60*/  @!P0 BRA `(.L_x_142) ;  /* 0x0000000000048947 */ /* 0x000fea0003800000 */
[----:B------:R-:W-:Y:S01]  /*12d70*/  BPT.TRAP 0x1 ;  /* 0x000000040000795c */ /* 0x000fe20000300000 */
.L_x_142:
[----:B------:R-:W-:Y:S01]  /*12d80*/  UISETP.NE.AND UP0, UPT, UR49, 0x3, UPT ;  /* 0x000000033100788c */ /* 0x000fe2000bf05270 */
[----:B------:R-:W-:Y:S05]  /*12d90*/  SYNCS.ARRIVE.TRANS64.RED.A1T0 RZ, [UR9], RZ ;  /* 0x000000ffffff79a7 */ /* 0x000fea0008100409 */
[----:B------:R-:W-:-:S13]  /*12da0*/  PLOP3.LUT P1, PT, PT, PT, UP0, 0x80, 0x0 ;  /* 0x000000000000781c */ /* 0x000fda0003f2f008 */
[----:B------:R-:W-:Y:S05]  /*12db0*/  @!P1 BRA `(.L_x_143) ;  /* 0x0000000000049947 */ /* 0x000fea0003800000 */
[----:B------:R-:W-:Y:S01]  /*12dc0*/  BPT.TRAP 0x1 ;  /* 0x000000040000795c */ /* 0x000fe20000300000 */
.L_x_143:
[C---:B------:R-:W-:Y:S02]  /*12dd0*/  R2UR UR4, R22.reuse ;  /* 0x00000000160472ca */ /* 0x040fe400000e0000 */
[----:B------:R-:W-:Y:S02]  /*12de0*/  SHF.L.U32 R0, R23, 0x1f, RZ ;  /* 0x0000001f17007819 */ /* 0x000fe400000006ff */
[----:B------:R-:W-:-:S09]  /*12df0*/  LEA R19, R22, UR50, 0x4 ;  /* 0x0000003216137c11 */ /* 0x000fd2000f8e20ff */
[----:B------:R-:W-:-:S09]  /*12e00*/  ULEA UR4, UR4, UR50, 0x3 ;  /* 0x0000003204047291 */ /* 0x000fd2000f8e183f */
[----:B------:R-:W2:Y:S02]  /*12e10*/  SYNCS.PHASECHK.TRANS64.TRYWAIT P2, [UR4+0x34400], R0 ;  /* 0x03440000ff0075a7 */ /* 0x000ea40008040144 */
[----:B--2---:R-:W-:Y:S05]  /*12e20*/  @!P2 BRA `(.L_x_144) ;  /* 0x0000007400d0a947 */ /* 0x004fea0003800000 */
.L_x_379:
[----:B------:R-:W2:Y:S01]  /*12e30*/  LDS.128 R16, [R19+0x34530] ;  /* 0x0345300013107984 */ /* 0x000ea20000000c00 */
        /* <DEDUP_REMOVED lines=8> */
.L_x_145:
[----:B------:R-:W-:Y:S01]  /*12ec0*/  UIADD3 UR4, UR4, 0x34440, URZ ;  /* 0x0003444004047890 */ /* 0x000fe2000fffe03f */
[----:B--2---:R-:W-:Y:S01]  /*12ed0*/  ISETP.NE.AND P3, PT, R19, RZ, PT ;  /* 0x000000ff1300720c */ /* 0x004fe20003f65270 */
[----:B------:R-:W-:Y:S01]  /*12ee0*/  VIADD R22, R22, 0x1 ;  /* 0x0000000116167836 */ /* 0x000fe20000000000 */
[----:B------:R-:W-:Y:S01]  /*12ef0*/  MOV R19, RZ ;  /* 0x000000ff00137202 */ /* 0x000fe20000000f00 */
[----:B------:R-:W-:-:S03]  /*12f00*/  UPRMT UR4, UR56, 0x654, UR4 ;  /* 0x0000065438047896 */ /* 0x000fc60008000004 */
[----:B------:R-:W-:-:S04]  /*12f10*/  ISETP.NE.AND P2, PT, R22, 0x8, PT ;  /* 0x000000081600780c */ /* 0x000fc80003f45270 */
[----:B-1----:R-:W-:Y:S02]  /*12f20*/  SEL R0, RZ, 0x1, P2 ;  /* 0x00000001ff007807 */ /* 0x002fe40001000000 */
[----:B---3--:R-:W-:Y:S01]  /*12f30*/  SYNCS.ARRIVE.TRANS64.RED.A1T0 RZ, [UR4], RZ ;  /* 0x000000ffffff79a7 */ /* 0x008fe20008100404 */
[----:B------:R-:W-:Y:S02]  /*12f40*/  SEL R22, R22, RZ, P2 ;  /* 0x000000ff16167207 */ /* 0x000fe40001000000 */
[----:B------:R-:W-:Y:S01]  /*12f50*/  LOP3.LUT R23, R23, R0, RZ, 0x3c, !PT ;  /* 0x0000000017177212 */ /* 0x000fe200078e3cff */
[----:B------:R-:W-:Y:S06]  /*12f60*/  @!P3 BRA `(.L_x_146) ;  /* 0x0000000000b0b947 */ /* 0x000fec0003800000 */
[----:B------:R-:W1:Y:S02]  /*12f70*/  LDC.64 R2, c[0x0][0x290] ;  /* 0x0000a400ff027b82 */ /* 0x000e640000000a00 */
[----:B-1----:R-:W-:-:S06]  /*12f80*/  IMAD.WIDE R2, R18, 0xc, R2 ;  /* 0x0000000c12027825 */ /* 0x002fcc00078e0202 */
[----:B------:R-:W2:Y:S02]  /*12f90*/  LDG.E R2, desc[UR38][R2.64+0x8] ;  /* 0x0000082602027981 */ /* 0x000ea4000c1e1900 */
[----:B--2---:R-:W-:-:S13]  /*12fa0*/  R2UR UR4, R2 ;  /* 0x00000000020472ca */ /* 0x004fda00000e0000 */
[----:B------:R-:W-:-:S04]  /*12fb0*/  UIADD3 UR4, UR4, 0x3f, URZ ;  /* 0x0000003f04047890 */ /* 0x000fc8000fffe03f */
[----:B------:R-:W-:-:S04]  /*12fc0*/  USHF.R.S32.HI UR5, URZ, 0x1f, UR4 ;  /* 0x0000001f3f057899 */ /* 0x000fc80008011404 */
[----:B------:R-:W-:-:S04]  /*12fd0*/  ULEA.HI UR5, UR5, UR4, URZ, 0x6 ;  /* 0x0000000405057291 */ /* 0x000fc8000f8f303f */
[----:B------:R-:W-:-:S04]  /*12fe0*/  USHF.R.S32.HI UR5, URZ, 0x6, UR5 ;  /* 0x000000063f057899 */ /* 0x000fc80008011405 */
[----:B------:R-:W-:-:S04]  /*12ff0*/  UIADD3 UR41, UR41, UR5, URZ ;  /* 0x0000000529297290 */ /* 0x000fc8000fffe03f */
[----:B------:R-:W-:Y:S02]  /*13000*/  USHF.R.U32.HI UR4, URZ, 0x2, UR41 ;  /* 0x000000023f047899 */ /* 0x000fe40008011629 */
[----:B------:R-:W-:Y:S02]  /*13010*/  UISETP.GT.U32.AND UP0, UPT, UR41, 0x3, UPT ;  /* 0x000000032900788c */ /* 0x000fe4000bf04070 */
[----:B------:R-:W-:Y:S02]  /*13020*/  ULOP3.LUT UR4, UR4, 0x1, URZ, 0xc0, !UPT ;  /* 0x0000000104047892 */ /* 0x000fe4000f8ec03f */
[----:B------:R-:W-:Y:S02]  /*13030*/  UISETP.LT.U32.AND UP0, UPT, UR5, 0x4, UP0 ;  /* 0x000000040500788c */ /* 0x000fe40008701070 */
[----:B------:R-:W-:-:S04]  /*13040*/  UISETP.NE.U32.AND UP1, UPT, UR4, 0x1, UPT ;  /* 0x000000010400788c */ /* 0x000fc8000bf25070 */
[----:B------:R-:W-:Y:S02]  /*13050*/  UISETP.GT.U32.AND UP1, UPT, UR5, 0x3, !UP1 ;  /* 0x000000030500788c */ /* 0x000fe4000cf24070 */
[----:B------:R-:W-:Y:S02]  /*13060*/  USEL UR5, URZ, 0x1, !UP0 ;  /* 0x000000013f057887 */ /* 0x000fe4000c000000 */
[----:B------:R-:W-:-:S04]  /*13070*/  USEL UR4, URZ, 0x1, !UP1 ;  /* 0x000000013f047887 */ /* 0x000fc8000c800000 */
[----:B------:R-:W-:Y:S01]  /*13080*/  ULOP3.LUT UR42, UR4, UR42, UR5, 0x96, !UPT ;  /* 0x0000002a042a7292 */ /* 0x000fe2000f8e9605 */
[----:B------:R-:W-:Y:S11]  /*13090*/  @!P1 BRA `(.L_x_147) ;  /* 0x0000000000049947 */ /* 0x000ff60003800000 */
[----:B------:R-:W-:Y:S01]  /*130a0*/  BPT.TRAP 0x1 ;  /* 0x000000040000795c */ /* 0x000fe20000300000 */
.L_x_147:
[C---:B------:R-:W-:Y:S02]  /*130b0*/  R2UR UR4, R22.reuse ;  /* 0x00000000160472ca */ /* 0x040fe400000e0000 */
[----:B------:R-:W-:Y:S02]  /*130c0*/  SHF.L.U32 R2, R23, 0x1f, RZ ;  /* 0x0000001f17027819 */ /* 0x000fe400000006ff */
[----:B------:R-:W-:-:S09]  /*130d0*/  LEA R0, R22, UR50, 0x4 ;  /* 0x0000003216007c11 */ /* 0x000fd2000f8e20ff */
[----:B------:R-:W-:-:S09]  /*130e0*/  ULEA UR4, UR4, UR50, 0x3 ;  /* 0x0000003204047291 */ /* 0x000fd2000f8e183f */
[----:B------:R-:W1:Y:S02]  /*130f0*/  SYNCS.PHASECHK.TRANS64.TRYWAIT P2, [UR4+0x34400], R2 ;  /* 0x03440002ff0075a7 */ /* 0x000e640008040144 */
[----:B-1----:R-:W-:Y:S05]  /*13100*/  @!P2 BRA `(.L_x_148) ;  /* 0x000000740030a947 */ /* 0x002fea0003800000 */
.L_x_380:
[----:B------:R2:W3:Y:S01]  /*13110*/  LDS.128 R16, [R0+0x34530] ;  /* 0x0345300000107984 */ /* 0x0004e20000000c00 */
[----:B------:R-:W-:Y:S01]  /*13120*/  @!PT LDS RZ, [RZ] ;  /* 0x00000000fffff984 */ /* 0x000fe20000000800 */
[----:B------:R-:W-:Y:S01]  /*13130*/  @!PT LDS RZ, [RZ] ;  /* 0x00000000fffff984 */ /* 0x000fe20000000800 */
[----:B------:R-:W-:Y:S01]  /*13140*/  @!PT LDS RZ, [RZ] ;  /* 0x00000000fffff984 */ /* 0x000fe20000000800 */
[----:B------:R-:W-:Y:S01]  /*13150*/  @!PT LDS RZ, [RZ] ;  /* 0x00000000fffff984 */ /* 0x000fe20000000800 */
[----:B------:R4:W-:Y:S06]  /*13160*/  MEMBAR.ALL.CTA ;  /* 0x0000000000007992 */ /* 0x0009ec0000008000 */
[----:B----4-:R-:W4:Y:S01]  /*13170*/  FENCE.VIEW.ASYNC.S ;  /* 0x00000000000073c6 */ /* 0x010f220000000000 */
[----:B--2---:R-:W-:Y:S05]  /*13180*/  @!P1 BRA `(.L_x_149) ;  /* 0x0000000000049947 */ /* 0x004fea0003800000 */
[----:B------:R-:W-:Y:S01]  /*13190*/  BPT.TRAP 0x1 ;  /* 0x000000040000795c */ /* 0x000fe20000300000 */
.L_x_149:
[----:B------:R-:W-:Y:S01]  /*131a0*/  UIADD3 UR4, UR4, 0x34440, URZ ;  /* 0x0003444004047890 */ /* 0x000fe2000fffe03f */
[----:B------:R-:W-:Y:S01]  /*131b0*/  VIADD R22, R22, 0x1 ;  /* 0x0000000116167836 */ /* 0x000fe20000000000 */
[----:B------:R-:W-:Y:S02]  /*131c0*/  ULOP3.LUT UR41, UR41, 0x3, URZ, 0xc0, !UPT ;  /* 0x0000000329297892 */ /* 0x000fe4000f8ec03f */
[----:B------:R-:W-:Y:S02]  /*131d0*/  UPRMT UR4, UR56, 0x654, UR4 ;  /* 0x0000065438047896 */ /* 0x000fe40008000004 */
[----:B------:R-:W-:-:S04]  /*131e0*/  ISETP.NE.AND P1, PT, R22, 0x8, PT ;  /* 0x000000081600780c */ /* 0x000fc80003f25270 */
[----:B------:R-:W-:Y:S02]  /*131f0*/  SEL R0, RZ, 0x1, P1 ;  /* 0x00000001ff007807 */ /* 0x000fe40000800000 */
[----:B------:R-:W-:Y:S01]  /*13200*/  SEL R22, R22, RZ, P1 ;  /* 0x000000ff16167207 */ /* 0x000fe20000800000 */
[----:B----4-:R-:W-:Y:S01]  /*13210*/  SYNCS.ARRIVE.TRANS64.RED.A1T0 RZ, [UR4], RZ ;  /* 0x000000ffffff79a7 */ /* 0x010fe20008100404 */
[----:B------:R-:W-:-:S07]  /*13220*/  LOP3.LUT R23, R23, R0, RZ, 0x3c, !PT ;  /* 0x0000000017177212 */ /* 0x000fce00078e3cff */
.L_x_146:
[----:B---3--:R-:W-:Y:S02]  /*13230*/  ISETP.NE.AND P1, PT, R19, RZ, PT ;  /* 0x000000ff1300720c */ /* 0x008fe40003f25270 */
[CC--:B------:R-:W-:Y:S02]  /*13240*/  ISETP.NE.AND P2, PT, R154.reuse, R18.reuse, PT ;  /* 0x000000129a00720c */ /* 0x0c0fe40003f45270 */
[----:B------:R-:W-:-:S13]  /*13250*/  ISETP.EQ.OR P3, PT, R154, R18, !P1 ;  /* 0x000000129a00720c */ /* 0x000fda0004f62670 */
[----:B------:R-:W-:Y:S05]  /*13260*/  @P3 BRA `(.L_x_150) ;  /* 0x0000000000fc3947 */ /* 0x000fea0003800000 */
[----:B------:R-:W-:-:S13]  /*13270*/  ISETP.NE.AND P3, PT, RZ, UR43, PT ;  /* 0x0000002bff007c0c */ /* 0x000fda000bf65270 */
[----:B------:R-:W-:Y:S05]  /*13280*/  @P3 BRA `(.L_x_150) ;  /* 0x0000000000f43947 */ /* 0x000fea0003800000 */
[----:B------:R-:W2:Y:S01]  /*13290*/  S2R R0, SR_LANEID ;  /* 0x0000000000007919 */ /* 0x000ea20000000000 */
[----:B------:R-:W-:Y:S01]  /*132a0*/  ELECT P3, URZ, PT ;  /* 0x00000000003f782f */ /* 0x000fe20003860000 */
[----:B------:R-:W-:Y:S01]  /*132b0*/  BSSY B0, `(.L_x_151) ;  /* 0x000002f000007945 */ /* 0x000fe20003800000 */
[----:B--2---:R-:W-:-:S11]  /*132c0*/  SHF.L.U32 R15, R0, 0x2, RZ ;  /* 0x00000002000f7819 */ /* 0x004fd600000006ff */
[----:B------:R-:W-:Y:S05]  /*132d0*/  @!P3 BRA `(.L_x_152) ;  /* 0x0000000000b0b947 */ /* 0x000fea0003800000 */
[----:B------:R-:W-:Y:S01]  /*132e0*/  IMAD.SHL.U32 R0, R18, 0x8, RZ ;  /* 0x0000000812007824 */ /* 0x000fe200078e00ff */
[----:B-1----:R-:W-:Y:S01]  /*132f0*/  SHF.R.S32.HI R3, RZ, 0x1f, R18 ;  /* 0x0000001fff037819 */ /* 0x002fe20000011412 */
[----:B------:R-:W-:-:S03]  /*13300*/  ULDC.64 UR4, c[0x0][0x820] ;  /* 0x0002080000047ab9 */ /* 0x000fc60000000a00 */
[----:B------:R-:W-:Y:S02]  /*13310*/  SHF.L.U64.HI R8, R18, 0x3, R3 ;  /* 0x0000000312087819 */ /* 0x000fe40000010203 */
[----:B------:R-:W-:Y:S01]  /*13320*/  IADD3 R4, P3, R0, UR4, RZ ;  /* 0x0000000400047c10 */ /* 0x000fe2000ff7e0ff */
[----:B------:R-:W1:Y:S03]  /*13330*/  LDC.64 R2, c[0x0][0x290] ;  /* 0x0000a400ff027b82 */ /* 0x000e660000000a00 */
[----:B------:R-:W-:Y:S01]  /*13340*/  IADD3.X R5, R8, UR5, RZ, P3, !PT ;  /* 0x0000000508057c10 */ /* 0x000fe20009ffe4ff */
[----:B------:R-:W-:-:S05]  /*13350*/  ULDC.64 UR4, c[0x0][0x818] ;  /* 0x0002060000047ab9 */ /* 0x000fca0000000a00 */
[----:B------:R-:W2:Y:S01]  /*13360*/  LDG.E.64 R4, desc[UR38][R4.64] ;  /* 0x0000002604047981 */ /* 0x000ea2000c1e1b00 */
[----:B-1----:R-:W-:Y:S01]  /*13370*/  IMAD.WIDE R6, R18, 0xc, R2 ;  /* 0x0000000c12067825 */ /* 0x002fe200078e0202 */
[----:B------:R-:W-:Y:S02]  /*13380*/  IADD3 R2, P3, R0, UR4, RZ ;  /* 0x0000000400027c10 */ /* 0x000fe4000ff7e0ff */
[----:B------:R-:W1:Y:S02]  /*13390*/  LDS R0, [UR52+0x1c] ;  /* 0x00001c34ff007984 */ /* 0x000e640008000800 */
[----:B------:R-:W-:Y:S02]  /*133a0*/  IADD3.X R3, R8, UR5, RZ, P3, !PT ;  /* 0x0000000508037c10 */ /* 0x000fe40009ffe4ff */
[----:B------:R-:W3:Y:S04]  /*133b0*/  LDG.E R12, desc[UR38][R6.64] ;  /* 0x00000026060c7981 */ /* 0x000ee8000c1e1900 */
[----:B------:R4:W5:Y:S04]  /*133c0*/  LDG.E R13, desc[UR38][R6.64+0x4] ;  /* 0x00000426060d7981 */ /* 0x000968000c1e1900 */
[----:B------:R-:W5:Y:S01]  /*133d0*/  LDG.E.64 R2, desc[UR38][R2.64] ;  /* 0x0000002602027981 */ /* 0x000f62000c1e1b00 */
[----:B------:R-:W-:-:S03]  /*133e0*/  MOV R8, UR52 ;  /* 0x0000003400087c02 */ /* 0x000fc60008000f00 */
[----:B------:R-:W-:Y:S01]  /*133f0*/  STS [UR52+0x30], RZ ;  /* 0x000030ffff007988 */ /* 0x000fe20008000834 */
[----:B------:R-:W-:Y:S02]  /*13400*/  SHF.R.U64 R8, R8, 0x4, RZ ;  /* 0x0000000408087819 */ /* 0x000fe400000012ff */
[----:B----4-:R-:W-:-:S03]  /*13410*/  CS2R R6, SRZ ;  /* 0x0000000000067805 */ /* 0x010fc6000001ff00 */
[----:B------:R-:W-:Y:S04]  /*13420*/  STS [UR52+0x10], R8 ;  /* 0x00001008ff007988 */ /* 0x000fe80008000834 */
[----:B------:R-:W-:Y:S01]  /*13430*/  STS [UR52+0x14], R8 ;  /* 0x00001408ff007988 */ /* 0x000fe20008000834 */
[C---:B--2---:R-:W-:Y:S01]  /*13440*/  SHF.L.U64.HI R11, R4.reuse, 0x1, R5 ;  /* 0x00000001040b7819 */ /* 0x044fe20000010205 */
[----:B------:R-:W-:-:S03]  /*13450*/  IMAD.SHL.U32 R10, R4, 0x2, RZ ;  /* 0x00000002040a7824 */ /* 0x000fc600078e00ff */
[----:B------:R-:W-:Y:S02]  /*13460*/  LOP3.LUT R11, R11, 0x1fffffff, RZ, 0xc0, !PT ;  /* 0x1fffffff0b0b7812 */ /* 0x000fe400078ec0ff */
[----:B------:R-:W-:Y:S02]  /*13470*/  LOP3.LUT R10, R10, 0xfffffffe, RZ, 0xc0, !PT ;  /* 0xfffffffe0a0a7812 */ /* 0x000fe400078ec0ff */
[--C-:B------:R-:W-:Y:S02]  /*13480*/  SHF.R.U32.HI R5, RZ, 0x4, R11.reuse ;  /* 0x00000004ff057819 */ /* 0x100fe4000001160b */
[----:B------:R-:W-:Y:S02]  /*13490*/  SHF.R.U64 R10, R10, 0x4, R11 ;  /* 0x000000040a0a7819 */ /* 0x000fe4000000120b */
[----:B-1----:R-:W-:-:S03]  /*134a0*/  LOP3.LUT R0, R0, 0xf, R5, 0xb8, !PT ;  /* 0x0000000f00007812 */ /* 0x002fc600078eb805 */
[----:B------:R-:W-:Y:S04]  /*134b0*/  STS [UR52+0xc], R10 ;  /* 0x00000c0aff007988 */ /* 0x000fe80008000834 */
[----:B------:R-:W-:Y:S01]  /*134c0*/  STS [UR52+0x1c], R0 ;  /* 0x00001c00ff007988 */ /* 0x000fe20008000834 */
[----:B---3--:R-:W-:-:S03]  /*134d0*/  IADD3 R4, R12, -0x1, RZ ;  /* 0xffffffff0c047810 */ /* 0x008fc60007ffe0ff */
[----:B------:R-:W1:Y:S04]  /*134e0*/  LDS R5, [UR52+0x1c] ;  /* 0x00001c34ff057984 */ /* 0x000e680008000800 */
[----:B-----5:R-:W-:Y:S01]  /*134f0*/  STS.64 [UR52], R2 ;  /* 0x00000002ff007988 */ /* 0x020fe20008000a34 */
[----:B-1----:R-:W-:-:S05]  /*13500*/  LOP3.LUT R5, R5, 0xf0, RZ, 0xb8, !PT ;  /* 0x000000f005057812 */ /* 0x002fca00078eb8ff */
[----:B------:R1:W-:Y:S04]  /*13510*/  STS [UR52+0x1c], R5 ;  /* 0x00001c05ff007988 */ /* 0x0003e80008000834 */
[----:B------:R-:W2:Y:S01]  /*13520*/  LDS R9, [UR52+0x1c] ;  /* 0x00001c34ff097984 */ /* 0x000ea20008000800 */
[----:B-1----:R-:W-:-:S05]  /*13530*/  VIADD R5, R13, 0xffffffff ;  /* 0xffffffff0d057836 */ /* 0x002fca0000000000 */
[----:B------:R-:W-:Y:S01]  /*13540*/  STS.128 [UR52+0x20], R4 ;  /* 0x00002004ff007988 */ /* 0x000fe20008000c34 */
[----:B--2---:R-:W-:-:S05]  /*13550*/  LOP3.LUT R9, R9, 0xf00, RZ, 0xb8, !PT ;  /* 0x00000f0009097812 */ /* 0x004fca00078eb8ff */
[----:B------:R-:W-:Y:S04]  /*13560*/  STS.64 [UR52+0x18], R8 ;  /* 0x00001808ff007988 */ /* 0x000fe80008000a34 */
[----:B------:R-:W1:Y:S02]  /*13570*/  LDS R14, [UR52+0x1c] ;  /* 0x00001c34ff0e7984 */ /* 0x000e640008000800 */
[----:B-1----:R-:W-:-:S05]  /*13580*/  LOP3.LUT R0, R14, 0xf000, RZ, 0xb8, !PT ;  /* 0x0000f0000e007812 */ /* 0x002fca00078eb8ff */
[----:B------:R2:W-:Y:S02]  /*13590*/  STS [UR52+0x1c], R0 ;  /* 0x00001c00ff007988 */ /* 0x0005e40008000834 */
.L_x_152:
[----:B------:R-:W-:Y:S05]  /*135a0*/  BSYNC B0 ;  /* 0x0000000000007941 */ /* 0x000fea0003800000 */
.L_x_151:
[----:B------:R-:W-:Y:S01]  /*135b0*/  NOP ;  /* 0x0000000000007918 */ /* 0x000fe20000000000 */
[----:B------:R3:W4:Y:S01]  /*135c0*/  LDS R5, [R15+UR52] ;  /* 0x000000340f057984 */ /* 0x0007220008000800 */
[----:B------:R-:W-:Y:S02]  /*135d0*/  ELECT P3, URZ, PT ;  /* 0x00000000003f782f */ /* 0x000fe40003860000 */
[----:B-1----:R-:W-:Y:S01]  /*135e0*/  IADD3 R2, P4, R15, UR36, RZ ;  /* 0x000000240f027c10 */ /* 0x002fe2000ff9e0ff */
[----:B------:R-:W-:Y:S03]  /*135f0*/  BSSY B0, `(.L_x_153) ;  /* 0x0000005000007945 */ /* 0x000fe60003800000 */
[----:B------:R-:W-:-:S07]  /*13600*/  IADD3.X R3, RZ, UR37, RZ, P4, !PT ;  /* 0x00000025ff037c10 */ /* 0x000fce000a7fe4ff */
[----:B---3--:R-:W-:Y:S05]  /*13610*/  @!P3 BRA `(.L_x_154) ;  /* 0x000000000008b947 */ /* 0x008fea0003800000 */
[----:B------:R0:W-:Y:S01]  /*13620*/  UTMACMDFLUSH ;  /* 0x00000000000079b7 */ /* 0x0001e20000000000 */
[----:B------:R-:W-:-:S04]  /*13630*/  DEPBAR.LE SB0, 0x0 ;  /* 0x000080000000791a */ /* 0x000fc80000000000 */
.L_x_154:
[----:B------:R-:W-:Y:S05]  /*13640*/  BSYNC B0 ;  /* 0x0000000000007941 */ /* 0x000fea0003800000 */
.L_x_153:
[----:B----4-:R3:W5:Y:S02]  /*13650*/  ATOMG.E.EXCH.STRONG.GPU PT, RZ, [R2], R5 ;  /* 0x0000000502ff73a8 */ /* 0x01076400041ee100 */
.L_x_150:
[----:B------:R-:W-:-:S04]  /*13660*/  DEPBAR.LE SB0, 0x0 ;  /* 0x000080000000791a */ /* 0x000fc80000000000 */
[----:B------:R-:W-:Y:S05]  /*13670*/  @!P0 BRA `(.L_x_155) ;  /* 0x0000000000048947 */ /* 0x000fea0003800000 */
[----:B------:R-:W-:Y:S01]  /*13680*/  BPT.TRAP 0x1 ;  /* 0x000000040000795c */ /* 0x000fe20000300000 */
.L_x_155:
[----:B--2---:R-:W-:Y:S01]  /*13690*/  IMAD.U32 R0, RZ, RZ, UR53 ;  /* 0x00000035ff007e24 */ /* 0x004fe2000f8e00ff */
[----:B-----5:R-:W-:Y:S01]  /*136a0*/  SYNCS.ARRIVE.TRANS64.RED.A1T0 RZ, [UR10], RZ ;  /* 0x000000ffffff79a7 */ /* 0x020fe2000810040a */
[----:B---3--:R-:W-:Y:S02]  /*136b0*/  SEL R5, RZ, 0x1, !P2 ;  /* 0x00000001ff057807 */ /* 0x008fe40005000000 */
[----:B------:R-:W-:Y:S01]  /*136c0*/  LOP3.LUT R152, R152, 0x1, RZ, 0x3c, !PT ;  /* 0x0000000198987812 */ /* 0x000fe200078e3cff */
[----:B------:R2:W-:Y:S01]  /*136d0*/  SYNCS.ARRIVE.TRANS64.A1T0 RZ, [R0+UR51], RZ ;  /* 0x000000ff00ff79a7 */ /* 0x0005e20008100033 */
[----:B------:R-:W-:Y:S05]  /*136e0*/  @P1 BRA `(.L_x_156) ;  /* 0xffffff0000d41947 */ /* 0x000fea000383ffff */
[----:B------:R-:W-:Y:S05]  /*136f0*/  EXIT ;  /* 0x000000000000794d */ /* 0x000fea0003800000 */
.L_x_23:
[----:B------:R-:W-:-:S08]  /*13700*/  NOP ;  /* 0x0000000000007918 */ /* 0x000fd00000000000 */
[----:B----45:R-:W1:-:S00]  /*13710*/  USETMAXREG.DEALLOC.CTAPOOL 0x28 ;  /* 0x00000028000079c8 */ /* 0x030e4000080e0500 */
[----:B------:R-:W-:-:S06]  /*13720*/  UISETP.NE.AND UP1, UPT, UR43, 0x3, UPT ;  /* 0x000000032b00788c */ /* 0x000fcc000bf25270 */
[----:B------:R-:W-:-:S13]  /*13730*/  PLOP3.LUT P1, PT, PT, PT, UP1, 0x80, 0x0 ;  /* 0x000000000000781c */ /* 0x000fda0003f2f018 */
[----:B-1----:R-:W-:Y:S05]  /*13740*/  @!P1 BRA `(.L_x_157) ;  /* 0x0000004000a49947 */ /* 0x002fea0003800000 */
[----:B------:R-:W-:-:S13]  /*13750*/  ISETP.NE.AND P0, PT, RZ, UR43, PT ;  /* 0x0000002bff007c0c */ /* 0x000fda000bf05270 */
[----:B------:R-:W-:Y:S05]  /*13760*/  @!P0 BRA `(.L_x_158) ;  /* 0x0000002400ac8947 */ /* 0x000fea0003800000 */
[----:B------:R-:W-:-:S06]  /*13770*/  UISETP.NE.AND UP0, UPT, UR43, 0x2, UPT ;  /* 0x000000022b00788c */ /* 0x000fcc000bf05270 */
[----:B------:R-:W-:-:S13]  /*13780*/  PLOP3.LUT P0, PT, PT, PT, UP0, 0x80, 0x0 ;  /* 0x000000000000781c */ /* 0x000fda0003f0f008 */
[----:B--2---:R-:W-:Y:S05]  /*13790*/  @P0 EXIT ;  /* 0x000000000000094d */ /* 0x004fea0003800000 */
[----:B------:R-:W1:Y:S01]  /*137a0*/  S2UR UR4, SR_CTAID.Y ;  /* 0x00000000000479c3 */ /* 0x000e620000002600 */
[----:B------:R-:W-:Y:S01]  /*137b0*/  ELECT P0, URZ, PT ;  /* 0x00000000003f782f */ /* 0x000fe20003800000 */
[----:B------:R-:W-:Y:S01]  /*137c0*/  BSSY B0, `(.L_x_159) ;  /* 0x0000023000007945 */ /* 0x000fe20003800000 */
[----:B-1----:R-:W-:-:S11]  /*137d0*/  UIMAD UR4, UR4, UR60, UR57 ;  /* 0x0000003c040472a4 */ /* 0x002fd6000f8e0239 */
[----:B------:R-:W-:Y:S05]  /*137e0*/  @!P0 BRA `(.L_x_160) ;  /* 0x0000000000808947 */ /* 0x000fea0003800000 */
[----:B------:R-:W-:Y:S01]  /*137f0*/  STL.64 [R1+0x210], R18 ;  /* 0x0002101201007387 */ /* 0x000fe20000100a00 */
[----:B------:R-:W1:Y:S01]  /*13800*/  LDC.64 R14, c[0x0][0x628] ;  /* 0x00018a00ff0e7b82 */ /* 0x000e620000000a00 */
[----:B------:R-:W-:Y:S02]  /*13810*/  UMOV UR5, 0x400 ;  /* 0x0000040000057882 */ /* 0x000fe40000000000 */
[----:B------:R2:W-:Y:S01]  /*13820*/  STL.64 [R1+0x208], R16 ;  /* 0x0002081001007387 */ /* 0x0005e20000100a00 */
[----:B------:R-:W-:-:S03]  /*13830*/  ULEA UR5, UR58, UR5, 0x18 ;  /* 0x000000053a057291 */ /* 0x000fc6000f8ec03f */
[----:B------:R3:W-:Y:S01]  /*13840*/  STL [R1+0x200], R13 ;  /* 0x0002000d01007387 */ /* 0x0007e20000100800 */
[----:B------:R-:W4:Y:S08]  /*13850*/  LDC.64 R4, c[0x0][0x600] ;  /* 0x00018000ff047b82 */ /* 0x000f300000000a00 */
[----:B--2---:R-:W2:Y:S08]  /*13860*/  LDC.64 R16, c[0x0][0x610] ;  /* 0x00018400ff107b82 */ /* 0x004eb00000000a00 */
[----:B------:R-:W2:Y:S08]  /*13870*/  LDC.64 R18, c[0x0][0x618] ;  /* 0x00018600ff127b82 */ /* 0x000eb00000000a00 */
[----:B---3--:R-:W1:Y:S08]  /*13880*/  LDC.64 R12, c[0x0][0x620] ;  /* 0x00018800ff0c7b82 */ /* 0x008e700000000a00 */
[----:B------:R-:W4:Y:S01]  /*13890*/  LDC.64 R6, c[0x0][0x608] ;  /* 0x00018200ff067b82 */ /* 0x000f220000000a00 */
[----:B--2---:R2:W-:Y:S07]  /*138a0*/  STS.128 [UR5+0x34710], R16 ;  /* 0x03471010ff007988 */ /* 0x0045ee0008000c05 */
[----:B------:R-:W3:Y:S01]  /*138b0*/  LDC.64 R32, c[0x0][0x630] ;  /* 0x00018c00ff207b82 */ /* 0x000ee20000000a00 */
[----:B-1----:R1:W-:Y:S07]  /*138c0*/  STS.128 [UR5+0x34720], R12 ;  /* 0x0347200cff007988 */ /* 0x0023ee0008000c05 */
[----:B------:R-:W3:Y:S01]  /*138d0*/  LDC.64 R34, c[0x0][0x638] ;  /* 0x00018e00ff227b82 */ /* 0x000ee20000000a00 */
[----:B--2---:R2:W5:Y:S07]  /*138e0*/  LDL.LU.64 R18, [R1+0x210] ;  /* 0x0002100001127983 */ /* 0x00456e0000300a00 */
[----:B------:R-:W2:Y:S01]  /*138f0*/  LDC.64 R28, c[0x0][0x640] ;  /* 0x00019000ff1c7b82 */ /* 0x000ea20000000a00 */
[----:B------:R2:W5:Y:S04]  /*13900*/  LDL.LU.64 R16, [R1+0x208] ;  /* 0x0002080001107983 */ /* 0x0005680000300a00 */
[----:B-1----:R1:W5:Y:S03]  /*13910*/  LDL.LU R13, [R1+0x200] ;  /* 0x00020000010d7983 */ /* 0x0023660000300800 */
[----:B------:R-:W2:Y:S01]  /*13920*/  LDC.64 R30, c[0x0][0x648] ;  /* 0x00019200ff1e7b82 */ /* 0x000ea20000000a00 */
[----:B----4-:R4:W-:Y:S07]  /*13930*/  STS.128 [UR5+0x34700], R4 ;  /* 0x03470004ff007988 */ /* 0x0109ee0008000c05 */
[----:B------:R-:W1:Y:S08]  /*13940*/  LDC.64 R24, c[0x0][0x650] ;  /* 0x00019400ff187b82 */ /* 0x000e700000000a00 */
[----:B------:R-:W1:Y:S08]  /*13950*/  LDC.64 R26, c[0x0][0x658] ;  /* 0x00019600ff1a7b82 */ /* 0x000e700000000a00 */
[----:B------:R-:W1:Y:S08]  /*13960*/  LDC.64 R8, c[0x0][0x660] ;  /* 0x00019800ff087b82 */ /* 0x000e700000000a00 */
[----:B------:R-:W1:Y:S08]  /*13970*/  LDC.64 R10, c[0x0][0x668] ;  /* 0x00019a00ff0a7b82 */ /* 0x000e700000000a00 */
[----:B----4-:R-:W4:Y:S08]  /*13980*/  LDC.64 R4, c[0x0][0x670] ;  /* 0x00019c00ff047b82 */ /* 0x010f300000000a00 */
[----:B------:R-:W4:Y:S01]  /*13990*/  LDC.64 R6, c[0x0][0x678] ;  /* 0x00019e00ff067b82 */ /* 0x000f220000000a00 */
[----:B---3--:R3:W-:Y:S04]  /*139a0*/  STS.128 [UR5+0x34730], R32 ;  /* 0x03473020ff007988 */ /* 0x0087e80008000c05 */
[----:B--2---:R3:W-:Y:S04]  /*139b0*/  STS.128 [UR5+0x34740], R28 ;  /* 0x0347401cff007988 */ /* 0x0047e80008000c05 */
[----:B-1----:R3:W-:Y:S04]  /*139c0*/  STS.128 [UR5+0x34750], R24 ;  /* 0x03475018ff007988 */ /* 0x0027e80008000c05 */
[----:B------:R3:W-:Y:S04]  /*139d0*/  STS.128 [UR5+0x34760], R8 ;  /* 0x03476008ff007988 */ /* 0x0007e80008000c05 */
[----:B----4-:R3:W-:Y:S02]  /*139e0*/  STS.128 [UR5+0x34770], R4 ;  /* 0x03477004ff007988 */ /* 0x0107e40008000c05 */
.L_x_160:
[----:B------:R-:W-:Y:S05]  /*139f0*/  BSYNC B0 ;  /* 0x0000000000007941 */ /* 0x000fea0003800000 */
.L_x_159:
[----:B------:R-:W-:Y:S01]  /*13a00*/  ELECT P0, URZ, PT ;  /* 0x00000000003f782f */ /* 0x000fe20003800000 */
[----:B------:R-:W-:Y:S01]  /*13a10*/  NOP ;  /* 0x0000000000007918 */ /* 0x000fe20000000000 */
[----:B------:R-:W-:Y:S01]  /*13a20*/  ULDC UR5, c[0x0][0x884] ;  /* 0x0002210000057ab9 */ /* 0x000fe20000000800 */
[----:B------:R-:W-:Y:S01]  /*13a30*/  ULDC.64 UR8, c[0x0][0x800] ;  /* 0x0002000000087ab9 */ /* 0x000fe20000000a00 */
[----:B------:R-:W-:Y:S01]  /*13a40*/  ULEA UR4, UR5, UR4, 0x1 ;  /* 0x0000000405047291 */ /* 0x000fe2000f8e083f */
[----:B------:R-:W-:Y:S03]  /*13a50*/  BSSY B0, `(.L_x_161) ;  /* 0x0000033000007945 */ /* 0x000fe60003800000 */
[----:B------:R-:W-:-:S05]  /*13a60*/  UIMAD.WIDE UR8, UR4, 0x80, UR8 ;  /* 0x00000080040878a5 */ /* 0x000fca000f8e0208 */
[----:B------:R-:W-:Y:S07]  /*13a70*/  @!P0 BRA `(.L_x_162) ;  /* 0x0000000000c08947 */ /* 0x000fee0003800000 */
[----:B------:R-:W-:Y:S01]  /*13a80*/  ULDC.64 UR4, c[0x0][0x808] ;  /* 0x0002020000047ab9 */ /* 0x000fe20000000a00 */
[----:B------:R-:W-:Y:S01]  /*13a90*/  ULDC.64 UR6, c[0x0][0x810] ;  /* 0x0002040000067ab9 */ /* 0x000fe20000000a00 */
[----:B------:R-:W-:Y:S02]  /*13aa0*/  ISETP.NE.U32.AND P0, PT, RZ, UR4, PT ;  /* 0x00000004ff007c0c */ /* 0x000fe4000bf05070 */
[----:B------:R-:W-:Y:S02]  /*13ab0*/  ISETP.NE.U32.AND P1, PT, RZ, UR6, PT ;  /* 0x00000006ff007c0c */ /* 0x000fe4000bf25070 */
[----:B------:R-:W-:Y:S02]  /*13ac0*/  ISETP.NE.AND.EX P0, PT, RZ, UR5, PT, P0 ;  /* 0x00000005ff007c0c */ /* 0x000fe4000bf05300 */
[----:B------:R-:W-:-:S11]  /*13ad0*/  ISETP.NE.AND.EX P1, PT, RZ, UR7, PT, P1 ;  /* 0x00000007ff007c0c */ /* 0x000fd6000bf25310 */
[----:B------:R-:W-:Y:S05]  /*13ae0*/  @!P0 BRA `(.L_x_163) ;  /* 0x0000000000188947 */ /* 0x000fea0003800000 */
[----:B------:R-:W1:Y:S02]  /*13af0*/  LDC.64 R2, c[0x0][0x808] ;  /* 0x00020200ff027b82 */ /* 0x000e640000000a00 */
[----:B-1---5:R-:W-:-:S06]  /*13b00*/  IMAD.WIDE R2, R18, 0x8, R2 ;  /* 0x0000000812027825 */ /* 0x022fcc00078e0202 */
[----:B------:R-:W2:Y:S01]  /*13b10*/  LDG.E.64 R2, desc[UR38][R2.64] ;  /* 0x0000002602027981 */ /* 0x000ea2000c1e1b00 */
[----:B------:R-:W-:Y:S02]  /*13b20*/  UMOV UR4, 0x400 ;  /* 0x0000040000047882 */ /* 0x000fe40000000000 */
[----:B------:R-:W-:-:S09]  /*13b30*/  ULEA UR4, UR58, UR4, 0x18 ;  /* 0x000000043a047291 */ /* 0x000fd2000f8ec03f */
[----:B--2---:R1:W-:Y:S03]  /*13b40*/  STS.64 [UR4+0x34700], R2 ;  /* 0x03470002ff007988 */ /* 0x0043e60008000a04 */
.L_x_163:
[----:B------:R-:W-:Y:S05]  /*13b50*/  @!P1 BRA `(.L_x_162) ;  /* 0x0000000000889947 */ /* 0x000fea0003800000 */
[----:B-1----:R-:W1:Y:S02]  /*13b60*/  LDC.64 R2, c[0x0][0x810] ;  /* 0x00020400ff027b82 */ /* 0x002e640000000a00 */
[----:B-1---5:R-:W-:-:S06]  /*13b70*/  IMAD.WIDE R2, R18, 0x8, R2 ;  /* 0x0000000812027825 */ /* 0x022fcc00078e0202 */
[----:B------:R-:W2:Y:S01]  /*13b80*/  LDG.E.64 R2, desc[UR38][R2.64] ;  /* 0x0000002602027981 */ /* 0x000ea2000c1e1b00 */
[----:B------:R-:W-:Y:S01]  /*13b90*/  UMOV UR4, 0x400 ;  /* 0x0000040000047882 */ /* 0x000fe20000000000 */
[----:B---3--:R-:W-:Y:S01]  /*13ba0*/  IADD3 R4, R13, -0x1, RZ ;  /* 0xffffffff0d047810 */ /* 0x008fe20007ffe0ff */
[----:B------:R-:W-:-:S04]  /*13bb0*/  ULEA UR4, UR58, UR4, 0x18 ;  /* 0x000000043a047291 */ /* 0x000fc8000f8ec03f */
[----:B------:R-:W-:-:S05]  /*13bc0*/  UIADD3 UR5, UR4, 0x34700, URZ ;  /* 0x0003470004057890 */ /* 0x000fca000fffe03f */
[----:B------:R-:W1:Y:S01]  /*13bd0*/  LDS R0, [UR4+0x3471c] ;  /* 0x03471c04ff007984 */ /* 0x000e620008000800 */
[----:B------:R-:W-:-:S03]  /*13be0*/  MOV R8, UR5 ;  /* 0x0000000500087c02 */ /* 0x000fc60008000f00 */
[----:B------:R-:W-:Y:S01]  /*13bf0*/  STS [UR4+0x34730], RZ ;  /* 0x034730ffff007988 */ /* 0x000fe20008000804 */
[----:B------:R-:W-:-:S05]  /*13c00*/  SHF.R.U64 R8, R8, 0x4, RZ ;  /* 0x0000000408087819 */ /* 0x000fca00000012ff */
        /* <DEDUP_REMOVED lines=8> */
[----:B-1----:R-:W-:Y:S01]  /*13c90*/  LOP3.LUT R0, R0, 0xf, R5, 0xb8, !PT ;  /* 0x0000000f00007812 */ /* 0x002fe200078eb805 */
[----:B------:R-:W-:Y:S02]  /*13ca0*/  VIADD R5, R19, 0xffffffff ;  /* 0xffffffff13057836 */ /* 0x000fe40000000000 */
[----:B------:R-:W-:Y:S04]  /*13cb0*/  STS [UR4+0x3470c], R2 ;  /* 0x03470c02ff007988 */ /* 0x000fe80008000804 */
[----:B------:R-:W-:Y:S04]  /*13cc0*/  STS [UR4+0x3471c], R0 ;  /* 0x03471c00ff007988 */ /* 0x000fe80008000804 */
[----:B------:R-:W1:Y:S02]  /*13cd0*/  LDS R6, [UR4+0x3471c] ;  /* 0x03471c04ff067984 */ /* 0x000e640008000800 */
[----:B-1----:R-:W-:-:S05]  /*13ce0*/  LOP3.LUT R6, R6, 0xf0, RZ, 0xb8, !PT ;  /* 0x000000f006067812 */ /* 0x002fca00078eb8ff */
[----:B------:R1:W-:Y:S04]  /*13cf0*/  STS [UR4+0x3471c], R6 ;  /* 0x03471c06ff007988 */ /* 0x0003e80008000804 */
[----:B------:R-:W2:Y:S01]  /*13d00*/  LDS R9, [UR4+0x3471c] ;  /* 0x03471c04ff097984 */ /* 0x000ea20008000800 */
[----:B-1----:R-:W-:-:S05]  /*13d10*/  CS2R R6, SRZ ;  /* 0x0000000000067805 */ /* 0x002fca000001ff00 */
[----:B------:R-:W-:Y:S01]  /*13d20*/  STS.128 [UR4+0x34720], R4 ;  /* 0x03472004ff007988 */ /* 0x000fe20008000c04 */
[----:B--2---:R-:W-:-:S05]  /*13d30*/  LOP3.LUT R9, R9, 0xf00, RZ, 0xb8, !PT ;  /* 0x00000f0009097812 */ /* 0x004fca00078eb8ff */
[----:B------:R-:W-:Y:S04]  /*13d40*/  STS.64 [UR4+0x34718], R8 ;  /* 0x03471808ff007988 */ /* 0x000fe80008000a04 */
[----:B------:R-:W1:Y:S02]  /*13d50*/  LDS R3, [UR4+0x3471c] ;  /* 0x03471c04ff037984 */ /* 0x000e640008000800 */
[----:B-1----:R-:W-:-:S05]  /*13d60*/  LOP3.LUT R0, R3, 0xf000, RZ, 0xb8, !PT ;  /* 0x0000f00003007812 */ /* 0x002fca00078eb8ff */
[----:B------:R2:W-:Y:S02]  /*13d70*/  STS [UR4+0x3471c], R0 ;  /* 0x03471c00ff007988 */ /* 0x0005e40008000804 */
.L_x_162:
[----:B------:R-:W-:Y:S05]  /*13d80*/  BSYNC B0 ;  /* 0x0000000000007941 */ /* 0x000fea0003800000 */
.L_x_161:
[----:B--2---:R-:W2:Y:S01]  /*13d90*/  S2R R0, SR_LANEID ;  /* 0x0000000000007919 */ /* 0x004ea20000000000 */
[----:B------:R-:W-:Y:S01]  /*13da0*/  ELECT P0, URZ, PT ;  /* 0x00000000003f782f */ /* 0x000fe20003800000 */
[----:B------:R-:W-:Y:S01]  /*13db0*/  NOP ;  /* 0x0000000000007918 */ /* 0x000fe20000000000 */
[----:B------:R-:W-:Y:S11]  /*13dc0*/  BSSY B0, `(.L_x_164) ;  /* 0x0000004000007945 */ /* 0x000ff60003800000 */
[----:B------:R-:W-:Y:S05]  /*13dd0*/  @!P0 BRA `(.L_x_165) ;  /* 0x0000000000088947 */ /* 0x000fea0003800000 */
[----:B------:R0:W-:Y:S01]  /*13de0*/  UTMACMDFLUSH ;  /* 0x00000000000079b7 */ /* 0x0001e20000000000 */
[----:B------:R-:W-:-:S04]  /*13df0*/  DEPBAR.LE SB0, 0x0 ;  /* 0x000080000000791a */ /* 0x000fc80000000000 */
.L_x_165:
[----:B------:R-:W-:Y:S05]  /*13e00*/  BSYNC B0 ;  /* 0x0000000000007941 */ /* 0x000fea0003800000 */
.L_x_164:
[----:B------:R-:W-:Y:S01]  /*13e10*/  UMOV UR6, 0x400 ;  /* 0x0000040000067882 */ /* 0x000fe20000000000 */
[----:B--23--:R-:W-:Y:S01]  /*13e20*/  SHF.L.U32 R4, R0, 0x2, RZ ;  /* 0x0000000200047819 */ /* 0x00cfe200000006ff */
[----:B------:R-:W-:-:S03]  /*13e30*/  ULEA UR6, UR58, UR6, 0x18 ;  /* 0x000000063a067291 */ /* 0x000fc6000f8ec03f */
[----:B-1----:R-:W-:Y:S01]  /*13e40*/  IADD3 R2, P0, R4, UR8, RZ ;  /* 0x0000000804027c10 */ /* 0x002fe2000ff1e0ff */
[----:B------:R-:W-:Y:S01]  /*13e50*/  UIADD3 UR5, UR6, 0x34700, URZ ;  /* 0x0003470006057890 */ /* 0x000fe2000fffe03f */
[----:B------:R-:W-:-:S03]  /*13e60*/  MOV R0, RZ ;  /* 0x000000ff00007202 */ /* 0x000fc60000000f00 */
[----:B------:R-:W-:-:S05]  /*13e70*/  IMAD.X R3, RZ, RZ, UR9, P0 ;  /* 0x00000009ff037e24 */ /* 0x000fca00080e06ff */
[----:B------:R-:W1:Y:S01]  /*13e80*/  LDS R5, [R4+UR5] ;  /* 0x0000000504057984 */ /* 0x000e620008000800 */
[----:B------:R-:W-:-:S03]  /*13e90*/  SHF.L.U32 R0, R0, 0x1f, RZ ;  /* 0x0000001f00007819 */ /* 0x000fc600000006ff */
[----:B-1----:R1:W2:Y:S02]  /*13ea0*/  ATOMG.E.EXCH.STRONG.GPU PT, RZ, [R2], R5 ;  /* 0x0000000502ff73a8 */ /* 0x0022a400041ee100 */
[----:B--2---:R-:W2:Y:S01]  /*13eb0*/  SYNCS.PHASECHK.TRANS64.TRYWAIT P0, [UR6+0x34508], R0 ;  /* 0x03450800ff0075a7 */ /* 0x004ea20008000146 */
[----:B------:R-:W-:Y:S02]  /*13ec0*/  ULOP3.LUT UR4, UR59, 0x1, URZ, 0xfc, !UPT ;  /* 0x000000013b047892 */ /* 0x000fe4000f8efc3f */
[----:B------:R-:W-:Y:S01]  /*13ed0*/  ULOP3.LUT UR36, UR61, 0x2, URZ, 0xfc, !UPT ;  /* 0x000000023d247892 */ /* 0x000fe2000f8efc3f */
[----:B-12---:R-:W-:Y:S11]  /*13ee0*/  @!P0 BRA `(.L_x_166) ;  /* 0x0000006400d08947 */ /* 0x006ff60003800000 */
.L_x_381:
[----:B------:R-:W-:Y:S01]  /*13ef0*/  IMAD.MOV.U32 R2, RZ, RZ, 0x1 ;  /* 0x00000001ff027424 */ /* 0x000fe200078e00ff */
[----:B-1----:R-:W-:Y:S01]  /*13f00*/  MOV R0, RZ ;  /* 0x000000ff00007202 */ /* 0x002fe20000000f00 */
[----:B------:R-:W-:Y:S01]  /*13f10*/  ULDC UR37, c[0x0][0x598] ;  /* 0x0001660000257ab9 */ /* 0x000fe20000000800 */
[----:B------:R-:W-:Y:S01]  /*13f20*/  ULDC UR41, c[0x0][0x580] ;  /* 0x0001600000297ab9 */ /* 0x000fe20000000800 */
[----:B------:R-:W-:Y:S01]  /*13f30*/  ULDC.64 UR10, c[0x0][0x590] ;  /* 0x00016400000a7ab9 */ /* 0x000fe20000000a00 */
[----:B------:R-:W-:-:S05]  /*13f40*/  ULDC.64 UR12, c[0x0][0x588] ;  /* 0x00016200000c7ab9 */ /* 0x000fca0000000a00 */
.L_x_275:
[----:B------:R-:W-:-:S06]  /*13f50*/  UISETP.NE.AND UP0, UPT, UR4, 0x3, UPT ;  /* 0x000000030400788c */ /* 0x000fcc000bf05270 */
[----:B------:R-:W-:-:S13]  /*13f60*/  PLOP3.LUT P1, PT, PT, PT, UP0, 0x80, 0x0 ;  /* 0x000000000000781c */ /* 0x000fda0003f2f008 */
[----:B-----5:R-:W-:Y:S05]  /*13f70*/  @!P1 BRA `(.L_x_167) ;  /* 0x0000000000049947 */ /* 0x020fea0003800000 */
[----:B------:R-:W-:Y:S01]  /*13f80*/  BPT.TRAP 0x1 ;  /* 0x000000040000795c */ /* 0x000fe20000300000 */
.L_x_167:
[----:B------:R-:W-:Y:S02]  /*13f90*/  R2UR UR7, R22 ;  /* 0x00000000160772ca */ /* 0x000fe400000e0000 */
[----:B------:R-:W-:Y:S02]  /*13fa0*/  SHF.L.U32 R3, R0, 0x1f, RZ ;  /* 0x0000001f00037819 */ /* 0x000fe400000006ff */
[----:B------:R-:W-:-:S09]  /*13fb0*/  LEA R4, R22, UR6, 0x4 ;  /* 0x0000000616047c11 */ /* 0x000fd2000f8e20ff */
[----:B------:R-:W-:-:S09]  /*13fc0*/  ULEA UR7, UR7, UR6, 0x3 ;  /* 0x0000000607077291 */ /* 0x000fd2000f8e183f */
[----:B------:R-:W1:Y:S02]  /*13fd0*/  SYNCS.PHASECHK.TRANS64.TRYWAIT P0, [UR7+0x34400], R3 ;  /* 0x03440003ff0075a7 */ /* 0x000e640008000147 */
[----:B-1----:R-:W-:Y:S05]  /*13fe0*/  @!P0 BRA `(.L_x_168) ;  /* 0x0000006400a88947 */ /* 0x002fea0003800000 */
.L_x_382:
[----:B-1----:R-:W1:Y:S01]  /*13ff0*/  LDS.128 R4, [R4+0x34530] ;  /* 0x0345300004047984 */ /* 0x002e620000000c00 */
[----:B------:R-:W-:Y:S01]  /*14000*/  @!PT LDS RZ, [RZ] ;  /* 0x00000000fffff984 */ /* 0x000fe20000000800 */
[----:B------:R-:W-:Y:S01]  /*14010*/  @!PT LDS RZ, [RZ] ;  /* 0x00000000fffff984 */ /* 0x000fe20000000800 */
[----:B------:R-:W-:Y:S01]  /*14020*/  @!PT LDS RZ, [RZ] ;  /* 0x00000000fffff984 */ /* 0x000fe20000000800 */
[----:B------:R-:W-:Y:S01]  /*14030*/  @!PT LDS RZ, [RZ] ;  /* 0x00000000fffff984 */ /* 0x000fe20000000800 */
[----:B------:R2:W-:Y:S06]  /*14040*/  MEMBAR.ALL.CTA ;  /* 0x0000000000007992 */ /* 0x0005ec0000008000 */
[----:B--2---:R-:W2:Y:S01]  /*14050*/  FENCE.VIEW.ASYNC.S ;  /* 0x00000000000073c6 */ /* 0x004ea20000000000 */
[----:B------:R-:W-:Y:S05]  /*14060*/  @!P1 BRA `(.L_x_169) ;  /* 0x0000000000049947 */ /* 0x000fea0003800000 */
[----:B------:R-:W-:Y:S01]  /*14070*/  BPT.TRAP 0x1 ;  /* 0x000000040000795c */ /* 0x000fe20000300000 */
.L_x_169:
[----:B------:R-:W-:Y:S01]  /*14080*/  UIADD3 UR7, UR7, 0x34440, URZ ;  /* 0x0003444007077890 */ /* 0x000fe2000fffe03f */
[----:B-----5:R-:W-:Y:S02]  /*14090*/  R2UR UR18, R16 ;  /* 0x00000000101272ca */ /* 0x020fe400000e0000 */
[----:B------:R-:W-:Y:S01]  /*140a0*/  R2UR UR19, R17 ;  /* 0x00000000111372ca */ /* 0x000fe200000e0000 */
[----:B------:R-:W-:Y:S01]  /*140b0*/  UPRMT UR7, UR58, 0x654, UR7 ;  /* 0x000006543a077896 */ /* 0x000fe20008000007 */
[----:B------:R-:W-:Y:S02]  /*140c0*/  LOP3.LUT P1, RZ, R2, 0xff, RZ, 0xc0, !PT ;  /* 0x000000ff02ff7812 */ /* 0x000fe4000782c0ff */
[----:B------:R-:W-:-:S04]  /*140d0*/  ISETP.NE.U32.AND P0, PT, RZ, UR10, PT ;  /* 0x0000000aff007c0c */ /* 0x000fc8000bf05070 */
[----:B------:R-:W-:Y:S02]  /*140e0*/  ISETP.NE.AND.EX P0, PT, RZ, UR11, PT, P0 ;  /* 0x0000000bff007c0c */ /* 0x000fe4000bf05300 */
[----:B--2---:R-:W-:Y:S01]  /*140f0*/  SYNCS.ARRIVE.TRANS64.RED.A1T0 RZ, [UR7], RZ ;  /* 0x000000ffffff79a7 */ /* 0x004fe20008100407 */
[----:B------:R-:W-:Y:S02]  /*14100*/  USHF.L.U32 UR18, UR18, 0x7, URZ ;  /* 0x0000000712127899 */ /* 0x000fe4000800063f */
[----:B------:R-:W-:Y:S02]  /*14110*/  USHF.L.U32 UR19, UR19, 0x8, URZ ;  /* 0x0000000813137899 */ /* 0x000fe4000800063f */
[----:B------:R-:W-:Y:S10]  /*14120*/  @!P1 BRA `(.L_x_170) ;  /* 0x00000000000c9947 */ /* 0x000ff40003800000 */
[----:B------:R-:W-:-:S04]  /*14130*/  DEPBAR {5,4,3,2,1,0} ;  /* 0x0000003f0000791a */ /* 0x000fc80000000000 */
[----:B------:R2:W-:Y:S02]  /*14140*/  UTMACCTL.IV [UR8] ;  /* 0x00000000080079b9 */ /* 0x0005e40008000000 */
[----:B--2---:R-:W-:Y:S01]  /*14150*/  NOP ;  /* 0x0000000000007918 */ /* 0x004fe20000000000 */
.L_x_170:
[----:B------:R-:W-:Y:S05]  /*14160*/  @!P0 BRA `(.L_x_171) ;  /* 0x0000000000188947 */ /* 0x000fea0003800000 */
[----:B------:R-:W2:Y:S02]  /*14170*/  LDC.64 R2, c[0x0][0x590] ;  /* 0x00016400ff027b82 */ /* 0x000ea40000000a00 */
[----:B--2---:R-:W-:-:S06]  /*14180*/  IMAD.WIDE R2, R18, 0x8, R2 ;  /* 0x0000000812027825 */ /* 0x004fcc00078e0202 */
[----:B------:R-:W2:Y:S04]  /*14190*/  LDG.E.64 R2, desc[UR38][R2.64] ;  /* 0x0000002602027981 */ /* 0x000ea8000c1e1b00 */
[----:B--2---:R-:W2:Y:S02]  /*141a0*/  LD.E R8, desc[UR38][R2.64] ;  /* 0x0000002602087980 */ /* 0x004ea4000c101900 */
[----:B--2---:R-:W-:Y:S01]  /*141b0*/  FSETP.NEU.AND P0, PT, R8, RZ, PT ;  /* 0x000000ff0800720b */ /* 0x004fe20003f0d000 */
[----:B------:R-:W-:-:S12]  /*141c0*/  BRA `(.L_x_172) ;  /* 0x0000000000247947 */ /* 0x000fd80003800000 */
.L_x_171:
[----:B------:R-:W-:Y:S02]  /*141d0*/  ISETP.NE.U32.AND P1, PT, RZ, UR12, PT ;  /* 0x0000000cff007c0c */ /* 0x000fe4000bf25070 */
[----:B------:R-:W-:Y:S02]  /*141e0*/  FSETP.NEU.AND P0, PT, RZ, UR41, PT ;  /* 0x00000029ff007c0b */ /* 0x000fe4000bf0d000 */
[----:B------:R-:W-:-:S13]  /*141f0*/  ISETP.NE.AND.EX P1, PT, RZ, UR13, PT, P1 ;  /* 0x0000000dff007c0c */ /* 0x000fda000bf25310 */
[----:B------:R-:W-:Y:S05]  /*14200*/  @!P1 BRA `(.L_x_172) ;  /* 0x0000000000149947 */ /* 0x000fea0003800000 */
[----:B------:R-:W2:Y:S01]  /*14210*/  LDC.64 R2, c[0x0][0x588] ;  /* 0x00016200ff027b82 */ /* 0x000ea20000000a00 */
[----:B------:R-:W-:-:S04]  /*14220*/  IMAD R9, R18, UR37, RZ ;  /* 0x0000002512097c24 */ /* 0x000fc8000f8e02ff */
[----:B--2---:R-:W-:-:S06]  /*14230*/  IMAD.WIDE R2, R9, 0x4, R2 ;  /* 0x0000000409027825 */ /* 0x004fcc00078e0202 */
[----:B------:R-:W2:Y:S02]  /*14240*/  LDG.E R2, desc[UR38][R2.64] ;  /* 0x0000002602027981 */ /* 0x000ea4000c1e1900 */
[----:B--2---:R-:W-:-:S13]  /*14250*/  FSETP.NEU.AND P0, PT, R2, RZ, PT ;  /* 0x000000ff0200720b */ /* 0x004fda0003f0d000 */
.L_x_172:
[----:B------:R-:W-:Y:S01]  /*14260*/  UISETP.NE.AND UP0, UPT, UR36, 0x3, UPT ;  /* 0x000000032400788c */ /* 0x000fe2000bf05270 */
[----:B------:R-:W-:-:S05]  /*14270*/  ELECT P1, URZ, PT ;  /* 0x00000000003f782f */ /* 0x000fca0003820000 */
[----:B------:R-:W-:Y:S02]  /*14280*/  PLOP3.LUT P2, PT, PT, PT, UP0, 0x80, 0x0 ;  /* 0x000000000000781c */ /* 0x000fe40003f4f008 */
[----:B------:R-:W-:-:S11]  /*14290*/  PLOP3.LUT P0, PT, P0, P1, PT, 0x2a, 0x0 ;  /* 0x000000000000781c */ /* 0x000fd60000702572 */
[----:B------:R-:W-:Y:S05]  /*142a0*/  @!P2 BRA `(.L_x_173) ;  /* 0x000000000004a947 */ /* 0x000fea0003800000 */
[----:B------:R-:W-:Y:S01]  /*142b0*/  BPT.TRAP 0x1 ;  /* 0x000000040000795c */ /* 0x000fe20000300000 */
.L_x_173:
[----:B------:R-:W-:-:S05]  /*142c0*/  IMAD.MOV.U32 R8, RZ, RZ, 0x1 ;  /* 0x00000001ff087424 */ /* 0x000fca00078e00ff */
[----:B------:R-:W-:-:S04]  /*142d0*/  SHF.L.U32 R8, R8, 0x1f, RZ ;  /* 0x0000001f08087819 */ /* 0x000fc800000006ff */
[----:B------:R-:W2:Y:S02]  /*142e0*/  SYNCS.PHASECHK.TRANS64.TRYWAIT P1, [UR6+0x344e0], R8 ;  /* 0x0344e008ff0075a7 */ /* 0x000ea40008020146 */
[----:B--2---:R-:W-:Y:S05]  /*142f0*/  @!P1 BRA `(.L_x_174) ;  /* 0x0000006000fc9947 */ /* 0x004fea0003800000 */
.L_x_383:
[----:B------:R-:W-:Y:S04]  /*14300*/  BSSY B0, `(.L_x_175) ;  /* 0x000000b000007945 */ /* 0x000fe80003800000 */
[----:B------:R-:W-:Y:S05]  /*14310*/  @P0 BRA `(.L_x_176) ;  /* 0x0000000000240947 */ /* 0x000fea0003800000 */
[----:B------:R-:W-:Y:S02]  /*14320*/  UIADD3 UR16, UR6, 0x30000, URZ ;  /* 0x0003000006107890 */ /* 0x000fe4000fffe03f */
[----:B------:R-:W-:Y:S01]  /*14330*/  UIADD3 UR17, UR6, 0x344c0, URZ ;  /* 0x000344c006117890 */ /* 0x000fe2000fffe03f */
[----:B------:R-:W-:Y:S01]  /*14340*/  UMOV UR14, 0x0 ;  /* 0x00000000000e7882 */ /* 0x000fe20000000000 */
[----:B------:R-:W-:-:S07]  /*14350*/  UMOV UR15, 0x10000000 ;  /* 0x10000000000f7882 */ /* 0x000fce0000000000 */
[----:B------:R3:W-:Y:S02]  /*14360*/  UTMALDG.2D [UR16], [UR8], desc[UR14] ;  /* 0x00000e10080075b4 */ /* 0x0007e40008009000 */
[----:B---3--:R-:W-:Y:S05]  /*14370*/  @!P2 BRA `(.L_x_177) ;  /* 0x000000000004a947 */ /* 0x008fea0003800000 */
[----:B------:R-:W-:Y:S01]  /*14380*/  BPT.TRAP 0x1 ;  /* 0x000000040000795c */ /* 0x000fe20000300000 */
.L_x_177:
[----:B------:R-:W3:Y:S02]  /*14390*/  LDC R2, c[0x0][0x828] ;  /* 0x00020a00ff027b82 */ /* 0x000ee40000000800 */
[----:B---3--:R3:W-:Y:S02]  /*143a0*/  SYNCS.ARRIVE.TRANS64.RED.A0TR RZ, [UR6+0x344c0], R2 ;  /* 0x0344c002ffff79a7 */ /* 0x0087e40008300406 */
.L_x_176:
[----:B------:R-:W-:Y:S05]  /*143b0*/  BSYNC B0 ;  /* 0x0000000000007941 */ /* 0x000fea0003800000 */
.L_x_175:
[----:B------:R-:W-:Y:S05]  /*143c0*/  @!P2 BRA `(.L_x_178) ;  /* 0x000000000004a947 */ /* 0x000fea0003800000 */
[----:B------:R-:W-:Y:S01]  /*143d0*/  BPT.TRAP 0x1 ;  /* 0x000000040000795c */ /* 0x000fe20000300000 */
.L_x_178:
[----:B------:R-:W-:-:S04]  /*143e0*/  UIADD3 UR21, UR6, 0x344c0, URZ ;  /* 0x000344c006157890 */ /* 0x000fc8000fffe03f */
[----:B------:R-:W-:-:S09]  /*143f0*/  UPRMT UR7, UR58, 0x654, UR21 ;  /* 0x000006543a077896 */ /* 0x000fd20008000015 */
[----:B------:R-:W-:Y:S01]  /*14400*/  SYNCS.ARRIVE.TRANS64.RED.A1T0 RZ, [UR7], RZ ;  /* 0x000000ffffff79a7 */ /* 0x000fe20008100407 */
[----:B------:R-:W-:Y:S05]  /*14410*/  @!P2 BRA `(.L_x_179) ;  /* 0x000000000004a947 */ /* 0x000fea0003800000 */
[----:B------:R-:W-:Y:S01]  /*14420*/  BPT.TRAP 0x1 ;  /* 0x000000040000795c */ /* 0x000fe20000300000 */
.L_x_179:
[----:B------:R-:W4:Y:S02]  /*14430*/  SYNCS.PHASECHK.TRANS64.TRYWAIT P1, [UR6+0x344e8], R8 ;  /* 0x0344e808ff0075a7 */ /* 0x000f240008020146 */
[----:B----4-:R-:W-:Y:S05]  /*14440*/  @!P1 BRA `(.L_x_180) ;  /* 0x0000006000c09947 */ /* 0x010fea0003800000 */
.L_x_384:
[----:B------:R-:W-:Y:S04]  /*14450*/  BSSY B0, `(.L_x_181) ;  /* 0x000000d000007945 */ /* 0x000fe80003800000 */
[----:B------:R-:W-:Y:S05]  /*14460*/  @P0 BRA `(.L_x_182) ;  /* 0x00000000002c0947 */ /* 0x000fea0003800000 */
[----:B------:R-:W-:Y:S02]  /*14470*/  UIADD3 UR26, UR18, 0x40, URZ ;  /* 0x00000040121a7890 */ /* 0x000fe4000fffe03f */
[----:B------:R-:W-:Y:S02]  /*14480*/  UIADD3 UR24, UR6, 0x31000, URZ ;  /* 0x0003100006187890 */ /* 0x000fe4000fffe03f */
[----:B------:R-:W-:Y:S01]  /*14490*/  UIADD3 UR25, UR6, 0x344c8, URZ ;  /* 0x000344c806197890 */ /* 0x000fe2000fffe03f */
[----:B------:R-:W-:Y:S01]  /*144a0*/  UMOV UR14, 0x0 ;  /* 0x00000000000e7882 */ /* 0x000fe20000000000 */
[----:B------:R-:W-:Y:S01]  /*144b0*/  UMOV UR15, 0x10000000 ;  /* 0x10000000000f7882 */ /* 0x000fe20000000000 */
[----:B------:R-:W-:-:S06]  /*144c0*/  UMOV UR27, UR19 ;  /* 0x00000013001b7c82 */ /* 0x000fcc0008000000 */
[----:B------:R4:W-:Y:S02]  /*144d0*/  UTMALDG.2D [UR24], [UR8], desc[UR14] ;  /* 0x00000e18080075b4 */ /* 0x0009e40008009000 */
[----:B----4-:R-:W-:Y:S05]  /*144e0*/  @!P2 BRA `(.L_x_183) ;  /* 0x000000000004a947 */ /* 0x010fea0003800000 */
[----:B------:R-:W-:Y:S01]  /*144f0*/  BPT.TRAP 0x1 ;  /* 0x000000040000795c */ /* 0x000fe20000300000 */
.L_x_183:
[----:B---3--:R-:W3:Y:S02]  /*14500*/  LDC R2, c[0x0][0x828] ;  /* 0x00020a00ff027b82 */ /* 0x008ee40000000800 */
[----:B---3--:R4:W-:Y:S02]  /*14510*/  SYNCS.ARRIVE.TRANS64.RED.A0TR RZ, [UR6+0x344c8], R2 ;  /* 0x0344c802ffff79a7 */ /* 0x0089e40008300406 */
.L_x_182:
[----:B------:R-:W-:Y:S05]  /*14520*/  BSYNC B0 ;  /* 0x0000000000007941 */ /* 0x000fea0003800000 */
.L_x_181:
[----:B------:R-:W-:Y:S05]  /*14530*/  @!P2 BRA `(.L_x_184) ;  /* 0x000000000004a947 */ /* 0x000fea0003800000 */
[----:B------:R-:W-:Y:S01]  /*14540*/  BPT.TRAP 0x1 ;  /* 0x000000040000795c */ /* 0x000fe20000300000 */
.L_x_184:
[----:B------:R-:W-:Y:S02]  /*14550*/  UIADD3 UR25, UR6, 0x344c8, URZ ;  /* 0x000344c806197890 */ /* 0x000fe4000fffe03f */
[----:B------:R-:W-:Y:S02]  /*14560*/  UIADD3 UR31, UR19, 0x20, URZ ;  /* 0x00000020131f7890 */ /* 0x000fe4000fffe03f */
[----:B------:R-:W-:-:S09]  /*14570*/  UPRMT UR14, UR58, 0x654, UR25 ;  /* 0x000006543a0e7896 */ /* 0x000fd20008000019 */
[----:B------:R-:W-:Y:S01]  /*14580*/  SYNCS.ARRIVE.TRANS64.RED.A1T0 RZ, [UR14], RZ ;  /* 0x000000ffffff79a7 */ /* 0x000fe2000810040e */
[----:B------:R-:W-:Y:S05]  /*14590*/  @!P2 BRA `(.L_x_185) ;  /* 0x000000000004a947 */ /* 0x000fea0003800000 */
[----:B------:R-:W-:Y:S01]  /*145a0*/  BPT.TRAP 0x1 ;  /* 0x000000040000795c */ /* 0x000fe20000300000 */
.L_x_185:
[----:B------:R-:W5:Y:S02]  /*145b0*/  SYNCS.PHASECHK.TRANS64.TRYWAIT P1, [UR6+0x344f0], R8 ;  /* 0x0344f008ff0075a7 */ /* 0x000f640008020146 */
[----:B-----5:R-:W-:Y:S05]  /*145c0*/  @!P1 BRA `(.L_x_186) ;  /* 0x0000006000789947 */ /* 0x020fea0003800000 */
.L_x_385:
[----:B------:R-:W-:Y:S04]  /*145d0*/  BSSY B0, `(.L_x_187) ;  /* 0x000000c000007945 */ /* 0x000fe80003800000 */
[----:B------:R-:W-:Y:S05]  /*145e0*/  @P0 BRA `(.L_x_188) ;  /* 0x0000000000280947 */ /* 0x000fea0003800000 */
[----:B------:R-:W-:Y:S02]  /*145f0*/  UIADD3 UR28, UR6, 0x32000, URZ ;  /* 0x00032000061c7890 */ /* 0x000fe4000fffe03f */
[----:B------:R-:W-:Y:S01]  /*14600*/  UIADD3 UR29, UR6, 0x344d0, URZ ;  /* 0x000344d0061d7890 */ /* 0x000fe2000fffe03f */
[----:B------:R-:W-:Y:S01]  /*14610*/  UMOV UR16, 0x0 ;  /* 0x0000000000107882 */ /* 0x000fe20000000000 */
[----:B------:R-:W-:Y:S01]  /*14620*/  UMOV UR17, 0x10000000 ;  /* 0x1000000000117882 */ /* 0x000fe20000000000 */
[----:B------:R-:W-:-:S06]  /*14630*/  UMOV UR30, UR18 ;  /* 0x00000012001e7c82 */ /* 0x000fcc0008000000 */
[----:B------:R1:W-:Y:S02]  /*14640*/  UTMALDG.2D [UR28], [UR8], desc[UR16] ;  /* 0x0000101c080075b4 */ /* 0x0003e40008009000 */
[----:B-1----:R-:W-:Y:S05]  /*14650*/  @!P2 BRA `(.L_x_189) ;  /* 0x000000000004a947 */ /* 0x002fea0003800000 */
[----:B------:R-:W-:Y:S01]  /*14660*/  BPT.TRAP 0x1 ;  /* 0x000000040000795c */ /* 0x000fe20000300000 */
.L_x_189:
[----:B---34-:R-:W1:Y:S02]  /*14670*/  LDC R2, c[0x0][0x828] ;  /* 0x00020a00ff027b82 */ /* 0x018e640000000800 */
[----:B-1----:R1:W-:Y:S02]  /*14680*/  SYNCS.ARRIVE.TRANS64.RED.A0TR RZ, [UR6+0x344d0], R2 ;  /* 0x0344d002ffff79a7 */ /* 0x0023e40008300406 */
.L_x_188:
[----:B------:R-:W-:Y:S05]  /*14690*/  BSYNC B0 ;  /* 0x0000000000007941 */ /* 0x000fea0003800000 */
.L_x_187:
[----:B------:R-:W-:Y:S05]  /*146a0*/  @!P2 BRA `(.L_x_190) ;  /* 0x000000000004a947 */ /* 0x000fea0003800000 */
[----:B------:R-:W-:Y:S01]  /*146b0*/  BPT.TRAP 0x1 ;  /* 0x000000040000795c */ /* 0x000fe20000300000 */
.L_x_190:
[----:B------:R-:W-:-:S04]  /*146c0*/  UIADD3 UR29, UR6, 0x344d0, URZ ;  /* 0x000344d0061d7890 */ /* 0x000fc8000fffe03f */
[----:B------:R-:W-:-:S09]  /*146d0*/  UPRMT UR15, UR58, 0x654, UR29 ;  /* 0x000006543a0f7896 */ /* 0x000fd2000800001d */
[----:B------:R-:W-:Y:S01]  /*146e0*/  SYNCS.ARRIVE.TRANS64.RED.A1T0 RZ, [UR15], RZ ;  /* 0x000000ffffff79a7 */ /* 0x000fe2000810040f */
[----:B------:R-:W-:Y:S05]  /*146f0*/  @!P2 BRA `(.L_x_191) ;  /* 0x000000000004a947 */ /* 0x000fea0003800000 */
[----:B------:R-:W-:Y:S01]  /*14700*/  BPT.TRAP 0x1 ;  /* 0x000000040000795c */ /* 0x000fe20000300000 */
.L_x_191:
[----:B------:R-:W5:Y:S02]  /*14710*/  SYNCS.PHASECHK.TRANS64.TRYWAIT P1, [UR6+0x344f8], R8 ;  /* 0x0344f808ff0075a7 */ /* 0x000f640008020146 */
[----:B-----5:R-:W-:Y:S05]  /*14720*/  @!P1 BRA `(.L_x_192) ;  /* 0x0000006000389947 */ /* 0x020fea0003800000 */
.L_x_386:
        /* <DEDUP_REMOVED lines=11> */
.L_x_195:
[----:B---34-:R-:W1:Y:S02]  /*147e0*/  LDC R2, c[0x0][0x828] ;  /* 0x00020a00ff027b82 */ /* 0x018e640000000800 */
[----:B-1----:R1:W-:Y:S02]  /*147f0*/  SYNCS.ARRIVE.TRANS64.RED.A0TR RZ, [UR6+0x344d8], R2 ;  /* 0x0344d802ffff79a7 */ /* 0x0023e40008300406 */
.L_x_194:
[----:B------:R-:W-:Y:S05]  /*14800*/  BSYNC B0 ;  /* 0x0000000000007941 */ /* 0x000fea0003800000 */
.L_x_193:
[----:B------:R-:W-:Y:S05]  /*14810*/  @!P2 BRA `(.L_x_196) ;  /* 0x000000000004a947 */ /* 0x000fea0003800000 */
[----:B------:R-:W-:Y:S01]  /*14820*/  BPT.TRAP 0x1 ;  /* 0x000000040000795c */ /* 0x000fe20000300000 */
.L_x_196:
[----:B------:R-:W-:Y:S02]  /*14830*/  UIADD3 UR33, UR6, 0x344d8, URZ ;  /* 0x000344d806217890 */ /* 0x000fe4000fffe03f */
[----:B------:R-:W-:Y:S02]  /*14840*/  UIADD3 UR23, UR19, 0x40, URZ ;  /* 0x0000004013177890 */ /* 0x000fe4000fffe03f */
[----:B------:R-:W-:-:S09]  /*14850*/  UPRMT UR16, UR58, 0x654, UR33 ;  /* 0x000006543a107896 */ /* 0x000fd20008000021 */
[----:B------:R-:W-:Y:S01]  /*14860*/  SYNCS.ARRIVE.TRANS64.RED.A1T0 RZ, [UR16], RZ ;  /* 0x000000ffffff79a7 */ /* 0x000fe20008100410 */
[----:B------:R-:W-:Y:S05]  /*14870*/  @!P2 BRA `(.L_x_197) ;  /* 0x000000000004a947 */ /* 0x000fea0003800000 */
[----:B------:R-:W-:Y:S01]  /*14880*/  BPT.TRAP 0x1 ;  /* 0x000000040000795c */ /* 0x000fe20000300000 */
.L_x_197:
[----:B-1-34-:R-:W-:-:S04]  /*14890*/  SHF.L.U32 R2, RZ, 0x1f, RZ ;  /* 0x0000001fff027819 */ /* 0x01afc800000006ff */
[----:B------:R-:W1:Y:S02]  /*148a0*/  SYNCS.PHASECHK.TRANS64.TRYWAIT P1, [UR6+0x344e0], R2 ;  /* 0x0344e002ff0075a7 */ /* 0x000e640008020146 */
[----:B-1----:R-:W-:Y:S05]  /*148b0*/  @!P1 BRA `(.L_x_198) ;  /* 0x0000005c00ec9947 */ /* 0x002fea0003800000 */
.L_x_387:
[----:B------:R-:W-:Y:S04]  /*148c0*/  BSSY B0, `(.L_x_199) ;  /* 0x000000b000007945 */ /* 0x000fe80003800000 */
[----:B------:R-:W-:Y:S05]  /*148d0*/  @P0 BRA `(.L_x_200) ;  /* 0x0000000000240947 */ /* 0x000fea0003800000 */
[----:B------:R-:W-:Y:S01]  /*148e0*/  UIADD3 UR20, UR6, 0x30000, URZ ;  /* 0x0003000006147890 */ /* 0x000fe2000fffe03f */
[----:B------:R-:W-:Y:S01]  /*148f0*/  UMOV UR26, 0x0 ;  /* 0x00000000001a7882 */ /* 0x000fe20000000000 */
[----:B------:R-:W-:Y:S01]  /*14900*/  UMOV UR27, 0x10000000 ;  /* 0x10000000001b7882 */ /* 0x000fe20000000000 */
[----:B------:R-:W-:-:S06]  /*14910*/  UMOV UR22, UR18 ;  /* 0x0000001200167c82 */ /* 0x000fcc0008000000 */
[----:B------:R3:W-:Y:S02]  /*14920*/  UTMALDG.2D [UR20], [UR8], desc[UR26] ;  /* 0x00001a14080075b4 */ /* 0x0007e40008009000 */
[----:B---3--:R-:W-:Y:S05]  /*14930*/  @!P2 BRA `(.L_x_201) ;  /* 0x000000000004a947 */ /* 0x008fea0003800000 */
[----:B------:R-:W-:Y:S01]  /*14940*/  BPT.TRAP 0x1 ;  /* 0x000000040000795c */ /* 0x000fe20000300000 */
.L_x_201:
[----:B-12---:R-:W1:Y:S02]  /*14950*/  LDC R3, c[0x0][0x828] ;  /* 0x00020a00ff037b82 */ /* 0x006e640000000800 */
[----:B-1----:R3:W-:Y:S02]  /*14960*/  SYNCS.ARRIVE.TRANS64.RED.A0TR RZ, [UR6+0x344c0], R3 ;  /* 0x0344c003ffff79a7 */ /* 0x0027e40008300406 */
.L_x_200:
[----:B------:R-:W-:Y:S05]  /*14970*/  BSYNC B0 ;  /* 0x0000000000007941 */ /* 0x000fea0003800000 */
.L_x_199:
[----:B------:R-:W-:Y:S05]  /*14980*/  @!P2 BRA `(.L_x_202) ;  /* 0x000000000004a947 */ /* 0x000fea0003800000 */
[----:B------:R-:W-:Y:S01]  /*14990*/  BPT.TRAP 0x1 ;  /* 0x000000040000795c */ /* 0x000fe20000300000 */
.L_x_202:
[----:B------:R-:W-:Y:S01]  /*149a0*/  SYNCS.ARRIVE.TRANS64.RED.A1T0 RZ, [UR7], RZ ;  /* 0x000000ffffff79a7 */ /* 0x000fe20008100407 */
[----:B------:R-:W-:Y:S05]  /*149b0*/  @!P2 BRA `(.L_x_203) ;  /* 0x000000000004a947 */ /* 0x000fea0003800000 */
[----:B------:R-:W-:Y:S01]  /*149c0*/  BPT.TRAP 0x1 ;  /* 0x000000040000795c */ /* 0x000fe20000300000 */
.L_x_203:
[----:B------:R-:W4:Y:S02]  /*149d0*/  SYNCS.PHASECHK.TRANS64.TRYWAIT P1, [UR6+0x344e8], R2 ;  /* 0x0344e802ff0075a7 */ /* 0x000f240008020146 */
[----:B----4-:R-:W-:Y:S05]  /*149e0*/  @!P1 BRA `(.L_x_204) ;  /* 0x0000005c00b89947 */ /* 0x010fea0003800000 */
.L_x_388:
        /* <DEDUP_REMOVED lines=10> */
.L_x_207:
[----:B-123--:R-:W1:Y:S02]  /*14a90*/  LDC R3, c[0x0][0x828] ;  /* 0x00020a00ff037b82 */ /* 0x00ee640000000800 */
[----:B-1----:R4:W-:Y:S02]  /*14aa0*/  SYNCS.ARRIVE.TRANS64.RED.A0TR RZ, [UR6+0x344c8], R3 ;  /* 0x0344c803ffff79a7 */ /* 0x0029e40008300406 */
.L_x_206:
[----:B------:R-:W-:Y:S05]  /*14ab0*/  BSYNC B0 ;  /* 0x0000000000007941 */ /* 0x000fea0003800000 */
.L_x_205:
[----:B------:R-:W-:Y:S05]  /*14ac0*/  @!P2 BRA `(.L_x_208) ;  /* 0x000000000004a947 */ /* 0x000fea0003800000 */
[----:B------:R-:W-:Y:S01]  /*14ad0*/  BPT.TRAP 0x1 ;  /* 0x000000040000795c */ /* 0x000fe20000300000 */
.L_x_208:
[----:B------:R-:W-:Y:S01]  /*14ae0*/  SYNCS.ARRIVE.TRANS64.RED.A1T0 RZ, [UR14], RZ ;  /* 0x000000ffffff79a7 */ /* 0x000fe2000810040e */
[----:B------:R-:W-:Y:S01]  /*14af0*/  UIADD3 UR31, UR19, 0x60, URZ ;  /* 0x00000060131f7890 */ /* 0x000fe2000fffe03f */
[----:B------:R-:W-:Y:S11]  /*14b00*/  @!P2 BRA `(.L_x_209) ;  /* 0x000000000004a947 */ /* 0x000ff60003800000 */
[----:B------:R-:W-:Y:S01]  /*14b10*/  BPT.TRAP 0x1 ;  /* 0x000000040000795c */ /* 0x000fe20000300000 */
.L_x_209:
[----:B------:R-:W5:Y:S02]  /*14b20*/  SYNCS.PHASECHK.TRANS64.TRYWAIT P1, [UR6+0x344f0], R2 ;  /* 0x0344f002ff0075a7 */ /* 0x000f640008020146 */
[----:B-----5:R-:W-:Y:S05]  /*14b30*/  @!P1 BRA `(.L_x_210) ;  /* 0x0000005c007c9947 */ /* 0x020fea0003800000 */
.L_x_389:
[----:B------:R-:W-:Y:S04]  /*14b40*/  BSSY B0, `(.L_x_211) ;  /* 0x000000b000007945 */ /* 0x000fe80003800000 */
[----:B------:R-:W-:Y:S05]  /*14b50*/  @P0 BRA `(.L_x_212) ;  /* 0x0000000000240947 */ /* 0x000fea0003800000 */
[----:B------:R-:W-:Y:S01]  /*14b60*/  UIADD3 UR28, UR6, 0x32000, URZ ;  /* 0x00032000061c7890 */ /* 0x000fe2000fffe03f */
[----:B------:R-:W-:Y:S01]  /*14b70*/  UMOV UR22, 0x0 ;  /* 0x0000000000167882 */ /* 0x000fe20000000000 */
[----:B------:R-:W-:Y:S01]  /*14b80*/  UMOV UR23, 0x10000000 ;  /* 0x1000000000177882 */ /* 0x000fe20000000000 */
[----:B------:R-:W-:-:S06]  /*14b90*/  UMOV UR30, UR18 ;  /* 0x00000012001e7c82 */ /* 0x000fcc0008000000 */
[----:B------:R1:W-:Y:S02]  /*14ba0*/  UTMALDG.2D [UR28], [UR8], desc[UR22] ;  /* 0x0000161c080075b4 */ /* 0x0003e40008009000 */
[----:B-1----:R-:W-:Y:S05]  /*14bb0*/  @!P2 BRA `(.L_x_213) ;  /* 0x000000000004a947 */ /* 0x002fea0003800000 */
[----:B------:R-:W-:Y:S01]  /*14bc0*/  BPT.TRAP 0x1 ;  /* 0x000000040000795c */ /* 0x000fe20000300000 */
.L_x_213:
[----:B--234-:R-:W1:Y:S02]  /*14bd0*/  LDC R3, c[0x0][0x828] ;  /* 0x00020a00ff037b82 */ /* 0x01ce640000000800 */
[----:B-1----:R1:W-:Y:S02]  /*14be0*/  SYNCS.ARRIVE.TRANS64.RED.A0TR RZ, [UR6+0x344d0], R3 ;  /* 0x0344d003ffff79a7 */ /* 0x0023e40008300406 */
.L_x_212:
[----:B------:R-:W-:Y:S05]  /*14bf0*/  BSYNC B0 ;  /* 0x0000000000007941 */ /* 0x000fea0003800000 */
.L_x_211:
[----:B------:R-:W-:Y:S05]  /*14c00*/  @!P2 BRA `(.L_x_214) ;  /* 0x000000000004a947 */ /* 0x000fea0003800000 */
[----:B------:R-:W-:Y:S01]  /*14c10*/  BPT.TRAP 0x1 ;  /* 0x000000040000795c */ /* 0x000fe20000300000 */
.L_x_214:
[----:B------:R-:W-:Y:S01]  /*14c20*/  SYNCS.ARRIVE.TRANS64.RED.A1T0 RZ, [UR15], RZ ;  /* 0x000000ffffff79a7 */ /* 0x000fe2000810040f */
[----:B------:R-:W-:Y:S05]  /*14c30*/  @!P2 BRA `(.L_x_215) ;  /* 0x000000000004a947 */ /* 0x000fea0003800000 */
[----:B------:R-:W-:Y:S01]  /*14c40*/  BPT.TRAP 0x1 ;  /* 0x000000040000795c */ /* 0x000fe20000300000 */
.L_x_215:
[----:B------:R-:W5:Y:S02]  /*14c50*/  SYNCS.PHASECHK.TRANS64.TRYWAIT P1, [UR6+0x344f8], R2 ;  /* 0x0344f802ff0075a7 */ /* 0x000f640008020146 */
[----:B-----5:R-:W-:Y:S05]  /*14c60*/  @!P1 BRA `(.L_x_216) ;  /* 0x0000005c00489947 */ /* 0x020fea0003800000 */
.L_x_390:
        /* <DEDUP_REMOVED lines=10> */
.L_x_219:
[----:B--234-:R-:W1:Y:S02]  /*14d10*/  LDC R3, c[0x0][0x828] ;  /* 0x00020a00ff037b82 */ /* 0x01ce640000000800 */
[----:B-1----:R1:W-:Y:S02]  /*14d20*/  SYNCS.ARRIVE.TRANS64.RED.A0TR RZ, [UR6+0x344d8], R3 ;  /* 0x0344d803ffff79a7 */ /* 0x0023e40008300406 */
.L_x_218:
[----:B------:R-:W-:Y:S05]  /*14d30*/  BSYNC B0 ;  /* 0x0000000000007941 */ /* 0x000fea0003800000 */
.L_x_217:
[----:B------:R-:W-:Y:S05]  /*14d40*/  @!P2 BRA `(.L_x_220) ;  /* 0x000000000004a947 */ /* 0x000fea0003800000 */
[----:B------:R-:W-:Y:S01]  /*14d50*/  BPT.TRAP 0x1 ;  /* 0x000000040000795c */ /* 0x000fe20000300000 */
.L_x_220:
[----:B------:R-:W-:Y:S01]  /*14d60*/  SYNCS.ARRIVE.TRANS64.RED.A1T0 RZ, [UR16], RZ ;  /* 0x000000ffffff79a7 */ /* 0x000fe20008100410 */
[----:B------:R-:W-:Y:S01]  /*14d70*/  UIADD3 UR23, UR19, 0x80, URZ ;  /* 0x0000008013177890 */ /* 0x000fe2000fffe03f */
[----:B------:R-:W-:Y:S11]  /*14d80*/  @!P2 BRA `(.L_x_221) ;  /* 0x000000000004a947 */ /* 0x000ff60003800000 */
[----:B------:R-:W-:Y:S01]  /*14d90*/  BPT.TRAP 0x1 ;  /* 0x000000040000795c */ /* 0x000fe20000300000 */
.L_x_221:
[----:B------:R-:W5:Y:S02]  /*14da0*/  SYNCS.PHASECHK.TRANS64.TRYWAIT P1, [UR6+0x344e0], R8 ;  /* 0x0344e008ff0075a7 */ /* 0x000f640008020146 */
[----:B-----5:R-:W-:Y:S05]  /*14db0*/  @!P1 BRA `(.L_x_222) ;  /* 0x0000005c000c9947 */ /* 0x020fea0003800000 */
.L_x_391:
        /* <DEDUP_REMOVED lines=9> */
.L_x_225:
[----:B--234-:R-:W1:Y:S02]  /*14e50*/  LDC R3, c[0x0][0x828] ;  /* 0x00020a00ff037b82 */ /* 0x01ce640000000800 */
[----:B-1----:R1:W-:Y:S02]  /*14e60*/  SYNCS.ARRIVE.TRANS64.RED.A0TR RZ, [UR6+0x344c0], R3 ;  /* 0x0344c003ffff79a7 */ /* 0x0023e40008300406 */
.L_x_224:
[----:B------:R-:W-:Y:S05]  /*14e70*/  BSYNC B0 ;  /* 0x0000000000007941 */ /* 0x000fea0003800000 */
.L_x_223:
[----:B------:R-:W-:Y:S05]  /*14e80*/  @!P2 BRA `(.L_x_226) ;  /* 0x000000000004a947 */ /* 0x000fea0003800000 */
[----:B------:R-:W-:Y:S01]  /*14e90*/  BPT.TRAP 0x1 ;  /* 0x000000040000795c */ /* 0x000fe20000300000 */
.L_x_226:
[----:B------:R-:W-:Y:S01]  /*14ea0*/  SYNCS.ARRIVE.TRANS64.RED.A1T0 RZ, [UR7], RZ ;  /* 0x000000ffffff79a7 */ /* 0x000fe20008100407 */
[----:B------:R-:W-:Y:S05]  /*14eb0*/  @!P2 BRA `(.L_x_227) ;  /* 0x000000000004a947 */ /* 0x000fea0003800000 */
[----:B------:R-:W-:Y:S01]  /*14ec0*/  BPT.TRAP 0x1 ;  /* 0x000000040000795c */ /* 0x000fe20000300000 */
.L_x_227:
[----:B------:R-:W5:Y:S02]  /*14ed0*/  SYNCS.PHASECHK.TRANS64.TRYWAIT P1, [UR6+0x344e8], R8 ;  /* 0x0344e808ff0075a7 */ /* 0x000f640008020146 */
[----:B-----5:R-:W-:Y:S05]  /*14ee0*/  @!P1 BRA `(.L_x_228) ;  /* 0x0000005800d89947 */ /* 0x020fea0003800000 */
.L_x_392:
        /* <DEDUP_REMOVED lines=10> */
.L_x_231:
[----:B--234-:R-:W1:Y:S02]  /*14f90*/  LDC R3, c[0x0][0x828] ;  /* 0x00020a00ff037b82 */ /* 0x01ce640000000800 */
[----:B-1----:R1:W-:Y:S02]  /*14fa0*/  SYNCS.ARRIVE.TRANS64.RED.A0TR RZ, [UR6+0x344c8], R3 ;  /* 0x0344c803ffff79a7 */ /* 0x0023e40008300406 */
.L_x_230:
[----:B------:R-:W-:Y:S05]  /*14fb0*/  BSYNC B0 ;  /* 0x0000000000007941 */ /* 0x000fea0003800000 */
.L_x_229:
[----:B------:R-:W-:Y:S05]  /*14fc0*/  @!P2 BRA `(.L_x_232) ;  /* 0x000000000004a947 */ /* 0x000fea0003800000 */
[----:B------:R-:W-:Y:S01]  /*14fd0*/  BPT.TRAP 0x1 ;  /* 0x000000040000795c */ /* 0x000fe20000300000 */
.L_x_232:
[----:B------:R-:W-:Y:S01]  /*14fe0*/  SYNCS.ARRIVE.TRANS64.RED.A1T0 RZ, [UR14], RZ ;  /* 0x000000ffffff79a7 */ /* 0x000fe2000810040e */
[----:B------:R-:W-:Y:S01]  /*14ff0*/  UIADD3 UR31, UR19, 0xa0, URZ ;  /* 0x000000a0131f7890 */ /* 0x000fe2000fffe03f */
[----:B------:R-:W-:Y:S11]  /*15000*/  @!P2 BRA `(.L_x_233) ;  /* 0x000000000004a947 */ /* 0x000ff60003800000 */
[----:B------:R-:W-:Y:S01]  /*15010*/  BPT.TRAP 0x1 ;  /* 0x000000040000795c */ /* 0x000fe20000300000 */
.L_x_233:
[----:B------:R-:W5:Y:S02]  /*15020*/  SYNCS.PHASECHK.TRANS64.TRYWAIT P1, [UR6+0x344f0], R8 ;  /* 0x0344f008ff0075a7 */ /* 0x000f640008020146 */
[----:B-----5:R-:W-:Y:S05]  /*15030*/  @!P1 BRA `(.L_x_234) ;  /* 0x00000058009c9947 */ /* 0x020fea0003800000 */
.L_x_393:
        /* <DEDUP_REMOVED lines=9> */
.L_x_237:
[----:B--234-:R-:W1:Y:S02]  /*150d0*/  LDC R3, c[0x0][0x828] ;  /* 0x00020a00ff037b82 */ /* 0x01ce640000000800 */
[----:B-1----:R1:W-:Y:S02]  /*150e0*/  SYNCS.ARRIVE.TRANS64.RED.A0TR RZ, [UR6+0x344d0], R3 ;  /* 0x0344d003ffff79a7 */ /* 0x0023e40008300406 */
.L_x_236:
[----:B------:R-:W-:Y:S05]  /*150f0*/  BSYNC B0 ;  /* 0x0000000000007941 */ /* 0x000fea0003800000 */
.L_x_235:
[----:B------:R-:W-:Y:S05]  /*15100*/  @!P2 BRA `(.L_x_238) ;  /* 0x000000000004a947 */ /* 0x000fea0003800000 */
[----:B------:R-:W-:Y:S01]  /*15110*/  BPT.TRAP 0x1 ;  /* 0x000000040000795c */ /* 0x000fe20000300000 */
.L_x_238:
[----:B------:R-:W-:Y:S01]  /*15120*/  SYNCS.ARRIVE.TRANS64.RED.A1T0 RZ, [UR15], RZ ;  /* 0x000000ffffff79a7 */ /* 0x000fe2000810040f */
[----:B------:R-:W-:Y:S05]  /*15130*/  @!P2 BRA `(.L_x_239) ;  /* 0x000000000004a947 */ /* 0x000fea0003800000 */
[----:B------:R-:W-:Y:S01]  /*15140*/  BPT.TRAP 0x1 ;  /* 0x000000040000795c */ /* 0x000fe20000300000 */
.L_x_239:
[----:B------:R-:W5:Y:S02]  /*15150*/  SYNCS.PHASECHK.TRANS64.TRYWAIT P1, [UR6+0x344f8], R8 ;  /* 0x0344f808ff0075a7 */ /* 0x000f640008020146 */
[----:B-----5:R-:W-:Y:S05]  /*15160*/  @!P1 BRA `(.L_x_240) ;  /* 0x0000005800689947 */ /* 0x020fea0003800000 */
.L_x_394:
        /* <DEDUP_REMOVED lines=10> */
.L_x_243:
[----:B--234-:R-:W1:Y:S02]  /*15210*/  LDC R3, c[0x0][0x828] ;  /* 0x00020a00ff037b82 */ /* 0x01ce640000000800 */
[----:B-1----:R1:W-:Y:S02]  /*15220*/  SYNCS.ARRIVE.TRANS64.RED.A0TR RZ, [UR6+0x344d8], R3 ;  /* 0x0344d803ffff79a7 */ /* 0x0023e40008300406 */
.L_x_242:
[----:B------:R-:W-:Y:S05]  /*15230*/  BSYNC B0 ;  /* 0x0000000000007941 */ /* 0x000fea0003800000 */
.L_x_241:
[----:B------:R-:W-:Y:S05]  /*15240*/  @!P2 BRA `(.L_x_244) ;  /* 0x000000000004a947 */ /* 0x000fea0003800000 */
[----:B------:R-:W-:Y:S01]  /*15250*/  BPT.TRAP 0x1 ;  /* 0x000000040000795c */ /* 0x000fe20000300000 */
.L_x_244:
[----:B------:R-:W-:Y:S01]  /*15260*/  SYNCS.ARRIVE.TRANS64.RED.A1T0 RZ, [UR16], RZ ;  /* 0x000000ffffff79a7 */ /* 0x000fe20008100410 */
[----:B------:R-:W-:Y:S01]  /*15270*/  UIADD3 UR23, UR19, 0xc0, URZ ;  /* 0x000000c013177890 */ /* 0x000fe2000fffe03f */
[----:B------:R-:W-:Y:S11]  /*15280*/  @!P2 BRA `(.L_x_245) ;  /* 0x000000000004a947 */ /* 0x000ff60003800000 */
[----:B------:R-:W-:Y:S01]  /*15290*/  BPT.TRAP 0x1 ;  /* 0x000000040000795c */ /* 0x000fe20000300000 */
.L_x_245:
[----:B------:R-:W5:Y:S02]  /*152a0*/  SYNCS.PHASECHK.TRANS64.TRYWAIT P1, [UR6+0x344e0], R2 ;  /* 0x0344e002ff0075a7 */ /* 0x000f640008020146 */
[----:B-----5:R-:W-:Y:S05]  /*152b0*/  @!P1 BRA `(.L_x_246) ;  /* 0x00000058002c9947 */ /* 0x020fea0003800000 */
.L_x_395:
        /* <DEDUP_REMOVED lines=9> */
.L_x_249:
[----:B--234-:R-:W1:Y:S02]  /*15350*/  LDC R3, c[0x0][0x828] ;  /* 0x00020a00ff037b82 */ /* 0x01ce640000000800 */
[----:B-1----:R1:W-:Y:S02]  /*15360*/  SYNCS.ARRIVE.TRANS64.RED.A0TR RZ, [UR6+0x344c0], R3 ;  /* 0x0344c003ffff79a7 */ /* 0x0023e40008300406 */
.L_x_248:
[----:B------:R-:W-:Y:S05]  /*15370*/  BSYNC B0 ;  /* 0x0000000000007941 */ /* 0x000fea0003800000 */
.L_x_247:
[----:B------:R-:W-:Y:S05]  /*15380*/  @!P2 BRA `(.L_x_250) ;  /* 0x000000000004a947 */ /* 0x000fea0003800000 */
[----:B------:R-:W-:Y:S01]  /*15390*/  BPT.TRAP 0x1 ;  /* 0x000000040000795c */ /* 0x000fe20000300000 */
.L_x_250:
[----:B------:R-:W-:Y:S01]  /*153a0*/  SYNCS.ARRIVE.TRANS64.RED.A1T0 RZ, [UR7], RZ ;  /* 0x000000ffffff79a7 */ /* 0x000fe20008100407 */
[----:B------:R-:W-:Y:S05]  /*153b0*/  @!P2 BRA `(.L_x_251) ;  /* 0x000000000004a947 */ /* 0x000fea0003800000 */
[----:B------:R-:W-:Y:S01]  /*153c0*/  BPT.TRAP 0x1 ;  /* 0x000000040000795c */ /* 0x000fe20000300000 */
.L_x_251:
[----:B------:R-:W5:Y:S02]  /*153d0*/  SYNCS.PHASECHK.TRANS64.TRYWAIT P1, [UR6+0x344e8], R2 ;  /* 0x0344e802ff0075a7 */ /* 0x000f640008020146 */
[----:B-----5:R-:W-:Y:S05]  /*153e0*/  @!P1 BRA `(.L_x_252) ;  /* 0x0000005400f89947 */ /* 0x020fea0003800000 */
.L_x_396:
        /* <DEDUP_REMOVED lines=10> */
.L_x_255:
[----:B--234-:R-:W1:Y:S02]  /*15490*/  LDC R3, c[0x0][0x828] ;  /* 0x00020a00ff037b82 */ /* 0x01ce640000000800 */
[----:B-1----:R1:W-:Y:S02]  /*154a0*/  SYNCS.ARRIVE.TRANS64.RED.A0TR RZ, [UR6+0x344c8], R3 ;  /* 0x0344c803ffff79a7 */ /* 0x0023e40008300406 */
.L_x_254:
[----:B------:R-:W-:Y:S05]  /*154b0*/  BSYNC B0 ;  /* 0x0000000000007941 */ /* 0x000fea0003800000 */
.L_x_253:
[----:B------:R-:W-:Y:S05]  /*154c0*/  @!P2 BRA `(.L_x_256) ;  /* 0x000000000004a947 */ /* 0x000fea0003800000 */
[----:B------:R-:W-:Y:S01]  /*154d0*/  BPT.TRAP 0x1 ;  /* 0x000000040000795c */ /* 0x000fe20000300000 */
.L_x_256:
[----:B------:R-:W-:Y:S01]  /*154e0*/  SYNCS.ARRIVE.TRANS64.RED.A1T0 RZ, [UR14], RZ ;  /* 0x000000ffffff79a7 */ /* 0x000fe2000810040e */
[----:B------:R-:W-:Y:S01]  /*154f0*/  UIADD3 UR23, UR19, 0xe0, URZ ;  /* 0x000000e013177890 */ /* 0x000fe2000fffe03f */
[----:B------:R-:W-:Y:S11]  /*15500*/  @!P2 BRA `(.L_x_257) ;  /* 0x000000000004a947 */ /* 0x000ff60003800000 */
[----:B------:R-:W-:Y:S01]  /*15510*/  BPT.TRAP 0x1 ;  /* 0x000000040000795c */ /* 0x000fe20000300000 */
.L_x_257:
[----:B------:R-:W5:Y:S02]  /*15520*/  SYNCS.PHASECHK.TRANS64.TRYWAIT P1, [UR6+0x344f0], R2 ;  /* 0x0344f002ff0075a7 */ /* 0x000f640008020146 */
[----:B-----5:R-:W-:Y:S05]  /*15530*/  @!P1 BRA `(.L_x_258) ;  /* 0x0000005400bc9947 */ /* 0x020fea0003800000 */
.L_x_397:
[----:B------:R-:W-:Y:S04]  /*15540*/  BSSY B0, `(.L_x_259) ;  /* 0x000000c000007945 */ /* 0x000fe80003800000 */
[----:B------:R-:W-:Y:S05]  /*15550*/  @P0 BRA `(.L_x_260) ;  /* 0x0000000000280947 */ /* 0x000fea0003800000 */
[----:B------:R-:W-:Y:S01]  /*15560*/  UIADD3 UR20, UR6, 0x32000, URZ ;  /* 0x0003200006147890 */ /* 0x000fe2000fffe03f */
[----:B------:R-:W-:Y:S01]  /*15570*/  UMOV UR24, 0x0 ;  /* 0x0000000000187882 */ /* 0x000fe20000000000 */
[----:B------:R-:W-:Y:S01]  /*15580*/  UMOV UR25, 0x10000000 ;  /* 0x1000000000197882 */ /* 0x000fe20000000000 */
[----:B------:R-:W-:Y:S01]  /*15590*/  UMOV UR21, UR29 ;  /* 0x0000001d00157c82 */ /* 0x000fe20008000000 */
[----:B------:R-:W-:-:S05]  /*155a0*/  UMOV UR22, UR18 ;  /* 0x0000001200167c82 */ /* 0x000fca0008000000 */
[----:B------:R1:W-:Y:S02]  /*155b0*/  UTMALDG.2D [UR20], [UR8], desc[UR24] ;  /* 0x00001814080075b4 */ /* 0x0003e40008009000 */
[----:B-1----:R-:W-:Y:S05]  /*155c0*/  @!P2 BRA `(.L_x_261) ;  /* 0x000000000004a947 */ /* 0x002fea0003800000 */
[----:B------:R-:W-:Y:S01]  /*155d0*/  BPT.TRAP 0x1 ;  /* 0x000000040000795c */ /* 0x000fe20000300000 */
.L_x_261:
[----:B--234-:R-:W1:Y:S02]  /*155e0*/  LDC R3, c[0x0][0x828] ;  /* 0x00020a00ff037b82 */ /* 0x01ce640000000800 */
[----:B-1----:R1:W-:Y:S02]  /*155f0*/  SYNCS.ARRIVE.TRANS64.RED.A0TR RZ, [UR6+0x344d0], R3 ;  /* 0x0344d003ffff79a7 */ /* 0x0023e40008300406 */
.L_x_260:
[----:B------:R-:W-:Y:S05]  /*15600*/  BSYNC B0 ;  /* 0x0000000000007941 */ /* 0x000fea0003800000 */
.L_x_259:
[----:B------:R-:W-:Y:S05]  /*15610*/  @!P2 BRA `(.L_x_262) ;  /* 0x000000000004a947 */ /* 0x000fea0003800000 */
[----:B------:R-:W-:Y:S01]  /*15620*/  BPT.TRAP 0x1 ;  /* 0x000000040000795c */ /* 0x000fe20000300000 */
.L_x_262:
[----:B------:R-:W-:Y:S01]  /*15630*/  SYNCS.ARRIVE.TRANS64.RED.A1T0 RZ, [UR15], RZ ;  /* 0x000000ffffff79a7 */ /* 0x000fe2000810040f */
[----:B------:R-:W-:Y:S05]  /*15640*/  @!P2 BRA `(.L_x_263) ;  /* 0x000000000004a947 */ /* 0x000fea0003800000 */
[----:B------:R-:W-:Y:S01]  /*15650*/  BPT.TRAP 0x1 ;  /* 0x000000040000795c */ /* 0x000fe20000300000 */
.L_x_263:
[----:B------:R-:W5:Y:S02]  /*15660*/  SYNCS.PHASECHK.TRANS64.TRYWAIT P1, [UR6+0x344f8], R2 ;  /* 0x0344f802ff0075a7 */ /* 0x000f640008020146 */
[----:B-----5:R-:W-:Y:S05]  /*15670*/  @!P1 BRA `(.L_x_264) ;  /* 0x0000005400849947 */ /* 0x020fea0003800000 */
.L_x_398:
        /* <DEDUP_REMOVED lines=10> */
.L_x_267:
[----:B------:R-:W1:Y:S02]  /*15720*/  LDC R2, c[0x0][0x828] ;  /* 0x00020a00ff027b82 */ /* 0x000e640000000800 */
[----:B-1----:R1:W-:Y:S02]  /*15730*/  SYNCS.ARRIVE.TRANS64.RED.A0TR RZ, [UR6+0x344d8], R2 ;  /* 0x0344d802ffff79a7 */ /* 0x0023e40008300406 */
.L_x_266:
[----:B------:R-:W-:Y:S05]  /*15740*/  BSYNC B0 ;  /* 0x0000000000007941 */ /* 0x000fea0003800000 */
.L_x_265:
[----:B------:R-:W-:Y:S05]  /*15750*/  @!P2 BRA `(.L_x_268) ;  /* 0x000000000004a947 */ /* 0x000fea0003800000 */
[----:B------:R-:W-:Y:S01]  /*15760*/  BPT.TRAP 0x1 ;  /* 0x000000040000795c */ /* 0x000fe20000300000 */
.L_x_268:
[----:B------:R-:W-:Y:S01]  /*15770*/  ISETP.NE.AND P0, PT, R7, RZ, PT ;  /* 0x000000ff0700720c */ /* 0x000fe20003f05270 */
[----:B------:R-:W-:Y:S01]  /*15780*/  SYNCS.ARRIVE.TRANS64.RED.A1T0 RZ, [UR16], RZ ;  /* 0x000000ffffff79a7 */ /* 0x000fe20008100410 */
[CC--:B------:R-:W-:Y:S02]  /*15790*/  ISETP.NE.AND P3, PT, R18.reuse, R6.reuse, PT ;  /* 0x000000061200720c */ /* 0x0c0fe40003f65270 */
[----:B------:R-:W-:-:S13]  /*157a0*/  ISETP.EQ.OR P0, PT, R18, R6, !P0 ;  /* 0x000000061200720c */ /* 0x000fda0004702670 */
[----:B------:R-:W-:Y:S05]  /*157b0*/  @P0 BRA `(.L_x_269) ;  /* 0x0000000400040947 */ /* 0x000fea0003800000 */
[----:B------:R-:W-:Y:S01]  /*157c0*/  ELECT P0, URZ, PT ;  /* 0x00000000003f782f */ /* 0x000fe20003800000 */
[----:B------:R-:W-:-:S12]  /*157d0*/  BSSY B0, `(.L_x_270) ;  /* 0x0000032000007945 */ /* 0x000fd80003800000 */
[----:B------:R-:W-:Y:S05]  /*157e0*/  @!P0 BRA `(.L_x_271) ;  /* 0x0000000000c08947 */ /* 0x000fea0003800000 */
[----:B-1234-:R-:W1:Y:S08]  /*157f0*/  LDC.64 R2, c[0x0][0x290] ;  /* 0x0000a400ff027b82 */ /* 0x01ee700000000a00 */
[----:B------:R-:W2:Y:S08]  /*15800*/  LDC.64 R10, c[0x0][0x808] ;  /* 0x00020200ff0a7b82 */ /* 0x000eb00000000a00 */
[----:B------:R-:W3:Y:S01]  /*15810*/  LDC.64 R14, c[0x0][0x810] ;  /* 0x00020400ff0e7b82 */ /* 0x000ee20000000a00 */
[----:B-1----:R-:W-:-:S05]  /*15820*/  IMAD.WIDE R2, R6, 0xc, R2 ;  /* 0x0000000c06027825 */ /* 0x002fca00078e0202 */
[----:B------:R1:W5:Y:S04]  /*15830*/  LDG.E R12, desc[UR38][R2.64] ;  /* 0x00000026020c7981 */ /* 0x000368000c1e1900 */
[----:B------:R1:W5:Y:S01]  /*15840*/  LDG.E R13, desc[UR38][R2.64+0x4] ;  /* 0x00000426020d7981 */ /* 0x000362000c1e1900 */
[----:B--2---:R-:W-:Y:S02]  /*15850*/  ISETP.NE.U32.AND P0, PT, R10, RZ, PT ;  /* 0x000000ff0a00720c */ /* 0x004fe40003f05070 */
[----:B------:R-:W-:Y:S02]  /*15860*/  SHF.R.S32.HI R9, RZ, 0x1f, R6 ;  /* 0x0000001fff097819 */ /* 0x000fe40000011406 */
[----:B------:R-:W-:Y:S02]  /*15870*/  ISETP.NE.AND.EX P0, PT, R11, RZ, PT, P0 ;  /* 0x000000ff0b00720c */ /* 0x000fe40003f05300 */
[----:B---3--:R-:W-:-:S04]  /*15880*/  ISETP.NE.U32.AND P1, PT, R14, RZ, PT ;  /* 0x000000ff0e00720c */ /* 0x008fc80003f25070 */
[----:B------:R-:W-:-:S07]  /*15890*/  ISETP.NE.AND.EX P1, PT, R15, RZ, PT, P1 ;  /* 0x000000ff0f00720c */ /* 0x000fce0003f25310 */
[----:B-1----:R-:W-:Y:S06]  /*158a0*/  @!P0 BRA `(.L_x_272) ;  /* 0x0000000000108947 */ /* 0x002fec0003800000 */
[----:B------:R-:W-:-:S04]  /*158b0*/  LEA R2, P0, R6, R10, 0x3 ;  /* 0x0000000a06027211 */ /* 0x000fc800078018ff */
[----:B------:R-:W-:-:S06]  /*158c0*/  LEA.HI.X R3, R6, R11, R9, 0x3, P0 ;  /* 0x0000000b06037211 */ /* 0x000fcc00000f1c09 */
[----:B------:R-:W2:Y:S04]  /*158d0*/  LDG.E.64 R2, desc[UR38][R2.64] ;  /* 0x0000002602027981 */ /* 0x000ea8000c1e1b00 */
[----:B--2---:R1:W-:Y:S02]  /*158e0*/  STS.64 [UR5], R2 ;  /* 0x00000002ff007988 */ /* 0x0043e40008000a05 */
.L_x_272:
[----:B------:R-:W-:Y:S05]  /*158f0*/  @!P1 BRA `(.L_x_271) ;  /* 0x00000000007c9947 */ /* 0x000fea0003800000 */
[----:B-1----:R-:W-:-:S04]  /*15900*/  LEA R2, P0, R6, R14, 0x3 ;  /* 0x0000000e06027211 */ /* 0x002fc800078018ff */
[----:B------:R-:W-:Y:S02]  /*15910*/  LEA.HI.X R3, R6, R15, R9, 0x3, P0 ;  /* 0x0000000f06037211 */ /* 0x000fe400000f1c09 */
[----:B------:R-:W1:Y:S04]  /*15920*/  LDS R9, [UR5+0x1c] ;  /* 0x00001c05ff097984 */ /* 0x000e680008000800 */
[----:B------:R-:W2:Y:S01]  /*15930*/  LDG.E.64 R2, desc[UR38][R2.64] ;  /* 0x0000002602027981 */ /* 0x000ea2000c1e1b00 */
[----:B------:R-:W-:Y:S01]  /*15940*/  MOV R18, UR5 ;  /* 0x0000000500127c02 */ /* 0x000fe20008000f00 */
[----:B-----5:R-:W-:Y:S01]  /*15950*/  VIADD R13, R13, 0xffffffff ;  /* 0xffffffff0d0d7836 */ /* 0x020fe20000000000 */
[----:B------:R-:W-:Y:S02]  /*15960*/  IADD3 R12, R12, -0x1, RZ ;  /* 0xffffffff0c0c7810 */ /* 0x000fe40007ffe0ff */
[----:B------:R-:W-:-:S02]  /*15970*/  CS2R R14, SRZ ;  /* 0x00000000000e7805 */ /* 0x000fc4000001ff00 */
[----:B------:R-:W-:Y:S01]  /*15980*/  SHF.R.U64 R18, R18, 0x4, RZ ;  /* 0x0000000412127819 */ /* 0x000fe200000012ff */
[----:B------:R-:W-:Y:S04]  /*15990*/  STS [UR5+0x30], RZ ;  /* 0x000030ffff007988 */ /* 0x000fe80008000805 */
[----:B------:R-:W-:Y:S04]  /*159a0*/  STS.128 [UR5+0x20], R12 ;  /* 0x0000200cff007988 */ /* 0x000fe80008000c05 */
        /* <DEDUP_REMOVED lines=10> */
[----:B------:R-:W-:Y:S04]  /*15a50*/  STS [UR5+0x1c], R9 ;  /* 0x00001c09ff007988 */ /* 0x000fe80008000805 */
[----:B------:R-:W1:Y:S02]  /*15a60*/  LDS R10, [UR5+0x1c] ;  /* 0x00001c05ff0a7984 */ /* 0x000e640008000800 */
[----:B-1----:R-:W-:-:S05]  /*15a70*/  LOP3.LUT R10, R10, 0xf0, RZ, 0xb8, !PT ;  /* 0x000000f00a0a7812 */ /* 0x002fca00078eb8ff */
[----:B------:R-:W-:Y:S04]  /*15a80*/  STS [UR5+0x1c], R10 ;  /* 0x00001c0aff007988 */ /* 0x000fe80008000805 */
[----:B------:R-:W1:Y:S02]  /*15a90*/  LDS R11, [UR5+0x1c] ;  /* 0x00001c05ff0b7984 */ /* 0x000e640008000800 */
[----:B-1----:R-:W-:-:S05]  /*15aa0*/  LOP3.LUT R19, R11, 0xf00, RZ, 0xb8, !PT ;  /* 0x00000f000b137812 */ /* 0x002fca00078eb8ff */
[----:B------:R-:W-:Y:S04]  /*15ab0*/  STS.64 [UR5+0x18], R18 ;  /* 0x00001812ff007988 */ /* 0x000fe80008000a05 */
[----:B------:R-:W1:Y:S02]  /*15ac0*/  LDS R11, [UR5+0x1c] ;  /* 0x00001c05ff0b7984 */ /* 0x000e640008000800 */
[----:B-1----:R-:W-:-:S05]  /*15ad0*/  LOP3.LUT R2, R11, 0xf000, RZ, 0xb8, !PT ;  /* 0x0000f0000b027812 */ /* 0x002fca00078eb8ff */
[----:B------:R1:W-:Y:S02]  /*15ae0*/  STS [UR5+0x1c], R2 ;  /* 0x00001c02ff007988 */ /* 0x0003e40008000805 */
.L_x_271:
[----:B------:R-:W-:Y:S05]  /*15af0*/  BSYNC B0 ;  /* 0x0000000000007941 */ /* 0x000fea0003800000 */
.L_x_270:
[----:B-1----:R-:W1:Y:S01]  /*15b00*/  S2R R2, SR_LANEID ;  /* 0x0000000000027919 */ /* 0x002e620000000000 */
[----:B------:R-:W-:Y:S01]  /*15b10*/  NOP ;  /* 0x0000000000007918 */ /* 0x000fe20000000000 */
[----:B------:R-:W-:Y:S01]  /*15b20*/  ELECT P0, URZ, PT ;  /* 0x00000000003f782f */ /* 0x000fe20003800000 */
[----:B------:R-:W-:Y:S01]  /*15b30*/  BSSY B0, `(.L_x_273) ;  /* 0x0000008000007945 */ /* 0x000fe20003800000 */
[----:B-1----:R-:W-:-:S04]  /*15b40*/  SHF.L.U32 R10, R2, 0x2, RZ ;  /* 0x00000002020a7819 */ /* 0x002fc800000006ff */
[----:B------:R-:W-:Y:S01]  /*15b50*/  IADD3 R2, P1, R10, UR8, RZ ;  /* 0x000000080a027c10 */ /* 0x000fe2000ff3e0ff */
[----:B------:R1:W1:Y:S04]  /*15b60*/  LDS R9, [R10+UR5] ;  /* 0x000000050a097984 */ /* 0x0002680008000800 */
[----:B--234-:R-:W-:Y:S02]  /*15b70*/  IMAD.X R3, RZ, RZ, UR9, P1 ;  /* 0x00000009ff037e24 */ /* 0x01cfe400088e06ff */
[----:B------:R-:W-:Y:S06]  /*15b80*/  @!P0 BRA `(.L_x_274) ;  /* 0x0000000000088947 */ /* 0x000fec0003800000 */
[----:B------:R0:W-:Y:S01]  /*15b90*/  UTMACMDFLUSH ;  /* 0x00000000000079b7 */ /* 0x0001e20000000000 */
[----:B------:R-:W-:-:S04]  /*15ba0*/  DEPBAR.LE SB0, 0x0 ;  /* 0x000080000000791a */ /* 0x000fc80000000000 */
.L_x_274:
[----:B------:R-:W-:Y:S05]  /*15bb0*/  BSYNC B0 ;  /* 0x0000000000007941 */ /* 0x000fea0003800000 */
.L_x_273:
[----:B-1----:R1:W5:Y:S02]  /*15bc0*/  ATOMG.E.EXCH.STRONG.GPU PT, RZ, [R2], R9 ;  /* 0x0000000902ff73a8 */ /* 0x00236400041ee100 */
.L_x_269:
[----:B------:R-:W-:Y:S01]  /*15bd0*/  ISETP.NE.AND P1, PT, R7, RZ, PT ;  /* 0x000000ff0700720c */ /* 0x000fe20003f25270 */
[----:B------:R-:W-:Y:S01]  /*15be0*/  IMAD.MOV.U32 R16, RZ, RZ, R4 ;  /* 0x000000ffff107224 */ /* 0x000fe200078e0004 */
[----:B------:R-:W-:Y:S01]  /*15bf0*/  IADD3 R22, R22, 0x1, RZ ;  /* 0x0000000116167810 */ /* 0x000fe20007ffe0ff */
[----:B------:R-:W-:Y:S01]  /*15c00*/  IMAD.MOV.U32 R18, RZ, RZ, R6 ;  /* 0x000000ffff127224 */ /* 0x000fe200078e0006 */
[----:B-1----:R-:W-:Y:S02]  /*15c10*/  SEL R2, RZ, 0x1, !P3 ;  /* 0x00000001ff027807 */ /* 0x002fe40005800000 */
[----:B------:R-:W-:Y:S02]  /*15c20*/  ISETP.NE.AND P0, PT, R22, 0x8, PT ;  /* 0x000000081600780c */ /* 0x000fe40003f05270 */
[----:B------:R-:W-:Y:S02]  /*15c30*/  MOV R17, R5 ;  /* 0x0000000500117202 */ /* 0x000fe40000000f00 */
[----:B--234-:R-:W-:-:S02]  /*15c40*/  SEL R3, RZ, 0x1, P0 ;  /* 0x00000001ff037807 */ /* 0x01cfc40000000000 */
[----:B------:R-:W-:Y:S02]  /*15c50*/  SEL R22, R22, RZ, P0 ;  /* 0x000000ff16167207 */ /* 0x000fe40000000000 */
[----:B------:R-:W-:Y:S01]  /*15c60*/  LOP3.LUT R0, R0, R3, RZ, 0x3c, !PT ;  /* 0x0000000300007212 */ /* 0x000fe200078e3cff */
[----:B------:R-:W-:Y:S06]  /*15c70*/  @P1 BRA `(.L_x_275) ;  /* 0xffffffe000b41947 */ /* 0x000fec000383ffff */
[----:B-----5:R-:W-:Y:S01]  /*15c80*/  ELECT P0, URZ, PT ;  /* 0x00000000003f782f */ /* 0x020fe20003800000 */
[----:B------:R-:W-:-:S12]  /*15c90*/  BSSY B0, `(.L_x_276) ;  /* 0x0000017000007945 */ /* 0x000fd80003800000 */
[----:B------:R-:W-:Y:S05]  /*15ca0*/  @!P0 BRA `(.L_x_277) ;  /* 0x0000000000548947 */ /* 0x000fea0003800000 */
[----:B------:R-:W-:Y:S05]  /*15cb0*/  @!P2 BRA `(.L_x_278) ;  /* 0x000000000004a947 */ /* 0x000fea0003800000 */
[----:B------:R-:W-:Y:S01]  /*15cc0*/  BPT.TRAP 0x1 ;  /* 0x000000040000795c */ /* 0x000fe20000300000 */
.L_x_278:
[----:B------:R-:W1:Y:S02]  /*15cd0*/  SYNCS.PHASECHK.TRANS64.TRYWAIT P0, [UR6+0x344e0], R8 ;  /* 0x0344e008ff0075a7 */ /* 0x000e640008000146 */
[----:B-1----:R-:W-:Y:S05]  /*15ce0*/  @!P0 BRA `(.L_x_279) ;  /* 0x0000005000008947 */ /* 0x002fea0003800000 */
.L_x_399:
[----:B------:R-:W-:Y:S05]  /*15cf0*/  @!P2 BRA `(.L_x_280) ;  /* 0x000000000004a947 */ /* 0x000fea0003800000 */
[----:B------:R-:W-:Y:S01]  /*15d00*/  BPT.TRAP 0x1 ;  /* 0x000000040000795c */ /* 0x000fe20000300000 */
.L_x_280:
[----:B------:R-:W2:Y:S02]  /*15d10*/  SYNCS.PHASECHK.TRANS64.TRYWAIT P0, [UR6+0x344e8], R8 ;  /* 0x0344e808ff0075a7 */ /* 0x000ea40008000146 */
[----:B--2---:R-:W-:Y:S05]  /*15d20*/  @!P0 BRA `(.L_x_281) ;  /* 0x0000005000088947 */ /* 0x004fea0003800000 */
.L_x_400:
[----:B------:R-:W-:Y:S05]  /*15d30*/  @!P2 BRA `(.L_x_282) ;  /* 0x000000000004a947 */ /* 0x000fea0003800000 */
[----:B------:R-:W-:Y:S01]  /*15d40*/  BPT.TRAP 0x1 ;  /* 0x000000040000795c */ /* 0x000fe20000300000 */
.L_x_282:
[----:B------:R-:W2:Y:S02]  /*15d50*/  SYNCS.PHASECHK.TRANS64.TRYWAIT P0, [UR6+0x344f0], R8 ;  /* 0x0344f008ff0075a7 */ /* 0x000ea40008000146 */
[----:B--2---:R-:W-:Y:S05]  /*15d60*/  @!P0 BRA `(.L_x_283) ;  /* 0x0000005000108947 */ /* 0x004fea0003800000 */
.L_x_401:
[----:B------:R-:W-:Y:S05]  /*15d70*/  @!P2 BRA `(.L_x_284) ;  /* 0x000000000004a947 */ /* 0x000fea0003800000 */
[----:B------:R-:W-:Y:S01]  /*15d80*/  BPT.TRAP 0x1 ;  /* 0x000000040000795c */ /* 0x000fe20000300000 */
.L_x_284:
[----:B------:R-:W-:-:S04]  /*15d90*/  MOV R0, 0x1 ;  /* 0x0000000100007802 */ /* 0x000fc80000000f00 */
[----:B------:R-:W-:-:S07]  /*15da0*/  SHF.L.U32 R0, R0, 0x1f, RZ ;  /* 0x0000001f00007819 */ /* 0x000fce00000006ff */
.L_x_285:
[----:B-1----:R-:W-:-:S04]  /*15db0*/  IMAD.U32 R3, RZ, RZ, UR6 ;  /* 0x00000006ff037e24 */ /* 0x002fc8000f8e00ff */
[----:B------:R1:W2:Y:S03]  /*15dc0*/  SYNCS.PHASECHK.TRANS64.TRYWAIT P0, [R3+URZ+0x344f8], R0 ;  /* 0x0344f800030075a7 */ /* 0x0002a6000800017f */
[----:B--2---:R-:W-:Y:S05]  /*15dd0*/  @!P0 NANOSLEEP.SYNCS 0x989680 ;  /* 0x009896800000895d */ /* 0x004fea0003900000 */
[----:B------:R-:W2:Y:S02]  /*15de0*/  @!P0 SYNCS.PHASECHK.TRANS64 P0, [R3+URZ+0x344f8], R0 ;  /* 0x0344f800030085a7 */ /* 0x000ea4000800007f */
[----:B--2---:R-:W-:Y:S05]  /*15df0*/  @!P0 BRA `(.L_x_285) ;  /* 0xfffffffc00ec8947 */ /* 0x004fea000383ffff */
.L_x_277:
[----:B------:R-:W-:Y:S05]  /*15e00*/  BSYNC B0 ;  /* 0x0000000000007941 */ /* 0x000fea0003800000 */
.L_x_276:
[----:B------:R-:W-:Y:S05]  /*15e10*/  EXIT ;  /* 0x000000000000794d */ /* 0x000fea0003800000 */
.L_x_158:
[----:B------:R-:W1:Y:S01]  /*15e20*/  S2UR UR4, SR_CTAID.Y ;  /* 0x00000000000479c3 */ /* 0x000e620000002600 */
[----:B------:R-:W3:Y:S01]  /*15e30*/  S2R R0, SR_LANEID ;  /* 0x0000000000007919 */ /* 0x000ee20000000000 */
[----:B------:R-:W-:Y:S01]  /*15e40*/  ELECT P0, URZ, PT ;  /* 0x00000000003f782f */ /* 0x000fe20003800000 */
[----:B------:R-:W-:Y:S01]  /*15e50*/  BSSY B0, `(.L_x_286) ;  /* 0x000003b000007945 */ /* 0x000fe20003800000 */
[----:B------:R-:W-:Y:S01]  /*15e60*/  ULDC.64 UR12, c[0x0][0x508] ;  /* 0x00014200000c7ab9 */ /* 0x000fe20000000a00 */
[----:B-1----:R-:W-:-:S04]  /*15e70*/  UIMAD UR4, UR4, UR60, UR57 ;  /* 0x0000003c040472a4 */ /* 0x002fc8000f8e0239 */
[----:B------:R-:W-:-:S06]  /*15e80*/  UIMAD.WIDE UR12, UR4, 0x80, UR12 ;  /* 0x00000080040c78a5 */ /* 0x000fcc000f8e020c */
[----:B------:R-:W-:Y:S06]  /*15e90*/  @!P0 BRA `(.L_x_287) ;  /* 0x0000000000d88947 */ /* 0x000fec0003800000 */
[----:B------:R1:W-:Y:S01]  /*15ea0*/  STL [R1+0x204], R13 ;  /* 0x0002040d01007387 */ /* 0x0003e20000100800 */
[----:B------:R-:W4:Y:S01]  /*15eb0*/  LDC.64 R14, c[0x0][0x358] ;  /* 0x0000d600ff0e7b82 */ /* 0x000f220000000a00 */
[----:B------:R-:W-:Y:S02]  /*15ec0*/  UMOV UR4, 0x400 ;  /* 0x0000040000047882 */ /* 0x000fe40000000000 */
[----:B------:R3:W-:Y:S01]  /*15ed0*/  STL [R1+0x200], R11 ;  /* 0x0002000b01007387 */ /* 0x0007e20000100800 */
[----:B--2---:R-:W-:-:S04]  /*15ee0*/  ULEA UR4, UR58, UR4, 0x18 ;  /* 0x000000043a047291 */ /* 0x004fc8000f8ec03f */
[----:B------:R-:W2:Y:S08]  /*15ef0*/  LDC.64 R8, c[0x0][0x340] ;  /* 0x0000d000ff087b82 */ /* 0x000eb00000000a00 */
[----:B-1----:R-:W4:Y:S08]  /*15f00*/  LDC.64 R12, c[0x0][0x350] ;  /* 0x0000d400ff0c7b82 */ /* 0x002f300000000a00 */
[----:B---3--:R-:W2:Y:S08]  /*15f10*/  LDC.64 R10, c[0x0][0x348] ;  /* 0x0000d200ff0a7b82 */ /* 0x008eb00000000a00 */
[----:B------:R-:W1:Y:S01]  /*15f20*/  LDC.64 R32, c[0x0][0x300] ;  /* 0x0000c000ff207b82 */ /* 0x000e620000000a00 */
[----:B----4-:R3:W-:Y:S07]  /*15f30*/  STS.128 [UR4+0x34650], R12 ;  /* 0x0346500cff007988 */ /* 0x0107ee0008000c04 */
[----:B------:R-:W1:Y:S01]  /*15f40*/  LDC.64 R34, c[0x0][0x308] ;  /* 0x0000c200ff227b82 */ /* 0x000e620000000a00 */
[----:B--2---:R2:W-:Y:S07]  /*15f50*/  STS.128 [UR4+0x34640], R8 ;  /* 0x03464008ff007988 */ /* 0x0045ee0008000c04 */
[----:B------:R-:W4:Y:S08]  /*15f60*/  LDC.64 R28, c[0x0][0x310] ;  /* 0x0000c400ff1c7b82 */ /* 0x000f300000000a00 */
[----:B---3--:R-:W3:Y:S08]  /*15f70*/  LDC.64 R12, c[0x0][0x420] ;  /* 0x00010800ff0c7b82 */ /* 0x008ef00000000a00 */
[----:B------:R-:W3:Y:S01]  /*15f80*/  LDC.64 R14, c[0x0][0x428] ;  /* 0x00010a00ff0e7b82 */ /* 0x000ee20000000a00 */
[----:B-1----:R-:W-:Y:S07]  /*15f90*/  STS.128 [UR4+0x34600], R32 ;  /* 0x03460020ff007988 */ /* 0x002fee0008000c04 */
[----:B--2---:R-:W1:Y:S08]  /*15fa0*/  LDC.64 R8, c[0x0][0x430] ;  /* 0x00010c00ff087b82 */ /* 0x004e700000000a00 */
[----:B------:R-:W1:Y:S01]  /*15fb0*/  LDC.64 R10, c[0x0][0x438] ;  /* 0x00010e00ff0a7b82 */ /* 0x000e620000000a00 */
[----:B---3--:R2:W-:Y:S07]  /*15fc0*/  STS.128 [UR4+0x346a0], R12 ;  /* 0x0346a00cff007988 */ /* 0x0085ee0008000c04 */
[----:B------:R-:W4:Y:S08]  /*15fd0*/  LDC.64 R30, c[0x0][0x318] ;  /* 0x0000c600ff1e7b82 */ /* 0x000f300000000a00 */
[----:B------:R-:W3:Y:S01]  /*15fe0*/  LDC.64 R24, c[0x0][0x320] ;  /* 0x0000c800ff187b82 */ /* 0x000ee20000000a00 */
[----:B--2---:R2:W5:Y:S07]  /*15ff0*/  LDL.LU R13, [R1+0x204] ;  /* 0x00020400010d7983 */ /* 0x00456e0000300800 */
[----:B------:R-:W3:Y:S01]  /*16000*/  LDC.64 R26, c[0x0][0x328] ;  /* 0x0000ca00ff1a7b82 */ /* 0x000ee20000000a00 */
[----:B-1----:R1:W-:Y:S07]  /*16010*/  STS.128 [UR4+0x346b0], R8 ;  /* 0x0346b008ff007988 */ /* 0x0023ee0008000c04 */
[----:B------:R-:W2:Y:S01]  /*16020*/  LDC.64 R4, c[0x0][0x330] ;  /* 0x0000cc00ff047b82 */ /* 0x000ea20000000a00 */
[----:B----4-:R4:W-:Y:S04]  /*16030*/  STS.128 [UR4+0x34610], R28 ;  /* 0x0346101cff007988 */ /* 0x0109e80008000c04 */
[----:B-1----:R1:W5:Y:S03]  /*16040*/  LDL.LU R11, [R1+0x200] ;  /* 0x00020000010b7983 */ /* 0x0023660000300800 */
[----:B------:R-:W2:Y:S01]  /*16050*/  LDC.64 R6, c[0x0][0x338] ;  /* 0x0000ce00ff067b82 */ /* 0x000ea20000000a00 */
[----:B---3--:R3:W-:Y:S07]  /*16060*/  STS.128 [UR4+0x34620], R24 ;  /* 0x03462018ff007988 */ /* 0x0087ee0008000c04 */
[----:B------:R-:W1:Y:S08]  /*16070*/  LDC.64 R32, c[0x0][0x360] ;  /* 0x0000d800ff207b82 */ /* 0x000e700000000a00 */
[----:B------:R-:W1:Y:S01]  /*16080*/  LDC.64 R34, c[0x0][0x368] ;  /* 0x0000da00ff227b82 */ /* 0x000e620000000a00 */
[----:B--2---:R2:W-:Y:S07]  /*16090*/  STS.128 [UR4+0x34630], R4 ;  /* 0x03463004ff007988 */ /* 0x0045ee0008000c04 */
[----:B----4-:R-:W4:Y:S08]  /*160a0*/  LDC.64 R28, c[0x0][0x370] ;  /* 0x0000dc00ff1c7b82 */ /* 0x010f300000000a00 */
[----:B------:R-:W4:Y:S08]  /*160b0*/  LDC.64 R30, c[0x0][0x378] ;  /* 0x0000de00ff1e7b82 */ /* 0x000f300000000a00 */
[----:B---3--:R-:W3:Y:S01]  /*160c0*/  LDC.64 R24, c[0x0][0x400] ;  /* 0x00010000ff187b82 */ /* 0x008ee20000000a00 */
[----:B-1----:R1:W-:Y:S07]  /*160d0*/  STS.128 [UR4+0x34660], R32 ;  /* 0x03466020ff007988 */ /* 0x0023ee0008000c04 */
[----:B------:R-:W3:Y:S08]  /*160e0*/  LDC.64 R26, c[0x0][0x408] ;  /* 0x00010200ff1a7b82 */ /* 0x000ef00000000a00 */
[----:B--2---:R-:W2:Y:S01]  /*160f0*/  LDC.64 R4, c[0x0][0x410] ;  /* 0x00010400ff047b82 */ /* 0x004ea20000000a00 */
[----:B----4-:R4:W-:Y:S07]  /*16100*/  STS.128 [UR4+0x34670], R28 ;  /* 0x0346701cff007988 */ /* 0x0109ee0008000c04 */
[----:B------:R-:W2:Y:S01]  /*16110*/  LDC.64 R6, c[0x0][0x418] ;  /* 0x00010600ff067b82 */ /* 0x000ea20000000a00 */
[----:B---3--:R3:W-:Y:S07]  /*16120*/  STS.128 [UR4+0x34680], R24 ;  /* 0x03468018ff007988 */ /* 0x0087ee0008000c04 */
[----:B-1----:R-:W1:Y:S08]  /*16130*/  LDC.64 R32, c[0x0][0x440] ;  /* 0x00011000ff207b82 */ /* 0x002e700000000a00 */
[----:B------:R-:W1:Y:S01]  /*16140*/  LDC.64 R34, c[0x0][0x448] ;  /* 0x00011200ff227b82 */ /* 0x000e620000000a00 */
[----:B--2---:R2:W-:Y:S07]  /*16150*/  STS.128 [UR4+0x34690], R4 ;  /* 0x03469004ff007988 */ /* 0x0045ee0008000c04 */
[----:B----4-:R-:W4:Y:S08]  /*16160*/  LDC.64 R28, c[0x0][0x450] ;  /* 0x00011400ff1c7b82 */ /* 0x010f300000000a00 */
[----:B------:R-:W4:Y:S08]  /*16170*/  LDC.64 R30, c[0x0][0x458] ;  /* 0x00011600ff1e7b82 */ /* 0x000f300000000a00 */
[----:B---3--:R-:W3:Y:S08]  /*16180*/  LDC.64 R24, c[0x0][0x460] ;  /* 0x00011800ff187b82 */ /* 0x008ef00000000a00 */
[----:B------:R-:W3:Y:S08]  /*16190*/  LDC.64 R26, c[0x0][0x468] ;  /* 0x00011a00ff1a7b82 */ /* 0x000ef00000000a00 */
[----:B--2---:R-:W2:Y:S08]  /*161a0*/  LDC.64 R4, c[0x0][0x470] ;  /* 0x00011c00ff047b82 */ /* 0x004eb00000000a00 */
[----:B------:R-:W2:Y:S01]  /*161b0*/  LDC.64 R6, c[0x0][0x478] ;  /* 0x00011e00ff067b82 */ /* 0x000ea20000000a00 */
[----:B-1----:R1:W-:Y:S04]  /*161c0*/  STS.128 [UR4+0x346c0], R32 ;  /* 0x0346c020ff007988 */ /* 0x0023e80008000c04 */
[----:B----4-:R1:W-:Y:S04]  /*161d0*/  STS.128 [UR4+0x346d0], R28 ;  /* 0x0346d01cff007988 */ /* 0x0103e80008000c04 */
[----:B---3--:R1:W-:Y:S04]  /*161e0*/  STS.128 [UR4+0x346e0], R24 ;  /* 0x0346e018ff007988 */ /* 0x0083e80008000c04 */
[----:B--2---:R1:W-:Y:S02]  /*161f0*/  STS.128 [UR4+0x346f0], R4 ;  /* 0x0346f004ff007988 */ /* 0x0043e40008000c04 */
.L_x_287:
[----:B--2---:R-:W-:Y:S05]  /*16200*/  BSYNC B0 ;  /* 0x0000000000007941 */ /* 0x004fea0003800000 */
.L_x_286:
[----:B------:R-:W-:Y:S01]  /*16210*/  ELECT P0, URZ, PT ;  /* 0x00000000003f782f */ /* 0x000fe20003800000 */
[----:B------:R-:W-:Y:S01]  /*16220*/  NOP ;  /* 0x0000000000007918 */ /* 0x000fe20000000000 */
[----:B------:R-:W-:Y:S11]  /*16230*/  BSSY B0, `(.L_x_288) ;  /* 0x000004a000007945 */ /* 0x000ff60003800000 */
[----:B------:R-:W-:Y:S05]  /*16240*/  @!P0 BRA `(.L_x_289) ;  /* 0x0000000400208947 */ /* 0x000fea0003800000 */
[----:B-1----:R-:W1:Y:S08]  /*16250*/  LDC.64 R4, c[0x0][0x518] ;  /* 0x00014600ff047b82 */ /* 0x002e700000000a00 */
[----:B------:R-:W2:Y:S08]  /*16260*/  LDC.64 R2, c[0x0][0x528] ;  /* 0x00014a00ff027b82 */ /* 0x000eb00000000a00 */
[----:B------:R-:W4:Y:S01]  /*16270*/  LDC.64 R8, c[0x0][0x510] ;  /* 0x00014400ff087b82 */ /* 0x000f220000000a00 */
[----:B-1----:R-:W-:-:S07]  /*16280*/  IMAD.WIDE R4, R18, 0x8, R4 ;  /* 0x0000000812047825 */ /* 0x002fce00078e0204 */
[----:B------:R-:W1:Y:S01]  /*16290*/  LDC.64 R6, c[0x0][0x520] ;  /* 0x00014800ff067b82 */ /* 0x000e620000000a00 */
[----:B------:R-:W3:Y:S01]  /*162a0*/  LDG.E.64 R4, desc[UR38][R4.64] ;  /* 0x0000002604047981 */ /* 0x000ee2000c1e1b00 */
[----:B--2---:R-:W-:-:S06]  /*162b0*/  IMAD.WIDE R2, R18, 0x8, R2 ;  /* 0x0000000812027825 */ /* 0x004fcc00078e0202 */
[----:B------:R-:W2:Y:S01]  /*162c0*/  LDG.E.64 R2, desc[UR38][R2.64] ;  /* 0x0000002602027981 */ /* 0x000ea2000c1e1b00 */
[----:B----4-:R-:W-:-:S06]  /*162d0*/  IMAD.WIDE R8, R18, 0x8, R8 ;  /* 0x0000000812087825 */ /* 0x010fcc00078e0208 */
[----:B------:R-:W4:Y:S01]  /*162e0*/  LDG.E.64 R8, desc[UR38][R8.64] ;  /* 0x0000002608087981 */ /* 0x000f22000c1e1b00 */
[----:B-1----:R-:W-:-:S06]  /*162f0*/  IMAD.WIDE R6, R18, 0x8, R6 ;  /* 0x0000000812067825 */ /* 0x002fcc00078e0206 */
[----:B------:R-:W4:Y:S01]  /*16300*/  LDG.E.64 R6, desc[UR38][R6.64] ;  /* 0x0000002606067981 */ /* 0x000f22000c1e1b00 */
[----:B------:R-:W-:Y:S02]  /*16310*/  UMOV UR4, 0x400 ;  /* 0x0000040000047882 */ /* 0x000fe40000000000 */
[----:B------:R-:W-:-:S09]  /*16320*/  ULEA UR4, UR58, UR4, 0x18 ;  /* 0x000000043a047291 */ /* 0x000fd2000f8ec03f */
[----:B------:R-:W1:Y:S04]  /*16330*/  LDS R10, [UR4+0x3461c] ;  /* 0x03461c04ff0a7984 */ /* 0x000e680008000800 */
[----:B------:R-:W1:Y:S01]  /*16340*/  LDS R12, [UR4+0x3469c] ;  /* 0x03469c04ff0c7984 */ /* 0x000e620008000800 */
[----:B------:R-:W-:Y:S02]  /*16350*/  UIADD3 UR6, UR4, 0x34680, URZ ;  /* 0x0003468004067890 */ /* 0x000fe4000fffe03f */
[----:B------:R-:W-:-:S04]  /*16360*/  UIADD3 UR5, UR4, 0x34600, URZ ;  /* 0x0003460004057890 */ /* 0x000fc8000fffe03f */
[----:B------:R-:W-:Y:S02]  /*16370*/  IMAD.U32 R26, RZ, RZ, UR6 ;  /* 0x00000006ff1a7e24 */ /* 0x000fe4000f8e00ff */
[----:B------:R-:W-:-:S03]  /*16380*/  MOV R24, UR5 ;  /* 0x0000000500187c02 */ /* 0x000fc60008000f00 */
[----:B------:R-:W-:Y:S02]  /*16390*/  SHF.R.U64 R26, R26, 0x4, RZ ;  /* 0x000000041a1a7819 */ /* 0x000fe400000012ff */
[----:B------:R-:W-:Y:S02]  /*163a0*/  SHF.R.U64 R24, R24, 0x4, RZ ;  /* 0x0000000418187819 */ /* 0x000fe400000012ff */
[----:B-----5:R-:W-:Y:S01]  /*163b0*/  IADD3 R13, R13, -0x1, RZ ;  /* 0xffffffff0d0d7810 */ /* 0x020fe20007ffe0ff */
[----:B------:R-:W-:Y:S04]  /*163c0*/  STS [UR4+0x34690], R26 ;  /* 0x0346901aff007988 */ /* 0x000fe80008000804 */
[----:B------:R-:W-:Y:S04]  /*163d0*/  STS [UR4+0x34610], R24 ;  /* 0x03461018ff007988 */ /* 0x000fe80008000804 */
[----:B------:R-:W-:Y:S04]  /*163e0*/  STS [UR4+0x34614], R24 ;  /* 0x03461418ff007988 */ /* 0x000fe80008000804 */
[----:B------:R-:W-:Y:S04]  /*163f0*/  STS [UR4+0x34694], R26 ;  /* 0x0346941aff007988 */ /* 0x000fe80008000804 */
[----:B------:R-:W-:Y:S04]  /*16400*/  STS [UR4+0x34630], RZ ;  /* 0x034630ffff007988 */ /* 0x000fe80008000804 */
[----:B------:R-:W-:Y:S01]  /*16410*/  STS [UR4+0x346b0], RZ ;  /* 0x0346b0ffff007988 */ /* 0x000fe20008000804 */
[----:B---3--:R-:W-:-:S04]  /*16420*/  SHF.L.U64.HI R5, R4, 0x1, R5 ;  /* 0x0000000104057819 */ /* 0x008fc80000010205 */
[----:B------:R-:W-:Y:S02]  /*16430*/  LOP3.LUT R5, R5, 0x1fffffff, RZ, 0xc0, !PT ;  /* 0x1fffffff05057812 */ /* 0x000fe400078ec0ff */
[----:B--2---:R-:W-:Y:S02]  /*16440*/  SHF.L.U64.HI R3, R2, 0x1, R3 ;  /* 0x0000000102037819 */ /* 0x004fe40000010203 */
[----:B------:R-:W-:Y:S02]  /*16450*/  SHF.R.U32.HI R15, RZ, 0x4, R5 ;  /* 0x00000004ff0f7819 */ /* 0x000fe40000011605 */
[----:B------:R-:W-:Y:S02]  /*16460*/  LOP3.LUT R3, R3, 0x1fffffff, RZ, 0xc0, !PT ;  /* 0x1fffffff03037812 */ /* 0x000fe400078ec0ff */
[----:B-1----:R-:W-:Y:S02]  /*16470*/  LOP3.LUT R10, R10, 0xf, R15, 0xb8, !PT ;  /* 0x0000000f0a0a7812 */ /* 0x002fe400078eb80f */
[----:B------:R-:W-:-:S04]  /*16480*/  SHF.R.U32.HI R15, RZ, 0x4, R3 ;  /* 0x00000004ff0f7819 */ /* 0x000fc80000011603 */
[----:B------:R-:W-:Y:S01]  /*16490*/  LOP3.LUT R14, R12, 0xf, R15, 0xb8, !PT ;  /* 0x0000000f0c0e7812 */ /* 0x000fe200078eb80f */
[----:B------:R-:W-:Y:S04]  /*164a0*/  STS [UR4+0x3461c], R10 ;  /* 0x03461c0aff007988 */ /* 0x000fe80008000804 */
[----:B------:R-:W-:Y:S04]  /*164b0*/  STS [UR4+0x3469c], R14 ;  /* 0x03469c0eff007988 */ /* 0x000fe80008000804 */
[----:B------:R-:W1:Y:S04]  /*164c0*/  LDS R12, [UR4+0x3461c] ;  /* 0x03461c04ff0c7984 */ /* 0x000e680008000800 */
[----:B------:R-:W2:Y:S01]  /*164d0*/  LDS R15, [UR4+0x3469c] ;  /* 0x03469c04ff0f7984 */ /* 0x000ea20008000800 */
[----:B-1----:R-:W-:-:S02]  /*164e0*/  LOP3.LUT R12, R12, 0xf0, RZ, 0xb8, !PT ;  /* 0x000000f00c0c7812 */ /* 0x002fc400078eb8ff */
[----:B--2---:R-:W-:-:S03]  /*164f0*/  LOP3.LUT R15, R15, 0xf0, RZ, 0xb8, !PT ;  /* 0x000000f00f0f7812 */ /* 0x004fc600078eb8ff */
[----:B------:R-:W-:Y:S04]  /*16500*/  STS [UR4+0x3461c], R12 ;  /* 0x03461c0cff007988 */ /* 0x000fe80008000804 */
[----:B------:R-:W-:Y:S04]  /*16510*/  STS [UR4+0x3469c], R15 ;  /* 0x03469c0fff007988 */ /* 0x000fe80008000804 */
[----:B------:R-:W1:Y:S04]  /*16520*/  LDS R25, [UR4+0x3461c] ;  /* 0x03461c04ff197984 */ /* 0x000e680008000800 */
[----:B------:R-:W2:Y:S01]  /*16530*/  LDS R27, [UR4+0x3469c] ;  /* 0x03469c04ff1b7984 */ /* 0x000ea20008000800 */
[----:B-1----:R-:W-:-:S02]  /*16540*/  LOP3.LUT R25, R25, 0xf00, RZ, 0xb8, !PT ;  /* 0x00000f0019197812 */ /* 0x002fc400078eb8ff */
[----:B--2---:R-:W-:-:S03]  /*16550*/  LOP3.LUT R27, R27, 0xf00, RZ, 0xb8, !PT ;  /* 0x00000f001b1b7812 */ /* 0x004fc600078eb8ff */
[----:B------:R-:W-:Y:S04]  /*16560*/  STS.64 [UR4+0x34618], R24 ;  /* 0x03461818ff007988 */ /* 0x000fe80008000a04 */
[----:B------:R-:W-:Y:S04]  /*16570*/  STS.64 [UR4+0x34698], R26 ;  /* 0x0346981aff007988 */ /* 0x000fe80008000a04 */
[----:B------:R-:W1:Y:S04]  /*16580*/  LDS R23, [UR4+0x3461c] ;  /* 0x03461c04ff177984 */ /* 0x000e680008000800 */
[----:B------:R-:W2:Y:S01]  /*16590*/  LDS R10, [UR4+0x3469c] ;  /* 0x03469c04ff0a7984 */ /* 0x000ea20008000800 */
[----:B------:R-:W-:Y:S01]  /*165a0*/  IMAD.SHL.U32 R4, R4, 0x2, RZ ;  /* 0x0000000204047824 */ /* 0x000fe200078e00ff */
[----:B------:R-:W-:Y:S01]  /*165b0*/  SHF.L.U32 R2, R2, 0x1, RZ ;  /* 0x0000000102027819 */ /* 0x000fe200000006ff */
[----:B------:R-:W-:Y:S01]  /*165c0*/  VIADD R12, R11, 0xffffffff ;  /* 0xffffffff0b0c7836 */ /* 0x000fe20000000000 */
[----:B------:R-:W-:-:S02]  /*165d0*/  CS2R R14, SRZ ;  /* 0x00000000000e7805 */ /* 0x000fc4000001ff00 */
[----:B------:R-:W-:Y:S02]  /*165e0*/  LOP3.LUT R4, R4, 0xfffffffe, RZ, 0xc0, !PT ;  /* 0xfffffffe04047812 */ /* 0x000fe400078ec0ff */
[----:B------:R-:W-:Y:S01]  /*165f0*/  LOP3.LUT R2, R2, 0xfffffffe, RZ, 0xc0, !PT ;  /* 0xfffffffe02027812 */ /* 0x000fe200078ec0ff */
[----:B------:R3:W-:Y:S01]  /*16600*/  STS.128 [UR4+0x34620], R12 ;  /* 0x0346200cff007988 */ /* 0x0007e20008000c04 */
[----:B------:R-:W-:Y:S02]  /*16610*/  SHF.R.U64 R5, R4, 0x4, R5 ;  /* 0x0000000404057819 */ /* 0x000fe40000001205 */
[----:B------:R-:W-:Y:S01]  /*16620*/  SHF.R.U64 R3, R2, 0x4, R3 ;  /* 0x0000000402037819 */ /* 0x000fe20000001203 */
[----:B----4-:R4:W-:Y:S04]  /*16630*/  STS.64 [UR4+0x34600], R8 ;  /* 0x03460008ff007988 */ /* 0x0109e80008000a04 */
[----:B------:R4:W-:Y:S01]  /*16640*/  STS [UR4+0x3460c], R5 ;  /* 0x03460c05ff007988 */ /* 0x0009e20008000804 */
[----:B---3--:R-:W-:-:S03]  /*16650*/  IADD3 R13, R19, -0x1, RZ ;  /* 0xffffffff130d7810 */ /* 0x008fc60007ffe0ff */
[----:B------:R4:W-:Y:S04]  /*16660*/  STS [UR4+0x3468c], R3 ;  /* 0x03468c03ff007988 */ /* 0x0009e80008000804 */
[----:B------:R4:W-:Y:S01]  /*16670*/  STS.128 [UR4+0x346a0], R12 ;  /* 0x0346a00cff007988 */ /* 0x0009e20008000c04 */
[----:B-1----:R-:W-:Y:S02]  /*16680*/  LOP3.LUT R23, R23, 0xf000, RZ, 0xb8, !PT ;  /* 0x0000f00017177812 */ /* 0x002fe400078eb8ff */
[----:B--2---:R-:W-:Y:S01]  /*16690*/  LOP3.LUT R10, R10, 0xf000, RZ, 0xb8, !PT ;  /* 0x0000f0000a0a7812 */ /* 0x004fe200078eb8ff */
[----:B------:R4:W-:Y:S04]  /*166a0*/  STS.64 [UR4+0x34680], R6 ;  /* 0x03468006ff007988 */ /* 0x0009e80008000a04 */
[----:B------:R4:W-:Y:S04]  /*166b0*/  STS [UR4+0x3461c], R23 ;  /* 0x03461c17ff007988 */ /* 0x0009e80008000804 */
[----:B------:R4:W-:Y:S02]  /*166c0*/  STS [UR4+0x3469c], R10 ;  /* 0x03469c0aff007988 */ /* 0x0009e40008000804 */
.L_x_289:
[----:B------:R-:W-:Y:S05]  /*166d0*/  BSYNC B0 ;  /* 0x0000000000007941 */ /* 0x000fea0003800000 */
.L_x_288:
[----:B------:R-:W-:Y:S01]  /*166e0*/  ELECT P0, URZ, PT ;  /* 0x00000000003f782f */ /* 0x000fe20003800000 */
[----:B------:R-:W-:Y:S01]  /*166f0*/  NOP ;  /* 0x0000000000007918 */ /* 0x000fe20000000000 */
[----:B------:R-:W-:Y:S11]  /*16700*/  BSSY B0, `(.L_x_290) ;  /* 0x0000004000007945 */ /* 0x000ff60003800000 */
[----:B------:R-:W-:Y:S05]  /*16710*/  @!P0 BRA `(.L_x_291) ;  /* 0x0000000000088947 */ /* 0x000fea0003800000 */
[----:B------:R0:W-:Y:S01]  /*16720*/  UTMACMDFLUSH ;  /* 0x00000000000079b7 */ /* 0x0001e20000000000 */
[----:B------:R-:W-:-:S04]  /*16730*/  DEPBAR.LE SB0, 0x0 ;  /* 0x000080000000791a */ /* 0x000fc80000000000 */
.L_x_291:
[----:B------:R-:W-:Y:S05]  /*16740*/  BSYNC B0 ;  /* 0x0000000000007941 */ /* 0x000fea0003800000 */
.L_x_290:
[----:B------:R-:W-:Y:S01]  /*16750*/  UMOV UR4, 0x400 ;  /* 0x0000040000047882 */ /* 0x000fe20000000000 */
[----:B---3--:R-:W-:Y:S01]  /*16760*/  IMAD.SHL.U32 R0, R0, 0x4, RZ ;  /* 0x0000000400007824 */ /* 0x008fe200078e00ff */
[----:B------:R-:W-:Y:S01]  /*16770*/  ULEA UR16, UR58, UR4, 0x18 ;  /* 0x000000043a107291 */ /* 0x000fe2000f8ec03f */
[----:B------:R-:W-:-:S03]  /*16780*/  ULDC UR14, c[0x0][0x884] ;  /* 0x00022100000e7ab9 */ /* 0x000fc60000000800 */
[----:B------:R-:W-:Y:S01]  /*16790*/  UIADD3 UR18, UR16, 0x34600, URZ ;  /* 0x0003460010127890 */ /* 0x000fe2000fffe03f */
[----:B-1----:R-:W-:Y:S01]  /*167a0*/  IADD3 R4, P0, R0, UR12, RZ ;  /* 0x0000000c00047c10 */ /* 0x002fe2000ff1e0ff */
[----:B------:R-:W-:Y:S01]  /*167b0*/  UIMAD.WIDE UR14, UR14, 0x80, UR12 ;  /* 0x000000800e0e78a5 */ /* 0x000fe2000f8e020c */
[----:B----4-:R-:W-:Y:S02]  /*167c0*/  IMAD.MOV.U32 R6, RZ, RZ, 0x1 ;  /* 0x00000001ff067424 */ /* 0x010fe400078e00ff */
[----:B------:R-:W-:-:S03]  /*167d0*/  IADD3.X R5, RZ, UR13, RZ, P0, !PT ;  /* 0x0000000dff057c10 */ /* 0x000fc600087fe4ff */
[----:B------:R-:W-:Y:S01]  /*167e0*/  IADD3 R2, P1, R0, UR14, RZ ;  /* 0x0000000e00027c10 */ /* 0x000fe2000ff3e0ff */
[----:B------:R-:W1:Y:S04]  /*167f0*/  LDS R7, [R0+UR18] ;  /* 0x0000001200077984 */ /* 0x000e680008000800 */
[----:B------:R2:W3:Y:S01]  /*16800*/  LDS R9, [R0+UR18+0x80] ;  /* 0x0000801200097984 */ /* 0x0004e20008000800 */
[----:B------:R-:W-:Y:S01]  /*16810*/  IMAD.X R3, RZ, RZ, UR15, P1 ;  /* 0x0000000fff037e24 */ /* 0x000fe200088e06ff */
[----:B------:R-:W-:Y:S02]  /*16820*/  LOP3.LUT P1, RZ, R21, 0x7f, RZ, 0xc0, !PT ;  /* 0x0000007f15ff7812 */ /* 0x000fe4000782c0ff */
[----:B------:R-:W-:Y:S01]  /*16830*/  MOV R8, 0x1 ;  /* 0x0000000100087802 */ /* 0x000fe20000000f00 */
[----:B------:R-:W-:Y:S01]  /*16840*/  BSSY B0, `(.L_x_292) ;  /* 0x00000ea000007945 */ /* 0x000fe20003800000 */
[----:B------:R-:W-:Y:S01]  /*16850*/  ISETP.EQ.OR P2, PT, R20, RZ, P1 ;  /* 0x000000ff1400720c */ /* 0x000fe20000f42670 */
[----:B------:R-:W-:Y:S01]  /*16860*/  IMAD.MOV.U32 R10, RZ, RZ, 0x1 ;  /* 0x00000001ff0a7424 */ /* 0x000fe200078e00ff */
[----:B--2---:R-:W-:-:S02]  /*16870*/  MOV R0, RZ ;  /* 0x000000ff00007202 */ /* 0x004fc40000000f00 */
[----:B------:R-:W-:Y:S01]  /*16880*/  MOV R19, RZ ;  /* 0x000000ff00137202 */ /* 0x000fe20000000f00 */
[----:B------:R-:W-:Y:S02]  /*16890*/  ULOP3.LUT UR20, UR59, 0x1, URZ, 0xfc, !UPT ;  /* 0x000000013b147892 */ /* 0x000fe4000f8efc3f */
[----:B------:R-:W-:Y:S02]  /*168a0*/  ULOP3.LUT UR17, UR40, 0x2, URZ, 0xfc, !UPT ;  /* 0x0000000228117892 */ /* 0x000fe4000f8efc3f */
[----:B------:R-:W-:Y:S01]  /*168b0*/  UIADD3 UR19, UR16, 0x34680, URZ ;  /* 0x0003468010137890 */ /* 0x000fe2000fffe03f */
[----:B-1----:R-:W5:Y:S04]  /*168c0*/  ATOMG.E.EXCH.STRONG.GPU PT, RZ, [R4], R7 ;  /* 0x0000000704ff73a8 */ /* 0x002f6800041ee100 */
[----:B---3--:R1:W5:Y:S02]  /*168d0*/  ATOMG.E.EXCH.STRONG.GPU PT, RZ, [R2], R9 ;  /* 0x0000000902ff73a8 */ /* 0x00836400041ee100 */
[----:B-1----:R-:W-:-:S02]  /*168e0*/  PRMT R2, R6, 0x7610, R2 ;  /* 0x0000761006027816 */ /* 0x002fc40000000002 */
[----:B------:R-:W-:-:S07]  /*168f0*/  PRMT R3, R8, 0x7610, R3 ;  /* 0x0000761008037816 */ /* 0x000fce0000000003 */
.L_x_312:
[----:B------:R-:W-:Y:S01]  /*16900*/  LOP3.LUT P0, RZ, R3, 0xff, RZ, 0xc0, !PT ;  /* 0x000000ff03ff7812 */ /* 0x000fe2000780c0ff */
[----:B-----5:R-:W-:Y:S01]  /*16910*/  VIADD R4, R11, 0x3f ;  /* 0x0000003f0b047836 */ /* 0x020fe20000000000 */
[----:B------:R-:W-:Y:S05]  /*16920*/  YIELD ;  /* 0x0000000000007946 */ /* 0x000fea0003800000 */
[----:B------:R-:W-:Y:S01]  /*16930*/  SHF.R.S32.HI R5, RZ, 0x1f, R4 ;  /* 0x0000001fff057819 */ /* 0x000fe20000011404 */
[----:B------:R-:W-:Y:S03]  /*16940*/  BSSY B1, `(.L_x_293) ;  /* 0x0000008000017945 */ /* 0x000fe60003800000 */
[----:B------:R-:W-:-:S02]  /*16950*/  LEA.HI R5, R5, R4, RZ, 0x6 ;  /* 0x0000000405057211 */ /* 0x000fc400078f30ff */
[----:B------:R-:W-:Y:S05]  /*16960*/  @!P0 BRA `(.L_x_294) ;  /* 0x0000000000148947 */ /* 0x000fea0003800000 */
[----:B------:R-:W-:-:S04]  /*16970*/  DEPBAR {5,4,3,2,1,0} ;  /* 0x0000003f0000791a */ /* 0x000fc80000000000 */
[----:B------:R1:W-:Y:S01]  /*16980*/  UTMACCTL.IV [UR12] ;  /* 0x000000000c0079b9 */ /* 0x0003e20008000000 */
[----:B------:R-:W-:-:S04]  /*16990*/  DEPBAR {5,4,3,2,1,0} ;  /* 0x0000003f0000791a */ /* 0x000fc80000000000 */
[----:B------:R1:W-:Y:S02]  /*169a0*/  UTMACCTL.IV [UR14] ;  /* 0x000000000e0079b9 */ /* 0x0003e40008000000 */
[----:B-1----:R-:W-:Y:S01]  /*169b0*/  NOP ;  /* 0x0000000000007918 */ /* 0x002fe20000000000 */
.L_x_294:
[----:B------:R-:W-:Y:S05]  /*169c0*/  BSYNC B1 ;  /* 0x0000000000017941 */ /* 0x000fea0003800000 */
.L_x_293:
[----:B------:R-:W-:Y:S01]  /*169d0*/  UMOV UR4, 0xffffffff ;  /* 0xffffffff00047882 */ /* 0x000fe20000000000 */
[----:B------:R-:W-:Y:S02]  /*169e0*/  SHF.R.S32.HI R7, RZ, 0x6, R5 ;  /* 0x00000006ff077819 */ /* 0x000fe40000011405 */
[----:B------:R-:W-:Y:S05]  /*169f0*/  BRA.DIV UR4, `(.L_x_295) ;  /* 0x0000004604047947 */ /* 0x000fea000b800000 */
[----:B------:R-:W-:-:S13]  /*16a00*/  ELECT P6, URZ, PT ;  /* 0x00000000003f782f */ /* 0x000fda00038c0000 */
.L_x_404:
[----:B------:R-:W-:Y:S01]  /*16a10*/  ISETP.LT.OR P6, PT, R11, 0x1, !P6 ;  /* 0x000000010b00780c */ /* 0x000fe200077c1670 */
[----:B------:R-:W-:-:S12]  /*16a20*/  BSSY B1, `(.L_x_296) ;  /* 0x000002e000017945 */ /* 0x000fd80003800000 */
[----:B------:R-:W-:Y:S05]  /*16a30*/  @P6 BRA `(.L_x_297) ;  /* 0x0000000000b06947 */ /* 0x000fea0003800000 */
[----:B------:R-:W-:Y:S01]  /*16a40*/  SHF.L.U32 R17, R17, 0x8, RZ ;  /* 0x0000000811117819 */ /* 0x000fe200000006ff */
[----:B------:R-:W-:Y:S01]  /*16a50*/  IMAD.SHL.U32 R16, R16, 0x80, RZ ;  /* 0x0000008010107824 */ /* 0x000fe200078e00ff */
[----:B------:R-:W-:Y:S01]  /*16a60*/  IADD3 R9, R7, 0x1, RZ ;  /* 0x0000000107097810 */ /* 0x000fe20007ffe0ff */
[----:B------:R-:W-:Y:S01]  /*16a70*/  IMAD.MOV.U32 R12, RZ, RZ, RZ ;  /* 0x000000ffff0c7224 */ /* 0x000fe200078e00ff */
[----:B------:R-:W-:Y:S01]  /*16a80*/  MOV R3, R10 ;  /* 0x0000000a00037202 */ /* 0x000fe20000000f00 */
[----:B------:R-:W-:-:S07]  /*16a90*/  IMAD.MOV.U32 R4, RZ, RZ, R0 ;  /* 0x000000ffff047224 */ /* 0x000fce00078e0000 */
.L_x_301:
[----:B--2---:R-:W-:Y:S01]  /*16aa0*/  LEA R8, R4, UR16, 0x3 ;  /* 0x0000001004087c11 */ /* 0x004fe2000f8e18ff */
[----:B------:R-:W-:Y:S05]  /*16ab0*/  YIELD ;  /* 0x0000000000007946 */ /* 0x000fea0003800000 */
[----:B------:R-:W-:Y:S01]  /*16ac0*/  SHF.L.U32 R5, R3, 0x1f, RZ ;  /* 0x0000001f03057819 */ /* 0x000fe200000006ff */
[----:B------:R-:W1:Y:S03]  /*16ad0*/  @!P1 LDC R6, c[0x0][0x500] ;  /* 0x00014000ff069b82 */ /* 0x000e660000000800 */
[----:B------:R-:W2:Y:S02]  /*16ae0*/  SYNCS.PHASECHK.TRANS64.TRYWAIT P0, [R8+URZ+0x344a0], R5 ;  /* 0x0344a005080075a7 */ /* 0x000ea4000800017f */
[----:B--2---:R-:W-:Y:S05]  /*16af0*/  @!P0 BRA `(.L_x_298) ;  /* 0x0000004000e48947 */ /* 0x004fea0003800000 */
.L_x_405:
[----:B------:R-:W-:Y:S01]  /*16b00*/  UPRMT UR4, UR17, 0x9910, URZ ;  /* 0x0000991011047896 */ /* 0x000fe2000800003f */
[----:B-1----:R1:W-:Y:S03]  /*16b10*/  @!P1 SYNCS.ARRIVE.TRANS64 RZ, [R8+URZ+0x34480], R6 ;  /* 0x0344800608ff99a7 */ /* 0x0023e6000800003f */
[----:B------:R-:W-:-:S06]  /*16b20*/  UISETP.NE.AND UP0, UPT, UR4, 0x2, UPT ;  /* 0x000000020400788c */ /* 0x000fcc000bf05270 */
[----:B------:R-:W-:-:S13]  /*16b30*/  PLOP3.LUT P0, PT, PT, PT, UP0, 0x80, 0x0 ;  /* 0x000000000000781c */ /* 0x000fda0003f0f008 */
[----:B-1----:R-:W-:Y:S05]  /*16b40*/  @P0 BRA `(.L_x_299) ;  /* 0x0000000000040947 */ /* 0x002fea0003800000 */
[----:B------:R-:W-:Y:S01]  /*16b50*/  BPT.TRAP 0x1 ;  /* 0x000000040000795c */ /* 0x000fe20000300000 */
.L_x_299:
[----:B------:R-:W-:Y:S05]  /*16b60*/  @P2 BRA `(.L_x_300) ;  /* 0x0000000000042947 */ /* 0x000fea0003800000 */
[----:B------:R-:W-:Y:S01]  /*16b70*/  BPT.TRAP 0x1 ;  /* 0x000000040000795c */ /* 0x000fe20000300000 */
.L_x_300:
[----:B------:R-:W-:Y:S01]  /*16b80*/  R2UR UR8, R4 ;  /* 0x00000000040872ca */ /* 0x000fe200000e0000 */
[----:B------:R-:W-:Y:S01]  /*16b90*/  VIADD R9, R9, 0xffffffff ;  /* 0xffffffff09097836 */ /* 0x000fe20000000000 */
[----:B------:R-:W-:Y:S01]  /*16ba0*/  R2UR UR9, R8 ;  /* 0x00000000080972ca */ /* 0x000fe200000e0000 */
[----:B------:R-:W-:Y:S01]  /*16bb0*/  UMOV UR22, 0x0 ;  /* 0x0000000000167882 */ /* 0x000fe20000000000 */
[----:B------:R-:W-:Y:S01]  /*16bc0*/  R2UR UR10, R12 ;  /* 0x000000000c0a72ca */ /* 0x000fe200000e0000 */
[----:B------:R-:W-:Y:S01]  /*16bd0*/  UMOV UR23, 0x10000000 ;  /* 0x1000000000177882 */ /* 0x000fe20000000000 */
[----:B------:R-:W-:Y:S02]  /*16be0*/  R2UR UR11, R16 ;  /* 0x00000000100b72ca */ /* 0x000fe400000e0000 */
[----:B------:R-:W-:Y:S02]  /*16bf0*/  R2UR UR7, R17 ;  /* 0x00000000110772ca */ /* 0x000fe400000e0000 */
[----:B------:R-:W-:-:S02]  /*16c00*/  ISETP.GT.AND P3, PT, R9, 0x1, PT ;  /* 0x000000010900780c */ /* 0x000fc40003f64270 */
[----:B------:R-:W-:Y:S01]  /*16c10*/  IADD3 R4, R4, 0x1, RZ ;  /* 0x0000000104047810 */ /* 0x000fe20007ffe0ff */
[----:B------:R-:W-:Y:S01]  /*16c20*/  ULEA UR4, UR8, UR16, 0xf ;  /* 0x0000001008047291 */ /* 0x000fe2000f8e783f */
[----:B------:R-:W-:Y:S01]  /*16c30*/  IADD3 R12, R12, 0x40, RZ ;  /* 0x000000400c0c7810 */ /* 0x000fe20007ffe0ff */
[----:B------:R-:W-:Y:S01]  /*16c40*/  ULEA UR8, UR8, UR16, 0xe ;  /* 0x0000001008087291 */ /* 0x000fe2000f8e703f */
[C---:B------:R-:W-:Y:S01]  /*16c50*/  ISETP.NE.AND P0, PT, R4.reuse, 0x4, PT ;  /* 0x000000040400780c */ /* 0x040fe20003f05270 */
[----:B------:R-:W-:Y:S02]  /*16c60*/  UIADD3 UR9, UR9, 0x34480, URZ ;  /* 0x0003448009097890 */ /* 0x000fe4000fffe03f */
[----:B------:R-:W-:Y:S01]  /*16c70*/  UIADD3 UR4, UR4, 0x10000, URZ ;  /* 0x0001000004047890 */ /* 0x000fe2000fffe03f */
[----:B------:R-:W-:Y:S01]  /*16c80*/  SEL R6, RZ, 0x1, P0 ;  /* 0x00000001ff067807 */ /* 0x000fe20000000000 */
[----:B------:R-:W-:Y:S01]  /*16c90*/  UMOV UR6, UR10 ;  /* 0x0000000a00067c82 */ /* 0x000fe20008000000 */
[----:B------:R-:W-:-:S02]  /*16ca0*/  SEL R4, R4, RZ, P0 ;  /* 0x000000ff04047207 */ /* 0x000fc40000000000 */
[----:B------:R-:W-:Y:S01]  /*16cb0*/  UMOV UR5, UR9 ;  /* 0x0000000900057c82 */ /* 0x000fe20008000000 */
[----:B------:R-:W-:Y:S01]  /*16cc0*/  LOP3.LUT R3, R3, R6, RZ, 0x3c, !PT ;  /* 0x0000000603037212 */ /* 0x000fe200078e3cff */
[----:B------:R1:W-:Y:S02]  /*16cd0*/  UTMALDG.2D [UR8], [UR12], desc[UR22] ;  /* 0x000016080c0075b4 */ /* 0x0003e40008009000 */
[----:B------:R1:W-:Y:S02]  /*16ce0*/  UTMALDG.2D [UR4], [UR14], desc[UR22] ;  /* 0x000016040e0075b4 */ /* 0x0003e40008009000 */
[----:B-1----:R-:W-:Y:S05]  /*16cf0*/  @P3 BRA `(.L_x_301) ;  /* 0xfffffffc00683947 */ /* 0x002fea000383ffff */
.L_x_297:
[----:B------:R-:W-:Y:S05]  /*16d00*/  BSYNC B1 ;  /* 0x0000000000017941 */ /* 0x000fea0003800000 */
.L_x_296:
[----:B------:R-:W-:Y:S01]  /*16d10*/  IMAD.IADD R0, R7, 0x1, R0 ;  /* 0x0000000107007824 */ /* 0x000fe200078e0200 */
[----:B------:R-:W-:-:S04]  /*16d20*/  LOP3.LUT P0, RZ, R2, 0xff, RZ, 0xc0, !PT ;  /* 0x000000ff02ff7812 */ /* 0x000fc8000780c0ff */
[----:B------:R-:W-:-:S04]  /*16d30*/  SHF.R.U32.HI R2, RZ, 0x2, R0 ;  /* 0x00000002ff027819 */ /* 0x000fc80000011600 */
[----:B------:R-:W-:-:S04]  /*16d40*/  LOP3.LUT R2, R2, 0x1, RZ, 0xc0, !PT ;  /* 0x0000000102027812 */ /* 0x000fc800078ec0ff */
[----:B------:R-:W-:Y:S01]  /*16d50*/  ISETP.NE.U32.AND P3, PT, R2, 0x1, PT ;  /* 0x000000010200780c */ /* 0x000fe20003f65070 */
[----:B------:R-:W-:Y:S01]  /*16d60*/  @P0 SYNCS.ARRIVE.TRANS64.A1T0 RZ, [UR16+0x34508], RZ ;  /* 0x034508ffffff09a7 */ /* 0x000fe20008100010 */
[----:B------:R-:W-:Y:S02]  /*16d70*/  MOV R2, UR20 ;  /* 0x0000001400027c02 */ /* 0x000fe40008000f00 */
[----:B------:R-:W-:Y:S02]  /*16d80*/  ISETP.GT.U32.AND P0, PT, R0, 0x3, PT ;  /* 0x000000030000780c */ /* 0x000fe40003f04070 */
[----:B------:R-:W-:Y:S02]  /*16d90*/  ISETP.NE.AND P4, PT, R2, 0x3, PT ;  /* 0x000000030200780c */ /* 0x000fe40003f85270 */
[C---:B------:R-:W-:Y:S02]  /*16da0*/  ISETP.LT.U32.AND P0, PT, R7.reuse, 0x4, P0 ;  /* 0x000000040700780c */ /* 0x040fe40000701070 */
[----:B------:R-:W-:-:S02]  /*16db0*/  ISETP.GT.U32.AND P3, PT, R7, 0x3, !P3 ;  /* 0x000000030700780c */ /* 0x000fc40005f64070 */
[----:B------:R-:W-:Y:S02]  /*16dc0*/  SEL R3, RZ, 0x1, !P0 ;  /* 0x00000001ff037807 */ /* 0x000fe40004000000 */
[----:B------:R-:W-:Y:S02]  /*16dd0*/  SEL R2, RZ, 0x1, !P3 ;  /* 0x00000001ff027807 */ /* 0x000fe40005800000 */
[----:B------:R-:W-:Y:S02]  /*16de0*/  LOP3.LUT R0, R0, 0x3, RZ, 0xc0, !PT ;  /* 0x0000000300007812 */ /* 0x000fe400078ec0ff */
[----:B------:R-:W-:Y:S01]  /*16df0*/  LOP3.LUT R10, R2, R10, R3, 0x96, !PT ;  /* 0x0000000a020a7212 */ /* 0x000fe200078e9603 */
[----:B------:R-:W-:Y:S06]  /*16e00*/  @!P4 BRA `(.L_x_302) ;  /* 0x000000000004c947 */ /* 0x000fec0003800000 */
[----:B------:R-:W-:Y:S01]  /*16e10*/  BPT.TRAP 0x1 ;  /* 0x000000040000795c */ /* 0x000fe20000300000 */
.L_x_302:
[C---:B------:R-:W-:Y:S01]  /*16e20*/  LEA R3, R22.reuse, UR16, 0x3 ;  /* 0x0000001016037c11 */ /* 0x040fe2000f8e18ff */
[----:B------:R-:W-:Y:S01]  /*16e30*/  BSSY B1, `(.L_x_303) ;  /* 0x0000005000017945 */ /* 0x000fe20003800000 */
[----:B------:R-:W-:Y:S02]  /*16e40*/  SHF.L.U32 R2, R19, 0x1f, RZ ;  /* 0x0000001f13027819 */ /* 0x000fe400000006ff */
[----:B------:R-:W-:Y:S02]  /*16e50*/  LEA R4, R22, UR16, 0x4 ;  /* 0x0000001016047c11 */ /* 0x000fe4000f8e20ff */
[----:B------:R-:W1:Y:S02]  /*16e60*/  SYNCS.PHASECHK.TRANS64.TRYWAIT P0, [R3+URZ+0x34400], R2 ;  /* 0x03440002030075a7 */ /* 0x000e64000800017f */
[----:B-1----:R-:W-:Y:S05]  /*16e70*/  @!P0 BRA `(.L_x_304) ;  /* 0x0000004000188947 */ /* 0x002fea0003800000 */
.L_x_406:
[----:B------:R-:W-:Y:S05]  /*16e80*/  BSYNC B1 ;  /* 0x0000000000017941 */ /* 0x000fea0003800000 */
.L_x_303:
[----:B--2---:R-:W2:Y:S01]  /*16e90*/  LDS.128 R4, [R4+0x34530] ;  /* 0x0345300004047984 */ /* 0x004ea20000000c00 */
[----:B------:R-:W-:Y:S01]  /*16ea0*/  @!PT LDS RZ, [RZ] ;  /* 0x00000000fffff984 */ /* 0x000fe20000000800 */
[----:B------:R-:W-:Y:S01]  /*16eb0*/  @!PT LDS RZ, [RZ] ;  /* 0x00000000fffff984 */ /* 0x000fe20000000800 */
[----:B------:R-:W-:Y:S01]  /*16ec0*/  @!PT LDS RZ, [RZ] ;  /* 0x00000000fffff984 */ /* 0x000fe20000000800 */
[----:B------:R-:W-:Y:S01]  /*16ed0*/  @!PT LDS RZ, [RZ] ;  /* 0x00000000fffff984 */ /* 0x000fe20000000800 */
[----:B------:R3:W-:Y:S06]  /*16ee0*/  MEMBAR.ALL.CTA ;  /* 0x0000000000007992 */ /* 0x0007ec0000008000 */
[----:B---3--:R-:W3:Y:S01]  /*16ef0*/  FENCE.VIEW.ASYNC.S ;  /* 0x00000000000073c6 */ /* 0x008ee20000000000 */
[----:B--2---:R-:W-:Y:S01]  /*16f00*/  IMAD.MOV.U32 R17, RZ, RZ, R5 ;  /* 0x000000ffff117224 */ /* 0x004fe200078e0005 */
[----:B------:R-:W-:Y:S01]  /*16f10*/  MOV R16, R4 ;  /* 0x0000000400107202 */ /* 0x000fe20000000f00 */
[----:B---3--:R-:W-:Y:S06]  /*16f20*/  @!P4 BRA `(.L_x_305) ;  /* 0x000000000004c947 */ /* 0x008fec0003800000 */
[----:B------:R-:W-:Y:S01]  /*16f30*/  BPT.TRAP 0x1 ;  /* 0x000000040000795c */ /* 0x000fe20000300000 */
.L_x_305:
[----:B------:R-:W2:Y:S01]  /*16f40*/  S2R R5, SR_CgaCtaId ;  /* 0x0000000000057919 */ /* 0x000ea20000008800 */
[----:B------:R-:W-:Y:S01]  /*16f50*/  ISETP.NE.AND P0, PT, R7, RZ, PT ;  /* 0x000000ff0700720c */ /* 0x000fe20003f05270 */
[----:B-1----:R-:W-:Y:S01]  /*16f60*/  VIADD R2, R3, 0x34440 ;  /* 0x0003444003027836 */ /* 0x002fe20000000000 */
[CC--:B------:R-:W-:Y:S02]  /*16f70*/  ISETP.NE.AND P3, PT, R6.reuse, R18.reuse, PT ;  /* 0x000000120600720c */ /* 0x0c0fe40003f65270 */
[----:B------:R-:W-:Y:S02]  /*16f80*/  ISETP.EQ.OR P0, PT, R6, R18, !P0 ;  /* 0x000000120600720c */ /* 0x000fe40004702670 */
[----:B--2---:R-:W-:-:S04]  /*16f90*/  PRMT R2, R5, 0x654, R2 ;  /* 0x0000065405027816 */ /* 0x004fc80000000002 */
[----:B------:R1:W-:Y:S07]  /*16fa0*/  SYNCS.ARRIVE.TRANS64.RED.A1T0 RZ, [R2+URZ], RZ ;  /* 0x000000ff02ff79a7 */ /* 0x0003ee000810043f */
[----:B------:R-:W-:Y:S05]  /*16fb0*/  @P0 BRA `(.L_x_306) ;  /* 0x0000000400a40947 */ /* 0x000fea0003800000 */
[----:B-1----:R-:W1:Y:S02]  /*16fc0*/  LDC.64 R2, c[0x0][0x290] ;  /* 0x0000a400ff027b82 */ /* 0x002e640000000a00 */
[----:B-1----:R-:W-:-:S05]  /*16fd0*/  IMAD.WIDE R2, R6, 0xc, R2 ;  /* 0x0000000c06027825 */ /* 0x002fca00078e0202 */
[----:B------:R1:W5:Y:S01]  /*16fe0*/  LDG.E R11, desc[UR38][R2.64+0x8] ;  /* 0x00000826020b7981 */ /* 0x000362000c1e1900 */
[----:B------:R-:W-:-:S03]  /*16ff0*/  UMOV UR4, 0xffffffff ;  /* 0xffffffff00047882 */ /* 0x000fc60000000000 */
[----:B------:R-:W-:Y:S05]  /*17000*/  BRA.DIV UR4, `(.L_x_307) ;  /* 0x0000003e04c87947 */ /* 0x000fea000b800000 */
[----:B------:R-:W-:-:S13]  /*17010*/  ELECT P6, URZ, PT ;  /* 0x00000000003f782f */ /* 0x000fda00038c0000 */
.L_x_409:
[----:B------:R-:W-:Y:S04]  /*17020*/  BSSY B1, `(.L_x_308) ;  /* 0x000004f000017945 */ /* 0x000fe80003800000 */
[----:B------:R-:W-:Y:S05]  /*17030*/  @!P6 BRA `(.L_x_309) ;  /* 0x000000040034e947 */ /* 0x000fea0003800000 */
[----:B------:R-:W-:Y:S01]  /*17040*/  SHF.R.S32.HI R21, RZ, 0x1f, R6 ;  /* 0x0000001fff157819 */ /* 0x000fe20000011406 */
[----:B------:R-:W-:Y:S01]  /*17050*/  ULDC.64 UR4, c[0x0][0x510] ;  /* 0x0001440000047ab9 */ /* 0x000fe20000000a00 */
[C---:B------:R-:W-:Y:S01]  /*17060*/  SHF.L.U32 R20, R6.reuse, 0x3, RZ ;  /* 0x0000000306147819 */ /* 0x040fe200000006ff */
[----:B------:R-:W-:Y:S01]  /*17070*/  ULDC.64 UR6, c[0x0][0x520] ;  /* 0x0001480000067ab9 */ /* 0x000fe20000000a00 */
[----:B------:R-:W-:Y:S01]  /*17080*/  SHF.L.U64.HI R21, R6, 0x3, R21 ;  /* 0x0000000306157819 */ /* 0x000fe20000010215 */
[----:B------:R-:W2:Y:S01]  /*17090*/  LDG.E R18, desc[UR38][R2.64] ;  /* 0x0000002602127981 */ /* 0x000ea2000c1e1900 */
[C---:B------:R-:W-:Y:S02]  /*170a0*/  IADD3 R8, P0, R20.reuse, UR4, RZ ;  /* 0x0000000414087c10 */ /* 0x040fe4000ff1e0ff */
[----:B------:R-:W-:Y:S02]  /*170b0*/  IADD3 R4, P4, R20, UR6, RZ ;  /* 0x0000000614047c10 */ /* 0x000fe4000ff9e0ff */
[C---:B------:R-:W-:Y:S01]  /*170c0*/  IADD3.X R9, R21.reuse, UR5, RZ, P0, !PT ;  /* 0x0000000515097c10 */ /* 0x040fe200087fe4ff */
[----:B------:R-:W-:Y:S01]  /*170d0*/  ULDC.64 UR4, c[0x0][0x518] ;  /* 0x0001460000047ab9 */ /* 0x000fe20000000a00 */
[----:B------:R-:W-:-:S03]  /*170e0*/  IADD3.X R5, R21, UR7, RZ, P4, !PT ;  /* 0x0000000715057c10 */ /* 0x000fc6000a7fe4ff */
[----:B------:R-:W3:Y:S04]  /*170f0*/  LDG.E.64 R14, desc[UR38][R8.64] ;  /* 0x00000026080e7981 */ /* 0x000ee8000c1e1b00 */
[----:B------:R4:W2:Y:S04]  /*17100*/  LDG.E.64 R12, desc[UR38][R4.64] ;  /* 0x00000026040c7981 */ /* 0x0008a8000c1e1b00 */
[----:B-1----:R-:W2:Y:S01]  /*17110*/  LDG.E R2, desc[UR38][R2.64+0x4] ;  /* 0x0000042602027981 */ /* 0x002ea2000c1e1900 */
[----:B----4-:R-:W-:-:S04]  /*17120*/  IADD3 R4, P0, R20, UR4, RZ ;  /* 0x0000000414047c10 */ /* 0x010fc8000ff1e0ff */
[----:B------:R-:W-:Y:S01]  /*17130*/  IADD3.X R5, R21, UR5, RZ, P0, !PT ;  /* 0x0000000515057c10 */ /* 0x000fe200087fe4ff */
[----:B------:R-:W-:-:S04]  /*17140*/  ULDC.64 UR4, c[0x0][0x528] ;  /* 0x00014a0000047ab9 */ /* 0x000fc80000000a00 */
[----:B------:R1:W4:Y:S02]  /*17150*/  LDG.E.64 R8, desc[UR38][R4.64] ;  /* 0x0000002604087981 */ /* 0x000324000c1e1b00 */
[----:B-1----:R-:W-:-:S04]  /*17160*/  IADD3 R4, P0, R20, UR4, RZ ;  /* 0x0000000414047c10 */ /* 0x002fc8000ff1e0ff */
[----:B------:R-:W-:-:S06]  /*17170*/  IADD3.X R5, R21, UR5, RZ, P0, !PT ;  /* 0x0000000515057c10 */ /* 0x000fcc00087fe4ff */
[----:B------:R-:W4:Y:S04]  /*17180*/  LDG.E.64 R4, desc[UR38][R4.64] ;  /* 0x0000002604047981 */ /* 0x000f28000c1e1b00 */
[----:B---3--:R-:W-:Y:S04]  /*17190*/  STS.64 [UR18], R14 ;  /* 0x0000000eff007988 */ /* 0x008fe80008000a12 */
[----:B--2---:R-:W-:Y:S04]  /*171a0*/  STS.64 [UR19], R12 ;  /* 0x0000000cff007988 */ /* 0x004fe80008000a13 */
[----:B------:R-:W1:Y:S01]  /*171b0*/  LDS R20, [UR18+0x1c] ;  /* 0x00001c12ff147984 */ /* 0x000e620008000800 */
[----:B----4-:R-:W-:-:S04]  /*171c0*/  SHF.L.U64.HI R24, R8, 0x1, R9 ;  /* 0x0000000108187819 */ /* 0x010fc80000010209 */
[----:B------:R-:W-:-:S04]  /*171d0*/  LOP3.LUT R24, R24, 0x1fffffff, RZ, 0xc0, !PT ;  /* 0x1fffffff18187812 */ /* 0x000fc800078ec0ff */
[----:B------:R-:W-:-:S04]  /*171e0*/  SHF.R.U32.HI R9, RZ, 0x4, R24 ;  /* 0x00000004ff097819 */ /* 0x000fc80000011618 */
[----:B-1----:R-:W-:-:S05]  /*171f0*/  LOP3.LUT R9, R20, 0xf, R9, 0xb8, !PT ;  /* 0x0000000f14097812 */ /* 0x002fca00078eb809 */
[----:B------:R-:W-:Y:S04]  /*17200*/  STS [UR18+0x1c], R9 ;  /* 0x00001c09ff007988 */ /* 0x000fe80008000812 */
[----:B------:R-:W1:Y:S02]  /*17210*/  LDS R23, [UR18+0x1c] ;  /* 0x00001c12ff177984 */ /* 0x000e640008000800 */
[----:B-1----:R-:W-:-:S05]  /*17220*/  LOP3.LUT R23, R23, 0xf0, RZ, 0xb8, !PT ;  /* 0x000000f017177812 */ /* 0x002fca00078eb8ff */
[----:B------:R-:W-:Y:S04]  /*17230*/  STS [UR18+0x1c], R23 ;  /* 0x00001c17ff007988 */ /* 0x000fe80008000812 */
[----:B------:R-:W1:Y:S01]  /*17240*/  LDS R21, [UR18+0x1c] ;  /* 0x00001c12ff157984 */ /* 0x000e620008000800 */
[----:B------:R-:W-:-:S05]  /*17250*/  IMAD.U32 R20, RZ, RZ, UR18 ;  /* 0x00000012ff147e24 */ /* 0x000fca000f8e00ff */
[----:B------:R-:W-:Y:S02]  /*17260*/  SHF.R.U64 R20, R20, 0x4, RZ ;  /* 0x0000000414147819 */ /* 0x000fe400000012ff */
[----:B-1----:R-:W-:-:S05]  /*17270*/  LOP3.LUT R21, R21, 0xf00, RZ, 0xb8, !PT ;  /* 0x00000f0015157812 */ /* 0x002fca00078eb8ff */
[----:B------:R-:W-:Y:S04]  /*17280*/  STS.64 [UR18+0x18], R20 ;  /* 0x00001814ff007988 */ /* 0x000fe80008000a12 */
[----:B------:R-:W1:Y:S01]  /*17290*/  LDS R25, [UR18+0x1c] ;  /* 0x00001c12ff197984 */ /* 0x000e620008000800 */
[----:B------:R-:W-:-:S04]  /*172a0*/  SHF.L.U32 R9, R8, 0x1, RZ ;  /* 0x0000000108097819 */ /* 0x000fc800000006ff */
[----:B------:R-:W-:Y:S01]  /*172b0*/  LOP3.LUT R9, R9, 0xfffffffe, RZ, 0xc0, !PT ;  /* 0xfffffffe09097812 */ /* 0x000fe200078ec0ff */
[----:B-----5:R-:W-:Y:S01]  /*172c0*/  VIADD R12, R11, 0xffffffff ;  /* 0xffffffff0b0c7836 */ /* 0x020fe20000000000 */
[----:B------:R-:W-:Y:S02]  /*172d0*/  CS2R R14, SRZ ;  /* 0x00000000000e7805 */ /* 0x000fe4000001ff00 */
[----:B------:R-:W-:Y:S02]  /*172e0*/  IADD3 R13, R18, -0x1, RZ ;  /* 0xffffffff120d7810 */ /* 0x000fe40007ffe0ff */
[----:B------:R-:W-:Y:S01]  /*172f0*/  SHF.R.U64 R9, R9, 0x4, R24 ;  /* 0x0000000409097819 */ /* 0x000fe20000001218 */
[----:B------:R-:W-:Y:S04]  /*17300*/  STS [UR18+0x10], R20 ;  /* 0x00001014ff007988 */ /* 0x000fe80008000812 */
[----:B------:R-:W-:Y:S04]  /*17310*/  STS [UR18+0x14], R20 ;  /* 0x00001414ff007988 */ /* 0x000fe80008000812 */
[----:B------:R-:W-:Y:S04]  /*17320*/  STS.128 [UR18+0x20], R12 ;  /* 0x0000200cff007988 */ /* 0x000fe80008000c12 */
[----:B------:R-:W-:Y:S04]  /*17330*/  STS [UR18+0xc], R9 ;  /* 0x00000c09ff007988 */ /* 0x000fe80008000812 */
[----:B------:R-:W-:Y:S01]  /*17340*/  STS [UR18+0x30], RZ ;  /* 0x000030ffff007988 */ /* 0x000fe20008000812 */
[----:B-1----:R-:W-:-:S05]  /*17350*/  LOP3.LUT R3, R25, 0xf000, RZ, 0xb8, !PT ;  /* 0x0000f00019037812 */ /* 0x002fca00078eb8ff */
[----:B------:R-:W-:Y:S04]  /*17360*/  STS [UR18+0x1c], R3 ;  /* 0x00001c03ff007988 */ /* 0x000fe80008000812 */
[----:B------:R-:W1:Y:S01]  /*17370*/  LDS R8, [UR19+0x1c] ;  /* 0x00001c13ff087984 */ /* 0x000e620008000800 */
[----:B------:R-:W-:-:S04]  /*17380*/  SHF.L.U64.HI R18, R4, 0x1, R5 ;  /* 0x0000000104127819 */ /* 0x000fc80000010205 */
        /* <DEDUP_REMOVED lines=13> */
[----:B------:R-:W-:Y:S01]  /*17460*/  SHF.L.U32 R3, R4, 0x1, RZ ;  /* 0x0000000104037819 */ /* 0x000fe200000006ff */
[----:B------:R-:W-:-:S03]  /*17470*/  VIADD R13, R2, 0xffffffff ;  /* 0xffffffff020d7836 */ /* 0x000fc60000000000 */
[----:B------:R-:W-:-:S04]  /*17480*/  LOP3.LUT R3, R3, 0xfffffffe, RZ, 0xc0, !PT ;  /* 0xfffffffe03037812 */ /* 0x000fc800078ec0ff */
[----:B------:R-:W-:Y:S01]  /*17490*/  SHF.R.U64 R3, R3, 0x4, R18 ;  /* 0x0000000403037819 */ /* 0x000fe20000001212 */
[----:B------:R2:W-:Y:S04]  /*174a0*/  STS.128 [UR19+0x20], R12 ;  /* 0x0000200cff007988 */ /* 0x0005e80008000c13 */
[----:B------:R2:W-:Y:S04]  /*174b0*/  STS [UR19+0xc], R3 ;  /* 0x00000c03ff007988 */ /* 0x0005e80008000813 */
[----:B------:R2:W-:Y:S04]  /*174c0*/  STS [UR19+0x10], R8 ;  /* 0x00001008ff007988 */ /* 0x0005e80008000813 */
[----:B------:R2:W-:Y:S04]  /*174d0*/  STS [UR19+0x14], R8 ;  /* 0x00001408ff007988 */ /* 0x0005e80008000813 */
[----:B------:R-:W-:Y:S01]  /*174e0*/  STS [UR19+0x30], RZ ;  /* 0x000030ffff007988 */ /* 0x000fe20008000813 */
[----:B-1----:R-:W-:-:S05]  /*174f0*/  LOP3.LUT R2, R20, 0xf000, RZ, 0xb8, !PT ;  /* 0x0000f00014027812 */ /* 0x002fca00078eb8ff */
[----:B------:R2:W-:Y:S02]  /*17500*/  STS [UR19+0x1c], R2 ;  /* 0x00001c02ff007988 */ /* 0x0005e40008000813 */
.L_x_309:
[----:B------:R-:W-:Y:S05]  /*17510*/  BSYNC B1 ;  /* 0x0000000000017941 */ /* 0x000fea0003800000 */
.L_x_308:
[----:B------:R-:W-:-:S03]  /*17520*/  UMOV UR4, 0xffffffff ;  /* 0xffffffff00047882 */ /* 0x000fc60000000000 */
[----:B------:R-:W-:Y:S05]  /*17530*/  BRA.DIV UR4, `(.L_x_310) ;  /* 0x0000003a049c7947 */ /* 0x000fea000b800000 */
[----:B------:R-:W-:Y:S01]  /*17540*/  ELECT P6, URZ, PT ;  /* 0x00000000003f782f */ /* 0x000fe200038c0000 */
[----:B------:R-:W-:-:S12]  /*17550*/  NOP ;  /* 0x0000000000007918 */ /* 0x000fd80000000000 */
.L_x_413:
[----:B-12---:R-:W1:Y:S02]  /*17560*/  S2R R2, SR_LANEID ;  /* 0x0000000000027919 */ /* 0x006e640000000000 */
[----:B-1----:R-:W-:-:S04]  /*17570*/  SHF.L.U32 R8, R2, 0x2, RZ ;  /* 0x0000000202087819 */ /* 0x002fc800000006ff */
[C---:B------:R-:W-:Y:S01]  /*17580*/  IADD3 R4, P0, R8.reuse, UR12, RZ ;  /* 0x0000000c08047c10 */ /* 0x040fe2000ff1e0ff */
[----:B------:R1:W2:Y:S01]  /*17590*/  LDS R9, [R8+UR18] ;  /* 0x0000001208097984 */ /* 0x0002a20008000800 */
[----:B------:R-:W-:-:S03]  /*175a0*/  IADD3 R2, P4, R8, UR14, RZ ;  /* 0x0000000e08027c10 */ /* 0x000fc6000ff9e0ff */
[----:B------:R1:W3:Y:S01]  /*175b0*/  LDS R13, [R8+UR18+0x80] ;  /* 0x00008012080d7984 */ /* 0x0002e20008000800 */
[----:B------:R-:W-:Y:S09]  /*175c0*/  @!P6 BRA `(.L_x_311) ;  /* 0x000000000008e947 */ /* 0x000ff20003800000 */
[----:B------:R0:W-:Y:S01]  /*175d0*/  UTMACMDFLUSH ;  /* 0x00000000000079b7 */ /* 0x0001e20000000000 */
[----:B------:R-:W-:-:S04]  /*175e0*/  DEPBAR.LE SB0, 0x0 ;  /* 0x000080000000791a */ /* 0x000fc80000000000 */
.L_x_311:
[----:B------:R-:W-:Y:S01]  /*175f0*/  IMAD.X R5, RZ, RZ, UR13, P0 ;  /* 0x0000000dff057e24 */ /* 0x000fe200080e06ff */
[----:B------:R-:W-:Y:S01]  /*17600*/  IADD3.X R3, RZ, UR15, RZ, P4, !PT ;  /* 0x0000000fff037c10 */ /* 0x000fe2000a7fe4ff */
[----:B------:R-:W-:Y:S05]  /*17610*/  WARPSYNC.ALL ;  /* 0x0000000000007948 */ /* 0x000fea0003800000 */
[----:B--2---:R2:W5:Y:S04]  /*17620*/  ATOMG.E.EXCH.STRONG.GPU PT, RZ, [R4], R9 ;  /* 0x0000000904ff73a8 */ /* 0x00456800041ee100 */
[----:B---3--:R2:W5:Y:S01]  /*17630*/  ATOMG.E.EXCH.STRONG.GPU PT, RZ, [R2], R13 ;  /* 0x0000000d02ff73a8 */ /* 0x00856200041ee100 */
[----:B------:R-:W-:-:S07]  /*17640*/  IMAD.MOV.U32 R18, RZ, RZ, R6 ;  /* 0x000000ffff127224 */ /* 0x000fce00078e0006 */
.L_x_306:
[----:B------:R-:W-:Y:S02]  /*17650*/  ISETP.NE.AND P4, PT, R7, RZ, PT ;  /* 0x000000ff0700720c */ /* 0x000fe40003f85270 */
[----:B------:R-:W-:Y:S02]  /*17660*/  IADD3 R22, R22, 0x1, RZ ;  /* 0x0000000116167810 */ /* 0x000fe40007ffe0ff */
[----:B--2---:R-:W-:Y:S02]  /*17670*/  SEL R3, RZ, 0x1, !P3 ;  /* 0x00000001ff037807 */ /* 0x004fe40005800000 */
[----:B------:R-:W-:-:S04]  /*17680*/  ISETP.NE.AND P0, PT, R22, 0x8, PT ;  /* 0x000000081600780c */ /* 0x000fc80003f05270 */
[----:B-1----:R-:W-:Y:S02]  /*17690*/  SEL R2, RZ, 0x1, P0 ;  /* 0x00000001ff027807 */ /* 0x002fe40000000000 */
[----:B------:R-:W-:Y:S02]  /*176a0*/  SEL R22, R22, RZ, P0 ;  /* 0x000000ff16167207 */ /* 0x000fe40000000000 */
[----:B------:R-:W-:Y:S02]  /*176b0*/  LOP3.LUT R19, R19, R2, RZ, 0x3c, !PT ;  /* 0x0000000213137212 */ /* 0x000fe400078e3cff */
[----:B------:R-:W-:Y:S01]  /*176c0*/  PRMT R2, RZ, 0x7610, R2 ;  /* 0x00007610ff027816 */ /* 0x000fe20000000002 */
[----:B------:R-:W-:Y:S06]  /*176d0*/  @P4 BRA `(.L_x_312) ;  /* 0xfffffff000884947 */ /* 0x000fec000383ffff */
[----:B------:R-:W-:Y:S05]  /*176e0*/  BSYNC B0 ;  /* 0x0000000000007941 */ /* 0x000fea0003800000 */
.L_x_292:
[----:B------:R-:W-:-:S03]  /*176f0*/  UMOV UR4, 0xffffffff ;  /* 0xffffffff00047882 */ /* 0x000fc60000000000 */
[----:B------:R-:W-:Y:S05]  /*17700*/  BRA.DIV UR4, `(.L_x_313) ;  /* 0x0000003a04587947 */ /* 0x000fea000b800000 */
[----:B-----5:R-:W-:-:S13]  /*17710*/  ELECT P6, URZ, PT ;  /* 0x00000000003f782f */ /* 0x020fda00038c0000 */
.L_x_416:
[----:B------:R-:W-:Y:S04]  /*17720*/  BSSY B0, `(.L_x_314) ;  /* 0x000002a000007945 */ /* 0x000fe80003800000 */
[----:B------:R-:W-:Y:S05]  /*17730*/  @!P6 BRA `(.L_x_315) ;  /* 0x0000000000a0e947 */ /* 0x000fea0003800000 */
[----:B------:R-:W-:-:S04]  /*17740*/  ULOP3.LUT UR4, UR40, 0x2, URZ, 0xfc, !UPT ;  /* 0x0000000228047892 */ /* 0x000fc8000f8efc3f */
[----:B------:R-:W-:-:S06]  /*17750*/  UISETP.NE.AND UP0, UPT, UR4, 0x3, UPT ;  /* 0x000000030400788c */ /* 0x000fcc000bf05270 */
[----:B------:R-:W-:-:S13]  /*17760*/  PLOP3.LUT P0, PT, PT, PT, UP0, 0x80, 0x0 ;  /* 0x000000000000781c */ /* 0x000fda0003f0f008 */
[----:B------:R-:W-:Y:S05]  /*17770*/  @!P0 BRA `(.L_x_316) ;  /* 0x0000000000048947 */ /* 0x000fea0003800000 */
[----:B------:R-:W-:Y:S01]  /*17780*/  BPT.TRAP 0x1 ;  /* 0x000000040000795c */ /* 0x000fe20000300000 */
.L_x_316:
[----:B------:R-:W-:Y:S01]  /*17790*/  IMAD.U32 R3, RZ, RZ, UR16 ;  /* 0x00000010ff037e24 */ /* 0x000fe2000f8e00ff */
[----:B------:R-:W-:-:S04]  /*177a0*/  SHF.L.U32 R2, R10, 0x1f, RZ ;  /* 0x0000001f0a027819 */ /* 0x000fc800000006ff */
[----:B------:R-:W-:-:S05]  /*177b0*/  IADD3 R3, R3, 0x344a0, RZ ;  /* 0x000344a003037810 */ /* 0x000fca0007ffe0ff */
[C---:B------:R-:W-:Y:S01]  /*177c0*/  IMAD R7, R0.reuse, 0x8, R3 ;  /* 0x0000000800077824 */ /* 0x040fe200078e0203 */
[----:B------:R-:W-:-:S03]  /*177d0*/  IADD3 R0, R0, 0x1, RZ ;  /* 0x0000000100007810 */ /* 0x000fc60007ffe0ff */
[----:B------:R-:W1:Y:S01]  /*177e0*/  SYNCS.PHASECHK.TRANS64.TRYWAIT P0, [R7+URZ], R2 ;  /* 0x00000002070075a7 */ /* 0x000e62000800017f */
[----:B------:R-:W-:-:S04]  /*177f0*/  ISETP.NE.AND P1, PT, R0, 0x4, PT ;  /* 0x000000040000780c */ /* 0x000fc80003f25270 */
[----:B------:R-:W-:Y:S02]  /*17800*/  SEL R5, RZ, 0x1, P1 ;  /* 0x00000001ff057807 */ /* 0x000fe40000800000 */
[----:B------:R-:W-:Y:S02]  /*17810*/  SEL R0, R0, RZ, P1 ;  /* 0x000000ff00007207 */ /* 0x000fe40000800000 */
[----:B------:R-:W-:-:S03]  /*17820*/  LOP3.LUT R5, R10, R5, RZ, 0x3c, !PT ;  /* 0x000000050a057212 */ /* 0x000fc600078e3cff */
[----:B------:R-:W-:Y:S01]  /*17830*/  IMAD R9, R0, 0x8, R3 ;  /* 0x0000000800097824 */ /* 0x000fe200078e0203 */
[----:B------:R-:W-:Y:S01]  /*17840*/  SHF.L.U32 R4, R5, 0x1f, RZ ;  /* 0x0000001f05047819 */ /* 0x000fe200000006ff */
[----:B-1----:R-:W-:Y:S06]  /*17850*/  @!P0 BRA `(.L_x_317) ;  /* 0x0000003800248947 */ /* 0x002fec0003800000 */
.L_x_417:
[----:B------:R-:W2:Y:S01]  /*17860*/  SYNCS.PHASECHK.TRANS64.TRYWAIT P0, [R9+URZ], R4 ;  /* 0x00000004090075a7 */ /* 0x000ea2000800017f */
[----:B------:R-:W-:-:S04]  /*17870*/  IADD3 R0, R0, 0x1, RZ ;  /* 0x0000000100007810 */ /* 0x000fc80007ffe0ff */
[----:B------:R-:W-:-:S04]  /*17880*/  ISETP.NE.AND P1, PT, R0, 0x4, PT ;  /* 0x000000040000780c */ /* 0x000fc80003f25270 */
[----:B-1----:R-:W-:Y:S02]  /*17890*/  SEL R2, RZ, 0x1, P1 ;  /* 0x00000001ff027807 */ /* 0x002fe40000800000 */
[----:B------:R-:W-:Y:S02]  /*178a0*/  SEL R0, R0, RZ, P1 ;  /* 0x000000ff00007207 */ /* 0x000fe40000800000 */
[----:B------:R-:W-:-:S03]  /*178b0*/  LOP3.LUT R7, R5, R2, RZ, 0x3c, !PT ;  /* 0x0000000205077212 */ /* 0x000fc600078e3cff */
[----:B------:R-:W-:Y:S01]  /*178c0*/  IMAD R6, R0, 0x8, R3 ;  /* 0x0000000800067824 */ /* 0x000fe200078e0203 */
[----:B------:R-:W-:Y:S01]  /*178d0*/  SHF.L.U32 R5, R7, 0x1f, RZ ;  /* 0x0000001f07057819 */ /* 0x000fe200000006ff */
[----:B--2---:R-:W-:Y:S06]  /*178e0*/  @!P0 BRA `(.L_x_318) ;  /* 0x0000003800148947 */ /* 0x004fec0003800000 */
.L_x_418:
[----:B------:R-:W2:Y:S01]  /*178f0*/  SYNCS.PHASECHK.TRANS64.TRYWAIT P0, [R6+URZ], R5 ;  /* 0x00000005060075a7 */ /* 0x000ea2000800017f */
[----:B------:R-:W-:-:S04]  /*17900*/  IADD3 R0, R0, 0x1, RZ ;  /* 0x0000000100007810 */ /* 0x000fc80007ffe0ff */
[----:B------:R-:W-:-:S04]  /*17910*/  ISETP.NE.AND P1, PT, R0, 0x4, PT ;  /* 0x000000040000780c */ /* 0x000fc80003f25270 */
[----:B------:R-:W-:Y:S02]  /*17920*/  SEL R2, RZ, 0x1, P1 ;  /* 0x00000001ff027807 */ /* 0x000fe40000800000 */
[----:B------:R-:W-:Y:S02]  /*17930*/  SEL R0, R0, RZ, P1 ;  /* 0x000000ff00007207 */ /* 0x000fe40000800000 */
[----:B------:R-:W-:Y:S01]  /*17940*/  LOP3.LUT R2, R7, R2, RZ, 0x3c, !PT ;  /* 0x0000000207027212 */ /* 0x000fe200078e3cff */
[----:B--2---:R-:W-:Y:S06]  /*17950*/  @!P0 BRA `(.L_x_319) ;  /* 0x00000038000c8947 */ /* 0x004fec0003800000 */
.L_x_419:
[----:B------:R-:W-:Y:S01]  /*17960*/  IMAD R3, R0, 0x8, R3 ;  /* 0x0000000800037824 */ /* 0x000fe200078e0203 */
[----:B------:R-:W-:-:S07]  /*17970*/  SHF.L.U32 R0, R2, 0x1f, RZ ;  /* 0x0000001f02007819 */ /* 0x000fce00000006ff */
.L_x_320:
[----:B---3--:R3:W4:Y:S02]  /*17980*/  SYNCS.PHASECHK.TRANS64.TRYWAIT P0, [R3+URZ], R0 ;  /* 0x00000000030075a7 */ /* 0x008724000800017f */
[----:B----4-:R-:W-:Y:S05]  /*17990*/  @!P0 NANOSLEEP.SYNCS 0x989680 ;  /* 0x009896800000895d */ /* 0x010fea0003900000 */
[----:B------:R-:W4:Y:S02]  /*179a0*/  @!P0 SYNCS.PHASECHK.TRANS64 P0, [R3+URZ], R0 ;  /* 0x00000000030085a7 */ /* 0x000f24000800007f */
[----:B----4-:R-:W-:Y:S05]  /*179b0*/  @!P0 BRA `(.L_x_320) ;  /* 0xfffffffc00f08947 */ /* 0x010fea000383ffff */
.L_x_315:
[----:B------:R-:W-:Y:S05]  /*179c0*/  BSYNC B0 ;  /* 0x0000000000007941 */ /* 0x000fea0003800000 */
.L_x_314:
[----:B------:R-:W-:Y:S05]  /*179d0*/  EXIT ;  /* 0x000000000000794d */ /* 0x000fea0003800000 */
.L_x_157:
[----:B------:R-:W-:Y:S01]  /*179e0*/  PLOP3.LUT P1, PT, PT, PT, UP3, 0x80, 0x0 ;  /* 0x000000000000781c */ /* 0x000fe20003f2f038 */
[----:B------:R-:W-:Y:S01]  /*179f0*/  ULDC UR20, c[0x0][0x10] ;  /* 0x0000040000147ab9 */ /* 0x000fe20000000800 */
[----:B------:R-:W-:Y:S01]  /*17a00*/  ULDC UR22, c[0x0][0x904] ;  /* 0x0002410000167ab9 */ /* 0x000fe20000000800 */
[----:B------:R-:W-:Y:S01]  /*17a10*/  UMOV UR19, 0xffffffff ;  /* 0xffffffff00137882 */ /* 0x000fe20000000000 */
[----:B------:R-:W-:Y:S01]  /*17a20*/  ULDC.64 UR12, c[0x0][0x8c8] ;  /* 0x00023200000c7ab9 */ /* 0x000fe20000000a00 */
[----:B------:R-:W-:Y:S01]  /*17a30*/  UIMAD.WIDE.U32 UR20, UR60, UR20, URZ ;  /* 0x000000143c1472a5 */ /* 0x000fe2000f8e003f */
[----:B------:R-:W-:Y:S01]  /*17a40*/  MOV R14, 0x1 ;  /* 0x00000001000e7802 */ /* 0x000fe20000000f00 */
[----:B------:R-:W-:Y:S01]  /*17a50*/  ULDC.64 UR14, c[0x0][0x8e0] ;  /* 0x00023800000e7ab9 */ /* 0x000fe20000000a00 */
[----:B------:R-:W-:Y:S01]  /*17a60*/  USHF.L.U32 UR23, UR19, UR22, URZ ;  /* 0x0000001613177299 */ /* 0x000fe2000800063f */
[----:B------:R-:W-:Y:S01]  /*17a70*/  IMAD.MOV.U32 R13, RZ, RZ, RZ ;  /* 0x000000ffff0d7224 */ /* 0x000fe200078e00ff */
[----:B------:R-:W-:Y:S01]  /*17a80*/  UIADD3 UR11, UP1, UR12, -0x1, URZ ;  /* 0xffffffff0c0b7890 */ /* 0x000fe2000ff3e03f */
[----:B------:R-:W-:-:S02]  /*17a90*/  ULDC UR19, c[0x0][0x14] ;  /* 0x0000050000137ab9 */ /* 0x000fc40000000800 */
[----:B------:R-:W1:Y:S01]  /*17aa0*/  @P1 S2R R2, SR_CTAID.Y ;  /* 0x0000000000021919 */ /* 0x000e620000002600 */
[----:B------:R-:W-:Y:S02]  /*17ab0*/  UIADD3 UR12, UP2, UR14, -0x1, URZ ;  /* 0xffffffff0e0c7890 */ /* 0x000fe4000ff5e03f */
[----:B------:R-:W-:Y:S02]  /*17ac0*/  UIMAD.WIDE.U32 UR28, UR20, UR19, URZ ;  /* 0x00000013141c72a5 */ /* 0x000fe4000f8e003f */
[----:B------:R-:W-:Y:S01]  /*17ad0*/  UIMAD UR21, UR21, UR19, URZ ;  /* 0x00000013151572a4 */ /* 0x000fe2000f8e023f */
[----:B------:R-:W-:Y:S01]  /*17ae0*/  ULDC UR18, c[0x0][0x8a8] ;  /* 0x00022a0000127ab9 */ /* 0x000fe20000000800 */
[----:B------:R-:W-:Y:S01]  /*17af0*/  UMOV UR24, 0x1 ;  /* 0x0000000100187882 */ /* 0x000fe20000000000 */
[----:B------:R-:W-:Y:S02]  /*17b00*/  UIADD3.X UR14, UR15, -0x1, URZ, UP2, !UPT ;  /* 0xffffffff0f0e7890 */ /* 0x000fe400097fe43f */
[----:B------:R-:W-:-:S02]  /*17b10*/  UIADD3.X UR13, UR13, -0x1, URZ, UP1, !UPT ;  /* 0xffffffff0d0d7890 */ /* 0x000fc40008ffe43f */
[----:B------:R-:W-:Y:S02]  /*17b20*/  ULOP3.LUT UR15, UR59, 0x2, URZ, 0xfc, !UPT ;  /* 0x000000023b0f7892 */ /* 0x000fe4000f8efc3f */
[----:B------:R-:W-:Y:S02]  /*17b30*/  UIADD3 UR16, UR9, -0x1, URZ ;  /* 0xffffffff09107890 */ /* 0x000fe4000fffe03f */
[----:B------:R-:W-:Y:S02]  /*17b40*/  UIADD3 UR17, UR10, -0x1, URZ ;  /* 0xffffffff0a117890 */ /* 0x000fe4000fffe03f */
[----:B------:R-:W-:Y:S02]  /*17b50*/  UIADD3 UR18, UR18, -0x1, URZ ;  /* 0xffffffff12127890 */ /* 0x000fe4000fffe03f */
[----:B------:R-:W-:Y:S02]  /*17b60*/  USHF.L.U32 UR19, UR24, UR22, URZ ;  /* 0x0000001618137299 */ /* 0x000fe4000800063f */
[----:B------:R-:W-:-:S02]  /*17b70*/  ULOP3.LUT UR20, URZ, UR23, URZ, 0x33, !UPT ;  /* 0x000000173f147292 */ /* 0x000fc4000f8e333f */
[----:B------:R-:W-:Y:S01]  /*17b80*/  UIADD3 UR21, UR29, UR21, URZ ;  /* 0x000000151d157290 */ /* 0x000fe2000fffe03f */
[----:B-1----:R-:W-:-:S15]  /*17b90*/  @P1 R2UR UR57, R2 ;  /* 0x00000000023912ca */ /* 0x002fde00000e0000 */
.L_x_341:
[----:B------:R-:W1:Y:S01]  /*17ba0*/  LDC.64 R2, c[0x0][0x8f8] ;  /* 0x00023e00ff027b82 */ /* 0x000e620000000a00 */
[----:B------:R-:W-:Y:S01]  /*17bb0*/  UIADD3 UR8, UP1, UR8, UR28, URZ ;  /* 0x0000001c08087290 */ /* 0x000fe2000ff3e03f */
[----:B------:R-:W-:Y:S01]  /*17bc0*/  ISETP.NE.AND P2, PT, R15, RZ, PT ;  /* 0x000000ff0f00720c */ /* 0x000fe20003f45270 */
[----:B------:R-:W-:Y:S01]  /*17bd0*/  UMOV UR22, 0xffffffff ;  /* 0xffffffff00167882 */ /* 0x000fe20000000000 */
[----:B------:R-:W-:Y:S01]  /*17be0*/  UMOV UR23, 0xffffffff ;  /* 0xffffffff00177882 */ /* 0x000fe20000000000 */
[----:B------:R-:W-:Y:S01]  /*17bf0*/  UIADD3.X UR7, UR7, UR21, URZ, UP1, !UPT ;  /* 0x0000001507077290 */ /* 0x000fe20008ffe43f */
[----:B------:R-:W-:Y:S01]  /*17c00*/  IMAD.MOV.U32 R19, RZ, RZ, RZ ;  /* 0x000000ffff137224 */ /* 0x000fe200078e00ff */
[----:B------:R-:W-:Y:S01]  /*17c10*/  UMOV UR24, 0xffffffff ;  /* 0xffffffff00187882 */ /* 0x000fe20000000000 */
[----:B-1----:R-:W-:-:S03]  /*17c20*/  ISETP.LE.U32.AND P1, PT, R2, UR8, PT ;  /* 0x0000000802007c0c */ /* 0x002fc6000bf23070 */
[----:B------:R-:W-:-:S04]  /*17c30*/  MOV R2, UR7 ;  /* 0x0000000700027c02 */ /* 0x000fc80008000f00 */
[----:B------:R-:W-:-:S13]  /*17c40*/  ISETP.GE.U32.AND.EX P1, PT, R2, R3, PT, P1 ;  /* 0x000000030200720c */ /* 0x000fda0003f26110 */
[----:B---345:R-:W-:Y:S05]  /*17c50*/  @P2 BRA P1, `(.L_x_321) ;  /* 0x0000001800442947 */ /* 0x038fea0000800000 */
[----:B------:R-:W-:-:S04]  /*17c60*/  IADD3 R2, P2, R6, UR5, RZ ;  /* 0x0000000506027c10 */ /* 0x000fc8000ff5e0ff */
[----:B------:R-:W-:Y:S02]  /*17c70*/  ISETP.GT.U32.AND P1, PT, R2, UR8, PT ;  /* 0x0000000802007c0c */ /* 0x000fe4000bf24070 */
[----:B------:R-:W-:-:S04]  /*17c80*/  IADD3.X R2, R7, UR6, RZ, P2, !PT ;  /* 0x0000000607027c10 */ /* 0x000fc800097fe4ff */
[----:B------:R-:W-:-:S13]  /*17c90*/  ISETP.GT.U32.AND.EX P1, PT, R2, UR7, PT, P1 ;  /* 0x0000000702007c0c */ /* 0x000fda000bf24110 */
[----:B------:R-:W-:Y:S05]  /*17ca0*/  @P1 BRA `(.L_x_322) ;  /* 0x0000001400241947 */ /* 0x000fea0003800000 */
[----:B------:R-:W-:Y:S01]  /*17cb0*/  IADD3 R11, R20, UR4, RZ ;  /* 0x00000004140b7c10 */ /* 0x000fe2000fffe0ff */
[----:B------:R-:W-:Y:S01]  /*17cc0*/  ULDC UR22, c[0x0][0x910] ;  /* 0x0002440000167ab9 */ /* 0x000fe20000000800 */
[----:B------:R-:W-:Y:S01]  /*17cd0*/  IMAD.MOV.U32 R23, RZ, RZ, R8 ;  /* 0x000000ffff177224 */ /* 0x000fe200078e0008 */
[----:B------:R-:W-:Y:S02]  /*17ce0*/  MOV R16, R0 ;  /* 0x0000000000107202 */ /* 0x000fe40000000f00 */
[----:B------:R-:W-:-:S05]  /*17cf0*/  VIADD R12, R11, 0x20 ;  /* 0x000000200b0c7836 */ /* 0x000fca0000000000 */
[----:B------:R-:W-:-:S13]  /*17d00*/  ISETP.GE.AND P1, PT, R12, UR22, PT ;  /* 0x000000160c007c0c */ /* 0x000fda000bf26270 */
[----:B------:R-:W1:Y:S01]  /*17d10*/  @!P1 LDC.64 R2, c[0x0][0x918] ;  /* 0x00024600ff029b82 */ /* 0x000e620000000a00 */
[----:B------:R-:W-:Y:S01]  /*17d20*/  @!P1 IADD3 R7, R11, 0x20, RZ ;  /* 0x000000200b079810 */ /* 0x000fe20007ffe0ff */
[----:B------:R-:W-:Y:S01]  /*17d30*/  BSSY B0, `(.L_x_323) ;  /* 0x0000064000007945 */ /* 0x000fe20003800000 */
[----:B------:R-:W-:-:S03]  /*17d40*/  IMAD.MOV.U32 R6, RZ, RZ, 0x7fffffff ;  /* 0x7fffffffff067424 */ /* 0x000fc600078e00ff */
[----:B-1----:R-:W-:-:S05]  /*17d50*/  @!P1 IMAD.WIDE R2, R7, 0xc, R2 ;  /* 0x0000000c07029825 */ /* 0x002fca00078e0202 */
[----:B------:R1:W5:Y:S04]  /*17d60*/  @!P1 LDG.E R8, desc[UR38][R2.64] ;  /* 0x0000002602089981 */ /* 0x000368000c1e1900 */
[----:B------:R1:W5:Y:S01]  /*17d70*/  @!P1 LDG.E R0, desc[UR38][R2.64+0x4] ;  /* 0x0000042602009981 */ /* 0x000362000c1e1900 */
[----:B------:R-:W-:Y:S02]  /*17d80*/  ISETP.GE.AND P1, PT, R11, UR22, PT ;  /* 0x000000160b007c0c */ /* 0x000fe4000bf26270 */
[----:B------:R-:W-:-:S11]  /*17d90*/  MOV R7, RZ ;  /* 0x000000ff00077202 */ /* 0x000fd60000000f00 */
[----:B-1----:R-:W-:Y:S05]  /*17da0*/  @P1 BRA `(.L_x_324) ;  /* 0x0000000400701947 */ /* 0x002fea0003800000 */
[----:B------:R-:W-:Y:S01]  /*17db0*/  IABS R7, R9 ;  /* 0x0000000900077213 */ /* 0x000fe20000000000 */
[----:B------:R-:W-:Y:S01]  /*17dc0*/  ULDC UR23, c[0x0][0x8f0] ;  /* 0x00023c0000177ab9 */ /* 0x000fe20000000800 */
[----:B------:R-:W-:Y:S02]  /*17dd0*/  IABS R6, R10 ;  /* 0x0000000a00067213 */ /* 0x000fe40000000000 */
[----:B------:R-:W1:Y:S01]  /*17de0*/  I2F.RP R3, R7 ;  /* 0x0000000700037306 */ /* 0x000e620000209400 */
[----:B------:R-:W-:Y:S02]  /*17df0*/  PLOP3.LUT P3, PT, PT, PT, UP0, 0x80, 0x0 ;  /* 0x000000000000781c */ /* 0x000fe40003f6f008 */
[C---:B------:R-:W-:Y:S02]  /*17e00*/  IADD3 R22, P2, R16.reuse, UR12, RZ ;  /* 0x0000000c10167c10 */ /* 0x040fe4000ff5e0ff */
[C---:B------:R-:W-:Y:S02]  /*17e10*/  IADD3 R21, P1, R23.reuse, UR11, RZ ;  /* 0x0000000b17157c10 */ /* 0x040fe4000ff3e0ff */
[----:B------:R-:W-:Y:S01]  /*17e20*/  LEA.HI.X.SX32 R25, R16, UR14, 0x1, P2 ;  /* 0x0000000e10197c11 */ /* 0x000fe200090f0eff */
[----:B------:R-:W3:Y:S01]  /*17e30*/  I2F.RP R2, R6 ;  /* 0x0000000600027306 */ /* 0x000ee20000209400 */
[----:B------:R-:W-:-:S07]  /*17e40*/  LEA.HI.X.SX32 R24, R23, UR13, 0x1, P1 ;  /* 0x0000000d17187c11 */ /* 0x000fce00088f0eff */
[----:B-1----:R-:W1:Y:S08]  /*17e50*/  MUFU.RCP R3, R3 ;  /* 0x0000000300037308 */ /* 0x002e700000001000 */
[----:B---3--:R-:W3:Y:S01]  /*17e60*/  MUFU.RCP R2, R2 ;  /* 0x0000000200027308 */ /* 0x008ee20000001000 */
[----:B-1----:R-:W-:-:S07]  /*17e70*/  VIADD R19, R3, 0xffffffe ;  /* 0x0ffffffe03137836 */ /* 0x002fce0000000000 */
[----:B------:R-:W1:Y:S01]  /*17e80*/  F2I.FTZ.U32.TRUNC.NTZ R19, R19 ;  /* 0x0000001300137305 */ /* 0x000e62000021f000 */
[----:B---3--:R-:W-:-:S07]  /*17e90*/  IADD3 R17, R2, 0xffffffe, RZ ;  /* 0x0ffffffe02117810 */ /* 0x008fce0007ffe0ff */
[----:B------:R-:W3:Y:S01]  /*17ea0*/  F2I.FTZ.U32.TRUNC.NTZ R17, R17 ;  /* 0x0000001100117305 */ /* 0x000ee2000021f000 */
[----:B-1----:R-:W-:Y:S01]  /*17eb0*/  IMAD.MOV R18, RZ, RZ, -R19 ;  /* 0x000000ffff127224 */ /* 0x002fe200078e0a13 */
[----:B---3--:R-:W-:Y:S01]  /*17ec0*/  IADD3 R16, RZ, -R17, RZ ;  /* 0x80000011ff107210 */ /* 0x008fe20007ffe0ff */
[----:B------:R-:W-:Y:S06]  /*17ed0*/  @!P3 BRA `(.L_x_325) ;  /* 0x000000000034b947 */ /* 0x000fec0003800000 */
[----:B------:R-:W-:Y:S01]  /*17ee0*/  ULDC UR4, c[0x0][0x8dc] ;  /* 0x0002370000047ab9 */ /* 0x000fe20000000800 */
[----:B------:R-:W-:Y:S01]  /*17ef0*/  ULDC.64 UR24, c[0x0][0x8d0] ;  /* 0x0002340000187ab9 */ /* 0x000fe20000000a00 */
[----:B------:R-:W-:-:S05]  /*17f00*/  IADD3 R3, P1, R21, UR4, RZ ;  /* 0x0000000415037c10 */ /* 0x000fca000ff3e0ff */
[----:B------:R-:W-:-:S04]  /*17f10*/  IMAD.X R21, RZ, RZ, R24, P1 ;  /* 0x000000ffff157224 */ /* 0x000fc800008e0618 */
[----:B------:R-:W-:-:S04]  /*17f20*/  IMAD.WIDE.U32 R4, R21, UR24, RZ ;  /* 0x0000001815047c25 */ /* 0x000fc8000f8e00ff */
[----:B------:R-:W-:-:S04]  /*17f30*/  IMAD.WIDE.U32 R4, P1, R3, UR25, R4 ;  /* 0x0000001903047c25 */ /* 0x000fc8000f820004 */
[----:B------:R-:W-:-:S04]  /*17f40*/  IMAD.WIDE.U32 R2, R3, UR24, RZ ;  /* 0x0000001803027c25 */ /* 0x000fc8000f8e00ff */
[----:B------:R-:W-:Y:S01]  /*17f50*/  IMAD.MOV.U32 R2, RZ, RZ, R5 ;  /* 0x000000ffff027224 */ /* 0x000fe200078e0005 */
[----:B------:R-:W-:Y:S02]  /*17f60*/  IADD3 RZ, P2, R3, R4, RZ ;  /* 0x0000000403ff7210 */ /* 0x000fe40007f5e0ff */
[----:B------:R-:W-:-:S03]  /*17f70*/  IADD3.X R3, RZ, RZ, RZ, P1, !PT ;  /* 0x000000ffff037210 */ /* 0x000fc60000ffe4ff */
[----:B------:R-:W-:-:S04]  /*17f80*/  IMAD.WIDE.U32.X R2, R21, UR25, R2, P2 ;  /* 0x0000001915027c25 */ /* 0x000fc800090e0402 */
[----:B------:R-:W-:Y:S01]  /*17f90*/  IMAD.MOV.U32 R24, RZ, RZ, R3 ;  /* 0x000000ffff187224 */ /* 0x000fe200078e0003 */
[----:B------:R-:W-:-:S07]  /*17fa0*/  MOV R21, R2 ;  /* 0x0000000200157202 */ /* 0x000fce0000000f00 */
.L_x_325:
[----:B------:R-:W-:Y:S05]  /*17fb0*/  @!P0 BRA `(.L_x_326) ;  /* 0x0000000000348947 */ /* 0x000fea0003800000 */
[----:B------:R-:W-:Y:S01]  /*17fc0*/  ULDC UR4, c[0x0][0x8f4] ;  /* 0x00023d0000047ab9 */ /* 0x000fe20000000800 */
[----:B------:R-:W-:Y:S01]  /*17fd0*/  ULDC.64 UR24, c[0x0][0x8e8] ;  /* 0x00023a0000187ab9 */ /* 0x000fe20000000a00 */
[----:B------:R-:W-:-:S04]  /*17fe0*/  IADD3 R3, P1, R22, UR4, RZ ;  /* 0x0000000416037c10 */ /* 0x000fc8000ff3e0ff */
[----:B------:R-:W-:-:S05]  /*17ff0*/  IADD3.X R23, RZ, R25, RZ, P1, !PT ;  /* 0x00000019ff177210 */ /* 0x000fca0000ffe4ff */
[----:B------:R-:W-:-:S04]  /*18000*/  IMAD.WIDE.U32 R4, R23, UR24, RZ ;  /* 0x0000001817047c25 */ /* 0x000fc8000f8e00ff */
[----:B------:R-:W-:-:S04]  /*18010*/  IMAD.WIDE.U32 R4, P1, R3, UR25, R4 ;  /* 0x0000001903047c25 */ /* 0x000fc8000f820004 */
[----:B------:R-:W-:Y:S01]  /*18020*/  IMAD.WIDE.U32 R2, R3, UR24, RZ ;  /* 0x0000001803027c25 */ /* 0x000fe2000f8e00ff */
[----:B------:R-:W-:-:S04]  /*18030*/  MOV R2, R5 ;  /* 0x0000000500027202 */ /* 0x000fc80000000f00 */
[----:B------:R-:W-:Y:S01]  /*18040*/  IADD3 RZ, P2, R3, R4, RZ ;  /* 0x0000000403ff7210 */ /* 0x000fe20007f5e0ff */
[----:B------:R-:W-:-:S04]  /*18050*/  IMAD.X R3, RZ, RZ, RZ, P1 ;  /* 0x000000ffff037224 */ /* 0x000fc800008e06ff */
[----:B------:R-:W-:-:S04]  /*18060*/  IMAD.WIDE.U32.X R2, R23, UR25, R2, P2 ;  /* 0x0000001917027c25 */ /* 0x000fc800090e0402 */
[----:B------:R-:W-:Y:S01]  /*18070*/  IMAD.MOV.U32 R22, RZ, RZ, R2 ;  /* 0x000000ffff167224 */ /* 0x000fe200078e0002 */
[----:B------:R-:W-:-:S07]  /*18080*/  MOV R25, R3 ;  /* 0x0000000300197202 */ /* 0x000fce0000000f00 */
.L_x_326:
[----:B------:R-:W-:Y:S01]  /*18090*/  MOV R3, R19 ;  /* 0x0000001300037202 */ /* 0x000fe20000000f00 */
[----:B------:R-:W-:Y:S01]  /*180a0*/  IMAD R18, R18, R7, RZ ;  /* 0x0000000712127224 */ /* 0x000fe200078e02ff */
[----:B------:R-:W-:Y:S01]  /*180b0*/  ULDC UR4, c[0x0][0x8d8] ;  /* 0x0002360000047ab9 */ /* 0x000fe20000000800 */
[----:B------:R-:W-:Y:S01]  /*180c0*/  IMAD.MOV.U32 R2, RZ, RZ, RZ ;  /* 0x000000ffff027224 */ /* 0x000fe200078e00ff */
[----:B------:R-:W-:Y:S01]  /*180d0*/  SHF.R.U64 R21, R21, UR4, R24 ;  /* 0x0000000415157c19 */ /* 0x000fe20008001218 */
[----:B------:R-:W-:Y:S01]  /*180e0*/  IMAD R4, R16, R6, RZ ;  /* 0x0000000610047224 */ /* 0x000fe200078e02ff */
[----:B------:R-:W-:Y:S01]  /*180f0*/  SHF.R.U64 R22, R22, UR23, R25 ;  /* 0x0000001716167c19 */ /* 0x000fe20008001219 */
[----:B------:R-:W-:Y:S01]  /*18100*/  IMAD.HI.U32 R19, R19, R18, R2 ;  /* 0x0000001213137227 */ /* 0x000fe200078e0002 */
[----:B------:R-:W-:Y:S02]  /*18110*/  IABS R18, R9 ;  /* 0x0000000900127213 */ /* 0x000fe40000000000 */
[----:B------:R-:W-:Y:S01]  /*18120*/  PLOP3.LUT P5, PT, PT, PT, UP3, 0x80, 0x0 ;  /* 0x000000000000781c */ /* 0x000fe20003faf038 */
[----:B------:R-:W-:-:S02]  /*18130*/  IMAD.MOV.U32 R3, RZ, RZ, R17 ;  /* 0x000000ffff037224 */ /* 0x000fc400078e0011 */
[----:B------:R-:W-:Y:S01]  /*18140*/  VIADD R16, R21, UR16 ;  /* 0x0000001015107c36 */ /* 0x000fe20008000000 */
[----:B------:R-:W-:Y:S01]  /*18150*/  IADD3 R21, RZ, -R18, RZ ;  /* 0x80000012ff157210 */ /* 0x000fe20007ffe0ff */
[----:B------:R-:W-:Y:S01]  /*18160*/  IMAD.HI.U32 R2, R17, R4, R2 ;  /* 0x0000000411027227 */ /* 0x000fe200078e0002 */
[----:B------:R-:W-:Y:S02]  /*18170*/  IADD3 R17, R22, UR17, RZ ;  /* 0x0000001116117c10 */ /* 0x000fe4000fffe0ff */
[----:B------:R-:W-:Y:S02]  /*18180*/  IABS R3, R10 ;  /* 0x0000000a00037213 */ /* 0x000fe40000000000 */
[----:B------:R-:W-:Y:S02]  /*18190*/  IABS R4, R17 ;  /* 0x0000001100047213 */ /* 0x000fe40000000000 */
[----:B------:R-:W-:Y:S01]  /*181a0*/  IABS R5, R16 ;  /* 0x0000001000057213 */ /* 0x000fe20000000000 */
[----:B------:R-:W-:-:S02]  /*181b0*/  IMAD.MOV R18, RZ, RZ, -R3 ;  /* 0x000000ffff127224 */ /* 0x000fc400078e0a03 */
[----:B------:R-:W-:-:S04]  /*181c0*/  IMAD.HI.U32 R3, R19, R4, RZ ;  /* 0x0000000413037227 */ /* 0x000fc800078e00ff */
[----:B------:R-:W-:-:S04]  /*181d0*/  IMAD.HI.U32 R2, R2, R5, RZ ;  /* 0x0000000502027227 */ /* 0x000fc800078e00ff */
[----:B------:R-:W-:Y:S02]  /*181e0*/  IMAD R4, R3, R21, R4 ;  /* 0x0000001503047224 */ /* 0x000fe400078e0204 */
[----:B------:R-:W-:-:S03]  /*181f0*/  IMAD R3, R2, R18, R5 ;  /* 0x0000001202037224 */ /* 0x000fc600078e0205 */
[----:B------:R-:W-:Y:S02]  /*18200*/  ISETP.GT.U32.AND P2, PT, R7, R4, PT ;  /* 0x000000040700720c */ /* 0x000fe40003f44070 */
[----:B------:R-:W-:-:S11]  /*18210*/  ISETP.GT.U32.AND P1, PT, R6, R3, PT ;  /* 0x000000030600720c */ /* 0x000fd60003f24070 */
[----:B------:R-:W-:Y:S02]  /*18220*/  @!P2 IADD3 R4, R4, -R7, RZ ;  /* 0x800000070404a210 */ /* 0x000fe40007ffe0ff */
[----:B------:R-:W-:Y:S01]  /*18230*/  @!P1 IMAD.IADD R3, R3, 0x1, -R6 ;  /* 0x0000000103039824 */ /* 0x000fe200078e0a06 */
[----:B------:R-:W-:Y:S02]  /*18240*/  ISETP.GE.AND P2, PT, R17, RZ, PT ;  /* 0x000000ff1100720c */ /* 0x000fe40003f46270 */
[----:B------:R-:W-:Y:S02]  /*18250*/  ISETP.GT.U32.AND P4, PT, R7, R4, PT ;  /* 0x000000040700720c */ /* 0x000fe40003f84070 */
[----:B------:R-:W-:Y:S02]  /*18260*/  ISETP.GT.U32.AND P3, PT, R6, R3, PT ;  /* 0x000000030600720c */ /* 0x000fe40003f64070 */
[----:B------:R-:W-:-:S09]  /*18270*/  ISETP.GE.AND P1, PT, R16, RZ, PT ;  /* 0x000000ff1000720c */ /* 0x000fd20003f26270 */
[----:B------:R-:W-:Y:S02]  /*18280*/  @!P4 IADD3 R4, R4, -R7, RZ ;  /* 0x800000070404c210 */ /* 0x000fe40007ffe0ff */
[----:B------:R-:W-:Y:S01]  /*18290*/  @!P3 IMAD.IADD R3, R3, 0x1, -R6 ;  /* 0x000000010303b824 */ /* 0x000fe200078e0a06 */
[----:B------:R-:W-:Y:S02]  /*182a0*/  ISETP.NE.AND P4, PT, RZ, UR10, PT ;  /* 0x0000000aff007c0c */ /* 0x000fe4000bf85270 */
[----:B------:R-:W-:Y:S01]  /*182b0*/  ISETP.NE.AND P3, PT, RZ, UR9, PT ;  /* 0x00000009ff007c0c */ /* 0x000fe2000bf65270 */
[----:B------:R-:W-:Y:S01]  /*182c0*/  @!P1 IMAD.MOV R3, RZ, RZ, -R3 ;  /* 0x000000ffff039224 */ /* 0x000fe200078e0a03 */
[----:B------:R-:W-:-:S09]  /*182d0*/  @!P2 IADD3 R4, -R4, RZ, RZ ;  /* 0x000000ff0404a210 */ /* 0x000fd20007ffe1ff */
[----:B------:R-:W-:Y:S02]  /*182e0*/  @!P4 LOP3.LUT R4, RZ, UR10, RZ, 0x33, !PT ;  /* 0x0000000aff04cc12 */ /* 0x000fe4000f8e33ff */
[----:B------:R-:W-:Y:S02]  /*182f0*/  @!P3 LOP3.LUT R3, RZ, UR9, RZ, 0x33, !PT ;  /* 0x00000009ff03bc12 */ /* 0x000fe4000f8e33ff */
[----:B------:R-:W-:-:S03]  /*18300*/  IADD3 R4, R17, -R4, RZ ;  /* 0x8000000411047210 */ /* 0x000fc60007ffe0ff */
[----:B------:R-:W-:-:S04]  /*18310*/  IMAD.IADD R3, R16, 0x1, -R3 ;  /* 0x0000000110037824 */ /* 0x000fc800078e0a03 */
[----:B------:R-:W-:Y:S01]  /*18320*/  IMAD R6, R3, R4, RZ ;  /* 0x0000000403067224 */ /* 0x000fe200078e02ff */
[----:B------:R-:W-:-:S04]  /*18330*/  SEL R2, R4, R3, !P5 ;  /* 0x0000000304027207 */ /* 0x000fc80006800000 */
[----:B------:R-:W-:Y:S02]  /*18340*/  SHF.R.S32.HI R5, RZ, 0x1f, R2 ;  /* 0x0000001fff057819 */ /* 0x000fe40000011402 */
[----:B------:R-:W-:Y:S02]  /*18350*/  SHF.R.S32.HI R7, RZ, 0x1f, R6 ;  /* 0x0000001fff077819 */ /* 0x000fe40000011406 */
[----:B------:R-:W-:-:S07]  /*18360*/  MOV R4, R2 ;  /* 0x0000000200047202 */ /* 0x000fce0000000f00 */
.L_x_324:
[----:B--2---:R-:W-:Y:S05]  /*18370*/  BSYNC B0 ;  /* 0x0000000000007941 */ /* 0x004fea0003800000 */
.L_x_323:
[----:B------:R-:W1:Y:S01]  /*18380*/  SHFL.UP PT, R3, R6, 0x1, RZ ;  /* 0x0420000006037989 */ /* 0x000e6200000e00ff */
[----:B------:R-:W-:-:S03]  /*18390*/  ISETP.NE.AND P1, PT, R20, RZ, PT ;  /* 0x000000ff1400720c */ /* 0x000fc60003f25270 */
[----:B------:R-:W2:Y:S01]  /*183a0*/  SHFL.UP PT, R2, R7, 0x1, RZ ;  /* 0x0420000007027989 */ /* 0x000ea200000e00ff */
[----:B-1----:R-:W-:Y:S02]  /*183b0*/  SEL R3, R3, RZ, P1 ;  /* 0x000000ff03037207 */ /* 0x002fe40000800000 */
[----:B--2---:R-:W-:Y:S02]  /*183c0*/  SEL R2, R2, RZ, P1 ;  /* 0x000000ff02027207 */ /* 0x004fe40000800000 */
[----:B------:R-:W-:-:S05]  /*183d0*/  IADD3 R18, P2, R3, R6, RZ ;  /* 0x0000000603127210 */ /* 0x000fca0007f5e0ff */
[----:B------:R-:W-:Y:S01]  /*183e0*/  IMAD.X R19, R2, 0x1, R7, P2 ;  /* 0x0000000102137824 */ /* 0x000fe200010e0607 */
[----:B------:R-:W1:Y:S01]  /*183f0*/  SHFL.UP PT, R3, R18, 0x2, RZ ;  /* 0x0440000012037989 */ /* 0x000e6200000e00ff */
[----:B------:R-:W-:-:S03]  /*18400*/  ISETP.GE.U32.AND P2, PT, R20, 0x2, PT ;  /* 0x000000021400780c */ /* 0x000fc60003f46070 */
[----:B------:R-:W2:Y:S01]  /*18410*/  SHFL.UP PT, R2, R19, 0x2, RZ ;  /* 0x0440000013027989 */ /* 0x000ea200000e00ff */
[----:B-1----:R-:W-:-:S04]  /*18420*/  SEL R3, R3, RZ, P2 ;  /* 0x000000ff03037207 */ /* 0x002fc80001000000 */
[----:B------:R-:W-:Y:S02]  /*18430*/  IADD3 R16, P3, R3, R18, RZ ;  /* 0x0000001203107210 */ /* 0x000fe40007f7e0ff */
[----:B--2---:R-:W-:-:S03]  /*18440*/  SEL R2, R2, RZ, P2 ;  /* 0x000000ff02027207 */ /* 0x004fc60001000000 */
[----:B------:R-:W1:Y:S01]  /*18450*/  SHFL.UP PT, R3, R16, 0x4, RZ ;  /* 0x0480000010037989 */ /* 0x000e6200000e00ff */
[----:B------:R-:W-:Y:S02]  /*18460*/  IADD3.X R17, R2, R19, RZ, P3, !PT ;  /* 0x0000001302117210 */ /* 0x000fe40001ffe4ff */
[----:B------:R-:W-:-:S03]  /*18470*/  ISETP.GE.U32.AND P3, PT, R20, 0x4, PT ;  /* 0x000000041400780c */ /* 0x000fc60003f66070 */
[----:B------:R-:W2:Y:S01]  /*18480*/  SHFL.UP PT, R2, R17, 0x4, RZ ;  /* 0x0480000011027989 */ /* 0x000ea200000e00ff */
[----:B-1----:R-:W-:-:S04]  /*18490*/  SEL R3, R3, RZ, P3 ;  /* 0x000000ff03037207 */ /* 0x002fc80001800000 */
[----:B------:R-:W-:Y:S02]  /*184a0*/  IADD3 R18, P4, R3, R16, RZ ;  /* 0x0000001003127210 */ /* 0x000fe40007f9e0ff */
[----:B--2---:R-:W-:-:S03]  /*184b0*/  SEL R2, R2, RZ, P3 ;  /* 0x000000ff02027207 */ /* 0x004fc60001800000 */
[----:B------:R-:W1:Y:S02]  /*184c0*/  SHFL.UP PT, R3, R18, 0x8, RZ ;  /* 0x0500000012037989 */ /* 0x000e6400000e00ff */
[----:B------:R-:W-:Y:S01]  /*184d0*/  IMAD.X R19, R2, 0x1, R17, P4 ;  /* 0x0000000102137824 */ /* 0x000fe200020e0611 */
[----:B------:R-:W-:-:S04]  /*184e0*/  ISETP.GE.U32.AND P4, PT, R20, 0x8, PT ;  /* 0x000000081400780c */ /* 0x000fc80003f86070 */
        /* <DEDUP_REMOVED lines=10> */
[----:B--2---:R-:W-:-:S05]  /*18590*/  SEL R2, R2, RZ, P5 ;  /* 0x000000ff02027207 */ /* 0x004fca0002800000 */
[----:B------:R-:W-:Y:S01]  /*185a0*/  IMAD.X R18, R2, 0x1, R17, P6 ;  /* 0x0000000102127824 */ /* 0x000fe200030e0611 */
[----:B------:R-:W-:-:S04]  /*185b0*/  IADD3 R2, P6, R19, UR5, RZ ;  /* 0x0000000513027c10 */ /* 0x000fc8000ffde0ff */
[----:B------:R-:W-:Y:S02]  /*185c0*/  IADD3.X R3, R18, UR6, RZ, P6, !PT ;  /* 0x0000000612037c10 */ /* 0x000fe4000b7fe4ff */
[----:B------:R-:W-:-:S04]  /*185d0*/  ISETP.GT.U32.AND P6, PT, R2, UR8, PT ;  /* 0x0000000802007c0c */ /* 0x000fc8000bfc4070 */
[----:B------:R-:W-:-:S13]  /*185e0*/  ISETP.GT.U32.AND.EX P6, PT, R3, UR7, PT, P6 ;  /* 0x0000000703007c0c */ /* 0x000fda000bfc4160 */
[----:B------:R-:W-:-:S04]  /*185f0*/  VOTE.ANY R16, PT, P6 ;  /* 0x0000000000107806 */ /* 0x000fc800030e0100 */
[----:B------:R-:W-:-:S13]  /*18600*/  ISETP.NE.AND P6, PT, R16, RZ, PT ;  /* 0x000000ff1000720c */ /* 0x000fda0003fc5270 */
[----:B------:R-:W-:Y:S05]  /*18610*/  @P6 BRA `(.L_x_327) ;  /* 0x0000000800786947 */ /* 0x000fea0003800000 */
[----:B------:R-:W-:Y:S01]  /*18620*/  MOV R19, R2 ;  /* 0x0000000200137202 */ /* 0x000fe20000000f00 */
[----:B------:R-:W-:Y:S01]  /*18630*/  IMAD.MOV.U32 R21, RZ, RZ, R3 ;  /* 0x000000ffff157224 */ /* 0x000fe200078e0003 */
[----:B------:R-:W-:Y:S01]  /*18640*/  ULDC UR22, c[0x0][0x910] ;  /* 0x0002440000167ab9 */ /* 0x000fe20000000800 */
[----:B------:R-:W-:Y:S01]  /*18650*/  ULDC UR23, c[0x0][0x8f4] ;  /* 0x00023d0000177ab9 */ /* 0x000fe20000000800 */
[----:B------:R-:W-:Y:S01]  /*18660*/  ULDC UR4, c[0x0][0x8dc] ;  /* 0x0002370000047ab9 */ /* 0x000fe20000000800 */
[----:B------:R-:W-:Y:S01]  /*18670*/  ULDC UR30, c[0x0][0x8d8] ;  /* 0x00023600001e7ab9 */ /* 0x000fe20000000800 */
[----:B------:R-:W-:Y:S01]  /*18680*/  ULDC UR31, c[0x0][0x8f0] ;  /* 0x00023c00001f7ab9 */ /* 0x000fe20000000800 */
[----:B------:R-:W-:Y:S01]  /*18690*/  ULDC.64 UR24, c[0x0][0x8d0] ;  /* 0x0002340000187ab9 */ /* 0x000fe20000000a00 */
[----:B------:R-:W-:-:S05]  /*186a0*/  ULDC.64 UR26, c[0x0][0x8e8] ;  /* 0x00023a00001a7ab9 */ /* 0x000fca0000000a00 */
.L_x_332:
[----:B------:R-:W-:Y:S01]  /*186b0*/  MOV R11, R12 ;  /* 0x0000000c000b7202 */ /* 0x000fe20000000f00 */
[----:B------:R-:W-:Y:S01]  /*186c0*/  VIADD R12, R12, 0x20 ;  /* 0x000000200c0c7836 */ /* 0x000fe20000000000 */
[----:B-----5:R-:W-:Y:S01]  /*186d0*/  MOV R17, R0 ;  /* 0x0000000000117202 */ /* 0x020fe20000000f00 */
[----:B------:R-:W-:-:S03]  /*186e0*/  IMAD.MOV.U32 R16, RZ, RZ, R8 ;  /* 0x000000ffff107224 */ /* 0x000fc600078e0008 */
[----:B------:R-:W-:-:S13]  /*186f0*/  ISETP.GE.AND P6, PT, R12, UR22, PT ;  /* 0x000000160c007c0c */ /* 0x000fda000bfc6270 */
[----:B------:R-:W1:Y:S01]  /*18700*/  @!P6 LDC.64 R2, c[0x0][0x918] ;  /* 0x00024600ff02eb82 */ /* 0x000e620000000a00 */
[----:B------:R-:W2:Y:S01]  /*18710*/  SHFL.IDX PT, R21, R21, 0x1f, 0x1f ;  /* 0x03e01f0015157f89 */ /* 0x000ea200000e0000 */
[----:B------:R-:W-:-:S03]  /*18720*/  @!P6 IADD3 R7, R11, 0x20, RZ ;  /* 0x000000200b07e810 */ /* 0x000fc60007ffe0ff */
[----:B------:R-:W3:Y:S01]  /*18730*/  SHFL.IDX PT, R19, R19, 0x1f, 0x1f ;  /* 0x03e01f0013137f89 */ /* 0x000ee200000e0000 */
[----:B------:R-:W-:Y:S01]  /*18740*/  BSSY B0, `(.L_x_328) ;  /* 0x0000064000007945 */ /* 0x000fe20003800000 */
[----:B-1----:R-:W-:-:S05]  /*18750*/  @!P6 IMAD.WIDE R2, R7, 0xc, R2 ;  /* 0x0000000c0702e825 */ /* 0x002fca00078e0202 */
[----:B------:R1:W5:Y:S04]  /*18760*/  @!P6 LDG.E R8, desc[UR38][R2.64] ;  /* 0x000000260208e981 */ /* 0x000368000c1e1900 */
[----:B------:R1:W5:Y:S01]  /*18770*/  @!P6 LDG.E R0, desc[UR38][R2.64+0x4] ;  /* 0x000004260200e981 */ /* 0x000362000c1e1900 */
[----:B------:R-:W-:Y:S01]  /*18780*/  ISETP.GE.AND P6, PT, R11, UR22, PT ;  /* 0x000000160b007c0c */ /* 0x000fe2000bfc6270 */
[----:B------:R-:W-:Y:S01]  /*18790*/  IMAD.MOV.U32 R6, RZ, RZ, 0x7fffffff ;  /* 0x7fffffffff067424 */ /* 0x000fe200078e00ff */
[----:B--2---:R-:W-:Y:S02]  /*187a0*/  R2UR UR6, R21 ;  /* 0x00000000150672ca */ /* 0x004fe400000e0000 */
[----:B---3--:R-:W-:Y:S02]  /*187b0*/  R2UR UR5, R19 ;  /* 0x00000000130572ca */ /* 0x008fe400000e0000 */
[----:B------:R-:W-:-:S07]  /*187c0*/  MOV R7, RZ ;  /* 0x000000ff00077202 */ /* 0x000fce0000000f00 */
[----:B-1----:R-:W-:Y:S06]  /*187d0*/  @P6 BRA `(.L_x_329) ;  /* 0x0000000400686947 */ /* 0x002fec0003800000 */
[----:B------:R-:W-:-:S04]  /*187e0*/  IADD3 R18, P6, R16, UR11, RZ ;  /* 0x0000000b10127c10 */ /* 0x000fc8000ffde0ff */
[----:B------:R-:W-:Y:S02]  /*187f0*/  LEA.HI.X.SX32 R21, R16, UR13, 0x1, P6 ;  /* 0x0000000d10157c11 */ /* 0x000fe4000b0f0eff */
[----:B------:R-:W-:Y:S02]  /*18800*/  IABS R16, R9 ;  /* 0x0000000900107213 */ /* 0x000fe40000000000 */
[C---:B------:R-:W-:Y:S02]  /*18810*/  IADD3 R22, P6, R17.reuse, UR12, RZ ;  /* 0x0000000c11167c10 */ /* 0x040fe4000ffde0ff */
[----:B------:R-:W1:Y:S02]  /*18820*/  I2F.RP R2, R16 ;  /* 0x0000001000027306 */ /* 0x000e640000209400 */
[----:B------:R-:W-:Y:S02]  /*18830*/  LEA.HI.X.SX32 R23, R17, UR14, 0x1, P6 ;  /* 0x0000000e11177c11 */ /* 0x000fe4000b0f0eff */
[----:B------:R-:W-:-:S04]  /*18840*/  PLOP3.LUT P6, PT, PT, PT, UP0, 0x80, 0x0 ;  /* 0x000000000000781c */ /* 0x000fc80003fcf008 */
[----:B-1----:R-:W1:Y:S02]  /*18850*/  MUFU.RCP R2, R2 ;  /* 0x0000000200027308 */ /* 0x002e640000001000 */
[----:B-1----:R-:W-:-:S06]  /*18860*/  VIADD R17, R2, 0xffffffe ;  /* 0x0ffffffe02117836 */ /* 0x002fcc0000000000 */
[----:B------:R-:W1:Y:S02]  /*18870*/  F2I.FTZ.U32.TRUNC.NTZ R17, R17 ;  /* 0x0000001100117305 */ /* 0x000e64000021f000 */
[----:B-1----:R-:W-:Y:S01]  /*18880*/  IADD3 R19, RZ, -R17, RZ ;  /* 0x80000011ff137210 */ /* 0x002fe20007ffe0ff */
[----:B------:R-:W-:Y:S06]  /*18890*/  @!P6 BRA `(.L_x_330) ;  /* 0x00000000002ce947 */ /* 0x000fec0003800000 */
        /* <DEDUP_REMOVED lines=11> */
.L_x_330:
        /* <DEDUP_REMOVED lines=12> */
.L_x_331:
[----:B------:R-:W-:Y:S01]  /*18a10*/  SHF.R.U64 R4, R22, UR31, R23 ;  /* 0x0000001f16047c19 */ /* 0x000fe20008001217 */
[----:B------:R-:W-:Y:S01]  /*18a20*/  IMAD R5, R19, R16, RZ ;  /* 0x0000001013057224 */ /* 0x000fe200078e02ff */
[----:B------:R-:W-:Y:S02]  /*18a30*/  IABS R2, R9 ;  /* 0x0000000900027213 */ /* 0x000fe40000000000 */
[----:B------:R-:W-:Y:S01]  /*18a40*/  MOV R3, R17 ;  /* 0x0000001100037202 */ /* 0x000fe20000000f00 */
[----:B------:R-:W-:Y:S01]  /*18a50*/  VIADD R4, R4, UR17 ;  /* 0x0000001104047c36 */ /* 0x000fe20008000000 */
[----:B------:R-:W-:Y:S01]  /*18a60*/  IADD3 R7, RZ, -R2, RZ ;  /* 0x80000002ff077210 */ /* 0x000fe20007ffe0ff */
[----:B------:R-:W-:Y:S01]  /*18a70*/  IMAD.MOV.U32 R2, RZ, RZ, RZ ;  /* 0x000000ffff027224 */ /* 0x000fe200078e00ff */
[----:B------:R-:W-:Y:S02]  /*18a80*/  SHF.R.U64 R18, R18, UR30, R21 ;  /* 0x0000001e12127c19 */ /* 0x000fe40008001215 */
[----:B------:R-:W-:Y:S01]  /*18a90*/  IABS R6, R4 ;  /* 0x0000000400067213 */ /* 0x000fe20000000000 */
[----:B------:R-:W-:Y:S01]  /*18aa0*/  IMAD.HI.U32 R2, R17, R5, R2 ;  /* 0x0000000511027227 */ /* 0x000fe200078e0002 */
[----:B------:R-:W-:-:S02]  /*18ab0*/  IABS R17, R10 ;  /* 0x0000000a00117213 */ /* 0x000fc40000000000 */
[----:B------:R-:W-:Y:S01]  /*18ac0*/  MOV R3, R7 ;  /* 0x0000000700037202 */ /* 0x000fe20000000f00 */
[----:B------:R-:W-:Y:S01]  /*18ad0*/  IMAD.MOV.U32 R5, RZ, RZ, R6 ;  /* 0x000000ffff057224 */ /* 0x000fe200078e0006 */
[----:B------:R-:W-:Y:S01]  /*18ae0*/  IADD3 R7, R18, UR16, RZ ;  /* 0x0000001012077c10 */ /* 0x000fe2000fffe0ff */
[----:B------:R-:W1:Y:S01]  /*18af0*/  I2F.RP R6, R17 ;  /* 0x0000001100067306 */ /* 0x000e620000209400 */
[----:B------:R-:W-:Y:S01]  /*18b00*/  IABS R21, R10 ;  /* 0x0000000a00157213 */ /* 0x000fe20000000000 */
[----:B------:R-:W-:Y:S01]  /*18b10*/  IMAD.HI.U32 R2, R2, R5, RZ ;  /* 0x0000000502027227 */ /* 0x000fe200078e00ff */
[----:B------:R-:W-:Y:S02]  /*18b20*/  IABS R18, R7 ;  /* 0x0000000700127213 */ /* 0x000fe40000000000 */
[----:B------:R-:W-:Y:S01]  /*18b30*/  IADD3 R21, RZ, -R21, RZ ;  /* 0x80000015ff157210 */ /* 0x000fe20007ffe0ff */
[----:B------:R-:W-:-:S05]  /*18b40*/  IMAD R5, R2, R3, R5 ;  /* 0x0000000302057224 */ /* 0x000fca00078e0205 */
[----:B------:R-:W-:Y:S01]  /*18b50*/  ISETP.GT.U32.AND P6, PT, R16, R5, PT ;  /* 0x000000051000720c */ /* 0x000fe20003fc4070 */
[----:B-1----:R-:W1:-:S12]  /*18b60*/  MUFU.RCP R6, R6 ;  /* 0x0000000600067308 */ /* 0x002e580000001000 */
[----:B------:R-:W-:Y:S01]  /*18b70*/  @!P6 IMAD.IADD R5, R5, 0x1, -R16 ;  /* 0x000000010505e824 */ /* 0x000fe200078e0a10 */
[----:B-1----:R-:W-:-:S04]  /*18b80*/  IADD3 R2, R6, 0xffffffe, RZ ;  /* 0x0ffffffe06027810 */ /* 0x002fc80007ffe0ff */
[----:B------:R1:W2:Y:S02]  /*18b90*/  F2I.FTZ.U32.TRUNC.NTZ R3, R2 ;  /* 0x0000000200037305 */ /* 0x0002a4000021f000 */
[----:B-1----:R-:W-:Y:S02]  /*18ba0*/  IMAD.MOV.U32 R2, RZ, RZ, RZ ;  /* 0x000000ffff027224 */ /* 0x002fe400078e00ff */
[----:B--2---:R-:W-:-:S04]  /*18bb0*/  IMAD.MOV R22, RZ, RZ, -R3 ;  /* 0x000000ffff167224 */ /* 0x004fc800078e0a03 */
[----:B------:R-:W-:-:S04]  /*18bc0*/  IMAD R19, R22, R17, RZ ;  /* 0x0000001116137224 */ /* 0x000fc800078e02ff */
[----:B------:R-:W-:-:S04]  /*18bd0*/  IMAD.HI.U32 R6, R3, R19, R2 ;  /* 0x0000001303067227 */ /* 0x000fc800078e0002 */
[----:B------:R-:W-:Y:S01]  /*18be0*/  IMAD.MOV.U32 R3, RZ, RZ, R18 ;  /* 0x000000ffff037224 */ /* 0x000fe200078e0012 */
[----:B------:R-:W-:-:S03]  /*18bf0*/  MOV R18, R21 ;  /* 0x0000001500127202 */ /* 0x000fc60000000f00 */
        /* <DEDUP_REMOVED lines=22> */
[----:B------:R-:W-:Y:S02]  /*18d60*/  SHF.R.S32.HI R5, RZ, 0x1f, R4 ;  /* 0x0000001fff057819 */ /* 0x000fe40000011404 */
[----:B------:R-:W-:-:S07]  /*18d70*/  SHF.R.S32.HI R7, RZ, 0x1f, R6 ;  /* 0x0000001fff077819 */ /* 0x000fce0000011406 */
.L_x_329:
[----:B------:R-:W-:Y:S05]  /*18d80*/  BSYNC B0 ;  /* 0x0000000000007941 */ /* 0x000fea0003800000 */
.L_x_328:
[----:B------:R-:W1:Y:S04]  /*18d90*/  SHFL.UP PT, R3, R6, 0x1, RZ ;  /* 0x0420000006037989 */ /* 0x000e6800000e00ff */
[----:B------:R-:W2:Y:S01]  /*18da0*/  SHFL.UP PT, R2, R7, 0x1, RZ ;  /* 0x0420000007027989 */ /* 0x000ea200000e00ff */
[----:B-1----:R-:W-:Y:S02]  /*18db0*/  SEL R3, R3, RZ, P1 ;  /* 0x000000ff03037207 */ /* 0x002fe40000800000 */
[----:B--2---:R-:W-:Y:S02]  /*18dc0*/  SEL R2, R2, RZ, P1 ;  /* 0x000000ff02027207 */ /* 0x004fe40000800000 */
[----:B------:R-:W-:-:S05]  /*18dd0*/  IADD3 R18, P6, R3, R6, RZ ;  /* 0x0000000603127210 */ /* 0x000fca0007fde0ff */
[----:B------:R-:W-:Y:S01]  /*18de0*/  IMAD.X R17, R2, 0x1, R7, P6 ;  /* 0x0000000102117824 */ /* 0x000fe200030e0607 */
[----:B------:R-:W1:Y:S04]  /*18df0*/  SHFL.UP PT, R3, R18, 0x2, RZ ;  /* 0x0440000012037989 */ /* 0x000e6800000e00ff */
[----:B------:R-:W2:Y:S01]  /*18e00*/  SHFL.UP PT, R2, R17, 0x2, RZ ;  /* 0x0440000011027989 */ /* 0x000ea200000e00ff */
[----:B-1----:R-:W-:Y:S02]  /*18e10*/  SEL R3, R3, RZ, P2 ;  /* 0x000000ff03037207 */ /* 0x002fe40001000000 */
[----:B--2---:R-:W-:Y:S02]  /*18e20*/  SEL R2, R2, RZ, P2 ;  /* 0x000000ff02027207 */ /* 0x004fe40001000000 */
[----:B------:R-:W-:-:S04]  /*18e30*/  IADD3 R16, P6, R3, R18, RZ ;  /* 0x0000001203107210 */ /* 0x000fc80007fde0ff */
[----:B------:R-:W-:Y:S01]  /*18e40*/  IADD3.X R21, R2, R17, RZ, P6, !PT ;  /* 0x0000001102157210 */ /* 0x000fe200037fe4ff */
        /* <DEDUP_REMOVED lines=18> */
[----:B------:R-:W-:-:S04]  /*18f70*/  IADD3 R19, P6, R2, UR5, RZ ;  /* 0x0000000502137c10 */ /* 0x000fc8000ffde0ff */
[----:B------:R-:W-:Y:S02]  /*18f80*/  IADD3.X R21, R3, UR6, RZ, P6, !PT ;  /* 0x0000000603157c10 */ /* 0x000fe4000b7fe4ff */
[----:B------:R-:W-:-:S04]  /*18f90*/  ISETP.GT.U32.AND P6, PT, R19, UR8, PT ;  /* 0x0000000813007c0c */ /* 0x000fc8000bfc4070 */
[----:B------:R-:W-:-:S13]  /*18fa0*/  ISETP.GT.U32.AND.EX P6, PT, R21, UR7, PT, P6 ;  /* 0x0000000715007c0c */ /* 0x000fda000bfc4160 */
[----:B------:R-:W-:-:S04]  /*18fb0*/  VOTE.ANY R16, PT, P6 ;  /* 0x0000000000107806 */ /* 0x000fc800030e0100 */
[----:B------:R-:W-:-:S13]  /*18fc0*/  ISETP.NE.AND P6, PT, R16, RZ, PT ;  /* 0x000000ff1000720c */ /* 0x000fda0003fc5270 */
[----:B------:R-:W-:Y:S05]  /*18fd0*/  @!P6 BRA `(.L_x_332) ;  /* 0xfffffff400b4e947 */ /* 0x000fea000383ffff */
[----:B------:R-:W-:Y:S01]  /*18fe0*/  MOV R19, R2 ;  /* 0x0000000200137202 */ /* 0x000fe20000000f00 */
[----:B------:R-:W-:-:S07]  /*18ff0*/  IMAD.MOV.U32 R18, RZ, RZ, R3 ;  /* 0x000000ffff127224 */ /* 0x000fce00078e0003 */
.L_x_327:
[----:B------:R-:W1:Y:S08]  /*19000*/  BREV R16, R16 ;  /* 0x0000001000107301 */ /* 0x000e700000000000 */
[----:B-1----:R-:W1:Y:S02]  /*19010*/  FLO.U32.SH R17, R16 ;  /* 0x0000001000117300 */ /* 0x002e6400000e0400 */
[----:B-1----:R-:W1:Y:S02]  /*19020*/  SHFL.IDX PT, R11, R11, R17, 0x1f ;  /* 0x00001f110b0b7589 */ /* 0x002e6400000e0000 */
[----:B-1----:R-:W-:-:S13]  /*19030*/  R2UR UR4, R11 ;  /* 0x000000000b0472ca */ /* 0x002fda00000e0000 */
[----:B------:R-:W-:-:S04]  /*19040*/  IADD3 R21, R20, UR4, RZ ;  /* 0x0000000414157c10 */ /* 0x000fc8000fffe0ff */
[----:B------:R-:W-:-:S13]  /*19050*/  ISETP.GE.AND P1, PT, R21, UR22, PT ;  /* 0x0000001615007c0c */ /* 0x000fda000bf26270 */
[----:B------:R-:W1:Y:S02]  /*19060*/  @!P1 LDC.64 R2, c[0x0][0x918] ;  /* 0x00024600ff029b82 */ /* 0x000e640000000a00 */
[----:B-1----:R-:W-:-:S05]  /*19070*/  @!P1 IMAD.WIDE R2, R21, 0xc, R2 ;  /* 0x0000000c15029825 */ /* 0x002fca00078e0202 */
[----:B-----5:R1:W5:Y:S04]  /*19080*/  @!P1 LDG.E R8, desc[UR38][R2.64] ;  /* 0x0000002602089981 */ /* 0x020368000c1e1900 */
[----:B------:R1:W5:Y:S01]  /*19090*/  @!P1 LDG.E R0, desc[UR38][R2.64+0x4] ;  /* 0x0000042602009981 */ /* 0x000362000c1e1900 */
[----:B------:R-:W-:-:S03]  /*190a0*/  IADD3 R12, P1, P2, R19, UR5, -R6 ;  /* 0x00000005130c7c10 */ /* 0x000fc6000fa3e806 */
[----:B------:R-:W-:Y:S01]  /*190b0*/  SHFL.IDX PT, R6, R6, R17, 0x1f ;  /* 0x00001f1106067589 */ /* 0x000fe200000e0000 */
[----:B------:R-:W-:-:S03]  /*190c0*/  IADD3.X R18, R18, UR6, ~R7, P1, P2 ;  /* 0x0000000612127c10 */ /* 0x000fc60008fe4c07 */
[----:B------:R-:W2:Y:S04]  /*190d0*/  SHFL.IDX PT, R12, R12, R17, 0x1f ;  /* 0x00001f110c0c7589 */ /* 0x000ea800000e0000 */
[----:B------:R-:W3:Y:S04]  /*190e0*/  SHFL.IDX PT, R18, R18, R17, 0x1f ;  /* 0x00001f1112127589 */ /* 0x000ee800000e0000 */
[----:B------:R1:W4:Y:S04]  /*190f0*/  SHFL.IDX PT, R7, R7, R17, 0x1f ;  /* 0x00001f1107077589 */ /* 0x00032800000e0000 */
[----:B------:R1:W1:Y:S04]  /*19100*/  SHFL.IDX PT, R5, R5, R17, 0x1f ;  /* 0x00001f1105057589 */ /* 0x00026800000e0000 */
[----:B------:R1:W1:Y:S01]  /*19110*/  SHFL.IDX PT, R4, R4, R17, 0x1f ;  /* 0x00001f1104047589 */ /* 0x00026200000e0000 */
[----:B--2---:R-:W-:-:S02]  /*19120*/  R2UR UR5, R12 ;  /* 0x000000000c0572ca */ /* 0x004fc400000e0000 */
[----:B---3--:R-:W-:-:S15]  /*19130*/  R2UR UR6, R18 ;  /* 0x00000000120672ca */ /* 0x008fde00000e0000 */
.L_x_322:
[----:B-1----:R-:W1:Y:S01]  /*19140*/  LDC R2, c[0x0][0x910] ;  /* 0x00024400ff027b82 */ /* 0x002e620000000800 */
[----:B------:R-:W-:Y:S01]  /*19150*/  UMOV UR22, 0xffffffff ;  /* 0xffffffff00167882 */ /* 0x000fe20000000000 */
[----:B------:R-:W-:Y:S01]  /*19160*/  UMOV UR23, 0xffffffff ;  /* 0xffffffff00177882 */ /* 0x000fe20000000000 */
[----:B------:R-:W-:Y:S01]  /*19170*/  UMOV UR24, 0xffffffff ;  /* 0xffffffff00187882 */ /* 0x000fe20000000000 */
[----:B------:R-:W-:Y:S01]  /*19180*/  IMAD.MOV.U32 R19, RZ, RZ, RZ ;  /* 0x000000ffff137224 */ /* 0x000fe200078e00ff */
[----:B-1----:R-:W-:-:S13]  /*19190*/  ISETP.LE.AND P1, PT, R2, UR4, PT ;  /* 0x0000000402007c0c */ /* 0x002fda000bf23270 */
[----:B------:R-:W-:Y:S05]  /*191a0*/  @P1 BRA `(.L_x_321) ;  /* 0x0000000000f01947 */ /* 0x000fea0003800000 */
[C---:B------:R-:W-:Y:S01]  /*191b0*/  R2UR UR22, R4.reuse ;  /* 0x00000000041672ca */ /* 0x040fe200000e0000 */
[----:B------:R-:W-:Y:S01]  /*191c0*/  UIADD3 UR24, UP1, -UR5, UR8, URZ ;  /* 0x0000000805187290 */ /* 0x000fe2000ff3e13f */
[----:B------:R-:W-:Y:S01]  /*191d0*/  R2UR UR23, R5 ;  /* 0x00000000051772ca */ /* 0x000fe200000e0000 */
[----:B------:R-:W-:Y:S01]  /*191e0*/  ULDC UR30, c[0x0][0x8c0] ;  /* 0x00023000001e7ab9 */ /* 0x000fe20000000800 */
[----:B------:R-:W-:Y:S01]  /*191f0*/  ULDC UR32, c[0x0][0x8b0] ;  /* 0x00022c0000207ab9 */ /* 0x000fe20000000800 */
[----:B------:R-:W-:Y:S01]  /*19200*/  ULDC UR33, c[0x0][0x904] ;  /* 0x0002410000217ab9 */ /* 0x000fe20000000800 */
[----:B------:R-:W-:-:S03]  /*19210*/  SHF.R.U64 R2, R4, UR32, R5 ;  /* 0x0000002004027c19 */ /* 0x000fc60008001205 */
[----:B------:R-:W-:-:S04]  /*19220*/  UIADD3.X UR22, ~UR6, UR7, URZ, UP1, !UPT ;  /* 0x0000000706167290 */ /* 0x000fc80008ffe53f */
[----:B------:R-:W-:Y:S02]  /*19230*/  USHF.R.U32.HI UR31, URZ, UR30, UR22 ;  /* 0x0000001e3f1f7299 */ /* 0x000fe40008011616 */
[----:B------:R-:W-:Y:S02]  /*19240*/  USHF.R.U32.HI UR27, URZ, UR32, UR23 ;  /* 0x000000203f1b7299 */ /* 0x000fe40008011617 */
[----:B------:R-:W-:Y:S02]  /*19250*/  USHF.R.U32.HI UR25, URZ, UR32, UR31 ;  /* 0x000000203f197299 */ /* 0x000fe4000801161f */
[----:B------:R-:W-:Y:S01]  /*19260*/  USHF.R.U64 UR22, UR24, UR30, UR22 ;  /* 0x0000001e18167299 */ /* 0x000fe20008001216 */
[----:B------:R-:W-:Y:S01]  /*19270*/  R2UR UR24, R2 ;  /* 0x00000000021872ca */ /* 0x000fe200000e0000 */
[----:B------:R-:W-:Y:S02]  /*19280*/  USHF.R.U32.HI UR26, URZ, UR33, UR25 ;  /* 0x000000213f1a7299 */ /* 0x000fe40008011619 */
[----:B------:R-:W-:-:S02]  /*19290*/  USHF.R.U64 UR23, UR22, UR32, UR31 ;  /* 0x0000002016177299 */ /* 0x000fc4000800121f */
[----:B------:R-:W-:Y:S02]  /*192a0*/  ULOP3.LUT UR30, UR26, UR27, URZ, 0xfc, !UPT ;  /* 0x0000001b1a1e7292 */ /* 0x000fe4000f8efc3f */
[----:B------:R-:W-:-:S04]  /*192b0*/  USHF.R.U64 UR25, UR23, UR33, UR25 ;  /* 0x0000002117197299 */ /* 0x000fc80008001219 */
[----:B------:R-:W-:-:S13]  /*192c0*/  ISETP.NE.U32.AND P1, PT, RZ, UR30, PT ;  /* 0x0000001eff007c0c */ /* 0x000fda000bf25070 */
[----:B------:R-:W-:Y:S05]  /*192d0*/  @!P1 BRA `(.L_x_333) ;  /* 0x0000000000189947 */ /* 0x000fea0003800000 */
[----:B------:R-:W-:-:S07]  /*192e0*/  MOV R12, 0x19300 ;  /* 0x00019300000c7802 */ /* 0x000fce0000000f00 */
[----:B--2-45:R-:W-:Y:S05]  /*192f0*/  CALL.REL.NOINC `(.L_x_334) ;  /* 0x0000002400507944 */ /* 0x034fea0003c00000 */
[----:B------:R-:W-:-:S04]  /*19300*/  UIADD3 UR26, -UR27, URZ, URZ ;  /* 0x0000003f1b1a7290 */ /* 0x000fc8000fffe13f */
[----:B------:R-:W-:-:S03]  /*19310*/  UIMAD UR25, UR24, UR26, UR25 ;  /* 0x0000001a181972a4 */ /* 0x000fc6000f8e0219 */
[----:B------:R-:W-:Y:S01]  /*19320*/  UMOV UR24, UR27 ;  /* 0x0000001b00187c82 */ /* 0x000fe20008000000 */
[----:B------:R-:W-:Y:S08]  /*19330*/  BRA `(.L_x_335) ;  /* 0x0000000000587947 */ /* 0x000ff00003800000 */
.L_x_333:
[----:B------:R-:W1:Y:S01]  /*19340*/  I2F.U32.RP R2, UR24 ;  /* 0x0000001800027d06 */ /* 0x000e620008209000 */
[----:B------:R-:W-:Y:S01]  /*19350*/  UMOV UR26, URZ ;  /* 0x0000003f001a7c82 */ /* 0x000fe20008000000 */
[----:B------:R-:W-:-:S06]  /*19360*/  UISETP.NE.U32.AND UP4, UPT, UR24, URZ, UPT ;  /* 0x0000003f1800728c */ /* 0x000fcc000bf85070 */
[----:B-1----:R-:W1:Y:S02]  /*19370*/  MUFU.RCP R2, R2 ;  /* 0x0000000200027308 */ /* 0x002e640000001000 */
[----:B-1----:R-:W-:-:S06]  /*19380*/  IADD3 R3, R2, 0xffffffe, RZ ;  /* 0x0ffffffe02037810 */ /* 0x002fcc0007ffe0ff */
[----:B------:R-:W1:Y:S02]  /*19390*/  F2I.FTZ.U32.TRUNC.NTZ R3, R3 ;  /* 0x0000000300037305 */ /* 0x000e64000021f000 */
[----:B-1----:R-:W-:-:S13]  /*193a0*/  R2UR UR27, R3 ;  /* 0x00000000031b72ca */ /* 0x002fda00000e0000 */
[----:B------:R-:W-:-:S04]  /*193b0*/  UIADD3 UR30, URZ, -UR27, URZ ;  /* 0x8000001b3f1e7290 */ /* 0x000fc8000fffe03f */
[----:B------:R-:W-:-:S04]  /*193c0*/  UIMAD UR30, UR30, UR24, URZ ;  /* 0x000000181e1e72a4 */ /* 0x000fc8000f8e023f */
[----:B------:R-:W-:-:S04]  /*193d0*/  UIMAD.WIDE.U32 UR26, UR27, UR30, UR26 ;  /* 0x0000001e1b1a72a5 */ /* 0x000fc8000f8e001a */
[----:B------:R-:W-:-:S04]  /*193e0*/  UIMAD.WIDE.U32 UR26, UR27, UR25, URZ ;  /* 0x000000191b1a72a5 */ /* 0x000fc8000f8e003f */
[----:B------:R-:W-:-:S04]  /*193f0*/  UIADD3 UR26, -UR27, URZ, URZ ;  /* 0x0000003f1b1a7290 */ /* 0x000fc8000fffe13f */
[----:B------:R-:W-:-:S04]  /*19400*/  UIMAD UR26, UR24, UR26, UR25 ;  /* 0x0000001a181a72a4 */ /* 0x000fc8000f8e0219 */
[----:B------:R-:W-:-:S11]  /*19410*/  UISETP.GE.U32.AND UP1, UPT, UR26, UR24, UPT ;  /* 0x000000181a00728c */ /* 0x000fd6000bf26070 */
[----:B------:R-:W-:Y:S02]  /*19420*/  @UP1 UIADD3 UR26, UR26, -UR24, URZ ;  /* 0x800000181a1a1290 */ /* 0x000fe4000fffe03f */
[----:B------:R-:W-:Y:S02]  /*19430*/  @UP1 UIADD3 UR27, UR27, 0x1, URZ ;  /* 0x000000011b1b1890 */ /* 0x000fe4000fffe03f */
[----:B------:R-:W-:-:S11]  /*19440*/  UISETP.GE.U32.AND UP2, UPT, UR26, UR24, UPT ;  /* 0x000000181a00728c */ /* 0x000fd6000bf46070 */
[----:B------:R-:W-:Y:S02]  /*19450*/  @UP2 UIADD3 UR27, UR27, 0x1, URZ ;  /* 0x000000011b1b2890 */ /* 0x000fe4000fffe03f */
[----:B------:R-:W-:-:S04]  /*19460*/  @!UP4 ULOP3.LUT UR27, URZ, UR24, URZ, 0x33, !UPT ;  /* 0x000000183f1bc292 */ /* 0x000fc8000f8e333f */
[----:B------:R-:W-:-:S04]  /*19470*/  UIADD3 UR26, -UR27, URZ, URZ ;  /* 0x0000003f1b1a7290 */ /* 0x000fc8000fffe13f */
[----:B------:R-:W-:-:S03]  /*19480*/  UIMAD UR25, UR24, UR26, UR25 ;  /* 0x0000001a181972a4 */ /* 0x000fc6000f8e0219 */
[----:B------:R-:W-:-:S09]  /*19490*/  UMOV UR24, UR27 ;  /* 0x0000001b00187c82 */ /* 0x000fd20008000000 */
.L_x_335:
[----:B------:R-:W-:Y:S01]  /*194a0*/  ULOP3.LUT UR23, UR23, UR20, URZ, 0xc0, !UPT ;  /* 0x0000001417177292 */ /* 0x000fe2000f8ec03f */
[----:B------:R-:W-:Y:S01]  /*194b0*/  IMAD.MOV.U32 R19, RZ, RZ, 0x1 ;  /* 0x00000001ff137424 */ /* 0x000fe200078e00ff */
[----:B------:R-:W-:Y:S02]  /*194c0*/  ULOP3.LUT UR22, UR22, UR18, URZ, 0xc0, !UPT ;  /* 0x0000001216167292 */ /* 0x000fe4000f8ec03f */
[----:B------:R-:W-:Y:S01]  /*194d0*/  UIMAD UR23, UR19, UR24, UR23 ;  /* 0x00000018131772a4 */ /* 0x000fe2000f8e0217 */
[----:B------:R-:W-:Y:S01]  /*194e0*/  ULDC UR27, c[0x0][0x8a8] ;  /* 0x00022a00001b7ab9 */ /* 0x000fe20000000800 */
[----:B------:R-:W-:Y:S01]  /*194f0*/  ULDC UR26, c[0x0][0x8b8] ;  /* 0x00022e00001a7ab9 */ /* 0x000fe20000000800 */
[----:B------:R-:W-:Y:S02]  /*19500*/  UIMAD UR25, UR25, UR27, UR22 ;  /* 0x0000001b191972a4 */ /* 0x000fe4000f8e0216 */
[----:B------:R-:W-:Y:S01]  /*19510*/  UIMAD UR23, UR23, UR26, UR57 ;  /* 0x0000001a171772a4 */ /* 0x000fe2000f8e0239 */
[----:B------:R-:W-:Y:S01]  /*19520*/  @UP3 UMOV UR24, UR4 ;  /* 0x0000000400183c82 */ /* 0x000fe20008000000 */
[----:B------:R-:W-:-:S03]  /*19530*/  @!UP3 UMOV UR24, UR4 ;  /* 0x000000040018bc82 */ /* 0x000fc60008000000 */
[----:B------:R-:W-:Y:S02]  /*19540*/  @UP3 UMOV UR22, UR25 ;  /* 0x0000001900163c82 */ /* 0x000fe40008000000 */
[----:B------:R-:W-:Y:S01]  /*19550*/  @!UP3 UMOV UR22, UR23 ;  /* 0x000000170016bc82 */ /* 0x000fe20008000000 */
[----:B------:R-:W-:-:S05]  /*19560*/  @!UP3 UMOV UR23, UR25 ;  /* 0x000000190017bc82 */ /* 0x000fca0008000000 */
.L_x_321:
[----:B------:R-:W-:-:S06]  /*19570*/  UISETP.NE.AND UP1, UPT, UR15, 0x3, UPT ;  /* 0x000000030f00788c */ /* 0x000fcc000bf25270 */
[----:B------:R-:W-:-:S13]  /*19580*/  PLOP3.LUT P1, PT, PT, PT, UP1, 0x80, 0x0 ;  /* 0x000000000000781c */ /* 0x000fda0003f2f018 */
[----:B------:R-:W-:Y:S05]  /*19590*/  @!P1 BRA `(.L_x_336) ;  /* 0x0000000000049947 */ /* 0x000fea0003800000 */
[----:B--2---:R-:W-:Y:S01]  /*195a0*/  BPT.TRAP 0x1 ;  /* 0x000000040000795c */ /* 0x004fe20000300000 */
.L_x_336:
[----:B------:R-:W1:Y:S01]  /*195b0*/  S2R R3, SR_CgaCtaId ;  /* 0x0000000000037919 */ /* 0x000e620000008800 */
[----:B------:R-:W-:-:S04]  /*195c0*/  MOV R2, 0x400 ;  /* 0x0000040000027802 */ /* 0x000fc80000000f00 */
[----:B-1----:R-:W-:Y:S02]  /*195d0*/  LEA R2, R3, R2, 0x18 ;  /* 0x0000000203027211 */ /* 0x002fe400078ec0ff */
[----:B------:R-:W-:Y:S02]  /*195e0*/  SHF.L.U32 R3, R14, 0x1f, RZ ;  /* 0x0000001f0e037819 */ /* 0x000fe400000006ff */
[----:B------:R-:W-:-:S04]  /*195f0*/  LEA R12, R13, R2, 0x3 ;  /* 0x000000020d0c7211 */ /* 0x000fc800078e18ff */
[----:B------:R-:W1:Y:S02]  /*19600*/  SYNCS.PHASECHK.TRANS64.TRYWAIT P2, [R12+URZ+0x34440], R3 ;  /* 0x034440030c0075a7 */ /* 0x000e64000804017f */
[----:B-1----:R-:W-:Y:S05]  /*19610*/  @!P2 BRA `(.L_x_337) ;  /* 0x0000001800f0a947 */ /* 0x002fea0003800000 */
.L_x_420:
[----:B------:R-:W-:Y:S01]  /*19620*/  ELECT P2, URZ, PT ;  /* 0x00000000003f782f */ /* 0x000fe20003840000 */
[----:B------:R-:W-:-:S12]  /*19630*/  BSSY B0, `(.L_x_338) ;  /* 0x0000010000007945 */ /* 0x000fd80003800000 */
[----:B------:R-:W-:Y:S05]  /*19640*/  @!P2 BRA `(.L_x_339) ;  /* 0x000000000038a947 */ /* 0x000fea0003800000 */
[----:B-1----:R-:W-:Y:S01]  /*19650*/  IMAD R3, R13, 0x10, R2 ;  /* 0x000000100d037824 */ /* 0x002fe200078e0202 */
[----:B------:R-:W-:Y:S01]  /*19660*/  MOV R18, UR24 ;  /* 0x0000001800127c02 */ /* 0x000fe20008000f00 */
[----:B------:R-:W-:Y:S01]  /*19670*/  IMAD.U32 R17, RZ, RZ, UR23 ;  /* 0x00000017ff117e24 */ /* 0x000fe2000f8e00ff */
[----:B------:R-:W-:-:S05]  /*19680*/  MOV R16, UR22 ;  /* 0x0000001600107c02 */ /* 0x000fca0008000f00 */
[----:B------:R1:W-:Y:S01]  /*19690*/  STS.128 [R3+0x34530], R16 ;  /* 0x0345301003007388 */ /* 0x0003e20000000c00 */
[----:B------:R-:W-:Y:S01]  /*196a0*/  @!PT LDS RZ, [RZ] ;  /* 0x00000000fffff984 */ /* 0x000fe20000000800 */
[----:B------:R-:W-:Y:S01]  /*196b0*/  @!PT LDS RZ, [RZ] ;  /* 0x00000000fffff984 */ /* 0x000fe20000000800 */
[----:B------:R-:W-:Y:S01]  /*196c0*/  @!PT LDS RZ, [RZ] ;  /* 0x00000000fffff984 */ /* 0x000fe20000000800 */
[----:B------:R-:W-:Y:S01]  /*196d0*/  @!PT LDS RZ, [RZ] ;  /* 0x00000000fffff984 */ /* 0x000fe20000000800 */
[----:B------:R3:W-:Y:S06]  /*196e0*/  MEMBAR.ALL.CTA ;  /* 0x0000000000007992 */ /* 0x0007ec0000008000 */
[----:B---3--:R-:W3:Y:S01]  /*196f0*/  FENCE.VIEW.ASYNC.S ;  /* 0x00000000000073c6 */ /* 0x008ee20000000000 */
[----:B------:R-:W-:Y:S05]  /*19700*/  @!P1 BRA `(.L_x_340) ;  /* 0x0000000000049947 */ /* 0x000fea0003800000 */
[----:B--2---:R-:W-:Y:S01]  /*19710*/  BPT.TRAP 0x1 ;  /* 0x000000040000795c */ /* 0x004fe20000300000 */
.L_x_340:
[----:B---3--:R3:W-:Y:S02]  /*19720*/  SYNCS.ARRIVE.TRANS64.A1T0 RZ, [R12+URZ+0x34400], RZ ;  /* 0x034400ff0cff79a7 */ /* 0x0087e4000810003f */
.L_x_339:
[----:B--2---:R-:W-:Y:S05]  /*19730*/  BSYNC B0 ;  /* 0x0000000000007941 */ /* 0x004fea0003800000 */
.L_x_338:
[----:B------:R-:W-:Y:S01]  /*19740*/  ISETP.NE.AND P3, PT, R19, RZ, PT ;  /* 0x000000ff1300720c */ /* 0x000fe20003f65270 */
[----:B------:R-:W-:-:S05]  /*19750*/  VIADD R13, R13, 0x1 ;  /* 0x000000010d0d7836 */ /* 0x000fca0000000000 */
[----:B------:R-:W-:-:S04]  /*19760*/  ISETP.NE.AND P2, PT, R13, 0x8, PT ;  /* 0x000000080d00780c */ /* 0x000fc80003f45270 */
[----:B-1----:R-:W-:Y:S02]  /*19770*/  SEL R3, RZ, 0x1, P2 ;  /* 0x00000001ff037807 */ /* 0x002fe40001000000 */
[----:B------:R-:W-:Y:S02]  /*19780*/  SEL R13, R13, RZ, P2 ;  /* 0x000000ff0d0d7207 */ /* 0x000fe40001000000 */
[----:B------:R-:W-:Y:S01]  /*19790*/  LOP3.LUT R14, R14, R3, RZ, 0x3c, !PT ;  /* 0x000000030e0e7212 */ /* 0x000fe200078e3cff */
[----:B------:R-:W-:Y:S06]  /*197a0*/  @P3 BRA `(.L_x_341) ;  /* 0xffffffe000fc3947 */ /* 0x000fec000383ffff */
[----:B------:R-:W-:Y:S05]  /*197b0*/  @!P1 BRA `(.L_x_342) ;  /* 0x0000000000049947 */ /* 0x000fea0003800000 */
[----:B------:R-:W-:Y:S01]  /*197c0*/  BPT.TRAP 0x1 ;  /* 0x000000040000795c */ /* 0x000fe20000300000 */
.L_x_342:
[----:B------:R-:W-:Y:S02]  /*197d0*/  LEA R3, R13, R2, 0x3 ;  /* 0x000000020d037211 */ /* 0x000fe400078e18ff */
[----:B-----5:R-:W-:-:S04]  /*197e0*/  SHF.L.U32 R0, R14, 0x1f, RZ ;  /* 0x0000001f0e007819 */ /* 0x020fc800000006ff */
[----:B------:R-:W1:Y:S02]  /*197f0*/  SYNCS.PHASECHK.TRANS64.TRYWAIT P0, [R3+URZ+0x34440], R0 ;  /* 0x03444000030075a7 */ /* 0x000e64000800017f */
[----:B-1----:R-:W-:Y:S05]  /*19800*/  @!P0 BRA `(.L_x_343) ;  /* 0x0000001800888947 */ /* 0x002fea0003800000 */
.L_x_421:
[----:B------:R-:W-:Y:S05]  /*19810*/  @!P1 BRA `(.L_x_344) ;  /* 0x0000000000049947 */ /* 0x000fea0003800000 */
[----:B------:R-:W-:Y:S01]  /*19820*/  BPT.TRAP 0x1 ;  /* 0x000000040000795c */ /* 0x000fe20000300000 */
.L_x_344:
[----:B------:R-:W-:-:S05]  /*19830*/  VIADD R13, R13, 0x1 ;  /* 0x000000010d0d7836 */ /* 0x000fca0000000000 */
[----:B------:R-:W-:-:S04]  /*19840*/  ISETP.NE.AND P0, PT, R13, 0x8, PT ;  /* 0x000000080d00780c */ /* 0x000fc80003f05270 */
[----:B-1----:R-:W-:Y:S02]  /*19850*/  SEL R3, RZ, 0x1, P0 ;  /* 0x00000001ff037807 */ /* 0x002fe40000000000 */
[----:B------:R-:W-:Y:S02]  /*19860*/  SEL R13, R13, RZ, P0 ;  /* 0x000000ff0d0d7207 */ /* 0x000fe40000000000 */
[----:B------:R-:W-:Y:S02]  /*19870*/  LOP3.LUT R14, R14, R3, RZ, 0x3c, !PT ;  /* 0x000000030e0e7212 */ /* 0x000fe400078e3cff */
[----:B------:R-:W-:Y:S02]  /*19880*/  LEA R3, R13, R2, 0x3 ;  /* 0x000000020d037211 */ /* 0x000fe400078e18ff */
[----:B------:R-:W-:-:S04]  /*19890*/  SHF.L.U32 R0, R14, 0x1f, RZ ;  /* 0x0000001f0e007819 */ /* 0x000fc800000006ff */
[----:B------:R-:W1:Y:S02]  /*198a0*/  SYNCS.PHASECHK.TRANS64.TRYWAIT P0, [R3+URZ+0x34440], R0 ;  /* 0x03444000030075a7 */ /* 0x000e64000800017f */
[----:B-1----:R-:W-:Y:S05]  /*198b0*/  @!P0 BRA `(.L_x_345) ;  /* 0x0000001800708947 */ /* 0x002fea0003800000 */
.L_x_422:
[----:B------:R-:W-:Y:S05]  /*198c0*/  @!P1 BRA `(.L_x_346) ;  /* 0x0000000000049947 */ /* 0x000fea0003800000 */
[----:B------:R-:W-:Y:S01]  /*198d0*/  BPT.TRAP 0x1 ;  /* 0x000000040000795c */ /* 0x000fe20000300000 */
.L_x_346:
[----:B-1----:R-:W-:-:S05]  /*198e0*/  VIADD R0, R13, 0x1 ;  /* 0x000000010d007836 */ /* 0x002fca0000000000 */
[----:B------:R-:W-:-:S04]  /*198f0*/  ISETP.NE.AND P0, PT, R0, 0x8, PT ;  /* 0x000000080000780c */ /* 0x000fc80003f05270 */
[----:B------:R-:W-:Y:S02]  /*19900*/  SEL R3, RZ, 0x1, P0 ;  /* 0x00000001ff037807 */ /* 0x000fe40000000000 */
[----:B------:R-:W-:Y:S02]  /*19910*/  SEL R5, R0, RZ, P0 ;  /* 0x000000ff00057207 */ /* 0x000fe40000000000 */
[----:B------:R-:W-:Y:S02]  /*19920*/  LOP3.LUT R14, R14, R3, RZ, 0x3c, !PT ;  /* 0x000000030e0e7212 */ /* 0x000fe400078e3cff */
[----:B------:R-:W-:Y:S02]  /*19930*/  LEA R3, R5, R2, 0x3 ;  /* 0x0000000205037211 */ /* 0x000fe400078e18ff */
[----:B------:R-:W-:-:S04]  /*19940*/  SHF.L.U32 R0, R14, 0x1f, RZ ;  /* 0x0000001f0e007819 */ /* 0x000fc800000006ff */
[----:B------:R-:W1:Y:S02]  /*19950*/  SYNCS.PHASECHK.TRANS64.TRYWAIT P0, [R3+URZ+0x34440], R0 ;  /* 0x03444000030075a7 */ /* 0x000e64000800017f */
[----:B-1----:R-:W-:Y:S05]  /*19960*/  @!P0 BRA `(.L_x_347) ;  /* 0x0000001800588947 */ /* 0x002fea0003800000 */
.L_x_423:
[----:B------:R-:W-:Y:S05]  /*19970*/  @!P1 BRA `(.L_x_348) ;  /* 0x0000000000049947 */ /* 0x000fea0003800000 */
[----:B------:R-:W-:Y:S01]  /*19980*/  BPT.TRAP 0x1 ;  /* 0x000000040000795c */ /* 0x000fe20000300000 */
.L_x_348:
        /* <DEDUP_REMOVED lines=9> */
.L_x_424:
[----:B------:R-:W-:Y:S05]  /*19a20*/  @!P1 BRA `(.L_x_350) ;  /* 0x0000000000049947 */ /* 0x000fea0003800000 */
[----:B------:R-:W-:Y:S01]  /*19a30*/  BPT.TRAP 0x1 ;  /* 0x000000040000795c */ /* 0x000fe20000300000 */
.L_x_350:
        /* <DEDUP_REMOVED lines=9> */
.L_x_425:
[----:B------:R-:W-:Y:S05]  /*19ad0*/  @!P1 BRA `(.L_x_352) ;  /* 0x0000000000049947 */ /* 0x000fea0003800000 */
[----:B------:R-:W-:Y:S01]  /*19ae0*/  BPT.TRAP 0x1 ;  /* 0x000000040000795c */ /* 0x000fe20000300000 */
.L_x_352:
        /* <DEDUP_REMOVED lines=9> */
.L_x_426:
[----:B------:R-:W-:Y:S05]  /*19b80*/  @!P1 BRA `(.L_x_354) ;  /* 0x0000000000049947 */ /* 0x000fea0003800000 */
[----:B------:R-:W-:Y:S01]  /*19b90*/  BPT.TRAP 0x1 ;  /* 0x000000040000795c */ /* 0x000fe20000300000 */
.L_x_354:
[----:B-1----:R-:W-:-:S05]  /*19ba0*/  VIADD R0, R5, 0x1 ;  /* 0x0000000105007836 */ /* 0x002fca0000000000 */
[----:B------:R-:W-:-:S04]  /*19bb0*/  ISETP.NE.AND P0, PT, R0, 0x8, PT ;  /* 0x000000080000780c */ /* 0x000fc80003f05270 */
[----:B------:R-:W-:Y:S02]  /*19bc0*/  SEL R3, RZ, 0x1, P0 ;  /* 0x00000001ff037807 */ /* 0x000fe40000000000 */
[----:B------:R-:W-:Y:S02]  /*19bd0*/  SEL R5, R0, RZ, P0 ;  /* 0x000000ff00057207 */ /* 0x000fe40000000000 */
[----:B----4-:R-:W-:Y:S02]  /*19be0*/  LOP3.LUT R7, R14, R3, RZ, 0x3c, !PT ;  /* 0x000000030e077212 */ /* 0x010fe400078e3cff */
[----:B------:R-:W-:Y:S02]  /*19bf0*/  LEA R3, R5, R2, 0x3 ;  /* 0x0000000205037211 */ /* 0x000fe400078e18ff */
[----:B------:R-:W-:-:S04]  /*19c00*/  SHF.L.U32 R0, R7, 0x1f, RZ ;  /* 0x0000001f07007819 */ /* 0x000fc800000006ff */
[----:B------:R-:W1:Y:S02]  /*19c10*/  SYNCS.PHASECHK.TRANS64.TRYWAIT P0, [R3+URZ+0x34440], R0 ;  /* 0x03444000030075a7 */ /* 0x000e64000800017f */
[----:B-1----:R-:W-:Y:S05]  /*19c20*/  @!P0 BRA `(.L_x_355) ;  /* 0x0000001400f88947 */ /* 0x002fea0003800000 */
.L_x_427:
[----:B------:R-:W-:Y:S05]  /*19c30*/  @!P1 BRA `(.L_x_356) ;  /* 0x0000000000049947 */ /* 0x000fea0003800000 */
[----:B------:R-:W-:Y:S01]  /*19c40*/  BPT.TRAP 0x1 ;  /* 0x000000040000795c */ /* 0x000fe20000300000 */
.L_x_356:
[----:B-1----:R-:W-:-:S05]  /*19c50*/  VIADD R0, R5, 0x1 ;  /* 0x0000000105007836 */ /* 0x002fca0000000000 */
[----:B------:R-:W-:-:S04]  /*19c60*/  ISETP.NE.AND P0, PT, R0, 0x8, PT ;  /* 0x000000080000780c */ /* 0x000fc80003f05270 */
[----:B------:R-:W-:Y:S02]  /*19c70*/  SEL R4, RZ, 0x1, P0 ;  /* 0x00000001ff047807 */ /* 0x000fe40000000000 */
[----:B------:R-:W-:Y:S02]  /*19c80*/  SEL R3, R0, RZ, P0 ;  /* 0x000000ff00037207 */ /* 0x000fe40000000000 */
[----:B------:R-:W-:Y:S02]  /*19c90*/  LOP3.LUT R0, R7, R4, RZ, 0x3c, !PT ;  /* 0x0000000407007212 */ /* 0x000fe400078e3cff */
[----:B------:R-:W-:Y:S02]  /*19ca0*/  LEA R3, R3, R2, 0x3 ;  /* 0x0000000203037211 */ /* 0x000fe400078e18ff */
[----:B------:R-:W-:-:S07]  /*19cb0*/  SHF.L.U32 R0, R0, 0x1f, RZ ;  /* 0x0000001f00007819 */ /* 0x000fce00000006ff */
.L_x_357:
[----:B-1----:R1:W2:Y:S02]  /*19cc0*/  SYNCS.PHASECHK.TRANS64.TRYWAIT P0, [R3+URZ+0x34440], R0 ;  /* 0x03444000030075a7 */ /* 0x0022a4000800017f */
[----:B--2---:R-:W-:Y:S05]  /*19cd0*/  @!P0 NANOSLEEP.SYNCS 0x989680 ;  /* 0x009896800000895d */ /* 0x004fea0003900000 */
[----:B------:R-:W2:Y:S02]  /*19ce0*/  @!P0 SYNCS.PHASECHK.TRANS64 P0, [R3+URZ+0x34440], R0 ;  /* 0x03444000030085a7 */ /* 0x000ea4000800007f */
[----:B--2---:R-:W-:Y:S05]  /*19cf0*/  @P0 EXIT ;  /* 0x000000000000094d */ /* 0x004fea0003800000 */
[----:B------:R-:W-:Y:S05]  /*19d00*/  BRA `(.L_x_357) ;  /* 0xfffffffc00ec7947 */ /* 0x000fea000383ffff */
.L_x_21:
[----:B-1----:R-:W-:-:S04]  /*19d10*/  IMAD.U32 R12, RZ, RZ, UR11 ;  /* 0x0000000bff0c7e24 */ /* 0x002fc8000f8e00ff */
[----:B------:R1:W2:Y:S03]  /*19d20*/  SYNCS.PHASECHK.TRANS64.TRYWAIT P1, [R12+URZ+0x34400], R3 ;  /* 0x034400030c0075a7 */ /* 0x0002a6000802017f */
[----:B--2---:R-:W-:Y:S05]  /*19d30*/  @!P1 NANOSLEEP.SYNCS 0x989680 ;  /* 0x009896800000995d */ /* 0x004fea0003900000 */
[----:B------:R-:W2:Y:S02]  /*19d40*/  @!P1 SYNCS.PHASECHK.TRANS64 P1, [R12+URZ+0x34400], R3 ;  /* 0x034400030c0095a7 */ /* 0x000ea4000802007f */
[----:B--2---:R-:W-:Y:S05]  /*19d50*/  @!P1 BRA `(.L_x_21) ;  /* 0xfffffffc00ec9947 */ /* 0x004fea000383ffff */
[----:B------:R-:W-:Y:S05]  /*19d60*/  BRA `(.L_x_358) ;  /* 0xfffffe9000047947 */ /* 0x000fea000383ffff */
.L_x_33:
[----:B------:R-:W-:-:S06]  /*19d70*/  UIADD3 UR4, UR47, UR51, URZ ;  /* 0x000000332f047290 */ /* 0x000fcc000fffe03f */
[----:B-1----:R-:W-:-:S04]  /*19d80*/  MOV R0, UR4 ;  /* 0x0000000400007c02 */ /* 0x002fc80008000f00 */
[----:B------:R1:W2:Y:S03]  /*19d90*/  SYNCS.PHASECHK.TRANS64.TRYWAIT P0, [R0+URZ], R7 ;  /* 0x00000007000075a7 */ /* 0x0002a6000800017f */
[----:B--2---:R-:W-:Y:S05]  /*19da0*/  @!P0 NANOSLEEP.SYNCS 0x989680 ;  /* 0x009896800000895d */ /* 0x004fea0003900000 */
[----:B------:R-:W2:Y:S02]  /*19db0*/  @!P0 SYNCS.PHASECHK.TRANS64 P0, [R0+URZ], R7 ;  /* 0x00000007000085a7 */ /* 0x000ea4000800007f */
[----:B--2---:R-:W-:Y:S05]  /*19dc0*/  @!P0 BRA `(.L_x_33) ;  /* 0xfffffffc00e88947 */ /* 0x004fea000383ffff */
[----:B------:R-:W-:Y:S05]  /*19dd0*/  BRA `(.L_x_359) ;  /* 0xfffffe9c00507947 */ /* 0x000fea000383ffff */
.L_x_38:
[----:B---3--:R-:W-:-:S04]  /*19de0*/  IMAD.U32 R3, RZ, RZ, UR4 ;  /* 0x00000004ff037e24 */ /* 0x008fc8000f8e00ff */
[----:B------:R3:W4:Y:S03]  /*19df0*/  SYNCS.PHASECHK.TRANS64.TRYWAIT P0, [R3+URZ+0x34480], R0 ;  /* 0x03448000030075a7 */ /* 0x000726000800017f */
[----:B----4-:R-:W-:Y:S05]  /*19e00*/  @!P0 NANOSLEEP.SYNCS 0x989680 ;  /* 0x009896800000895d */ /* 0x010fea0003900000 */
[----:B------:R-:W4:Y:S02]  /*19e10*/  @!P0 SYNCS.PHASECHK.TRANS64 P0, [R3+URZ+0x34480], R0 ;  /* 0x03448000030085a7 */ /* 0x000f24000800007f */
[----:B----4-:R-:W-:Y:S05]  /*19e20*/  @!P0 BRA `(.L_x_38) ;  /* 0xfffffffc00ec8947 */ /* 0x010fea000383ffff */
[----:B------:R-:W-:Y:S05]  /*19e30*/  BRA `(.L_x_37) ;  /* 0xfffffea800807947 */ /* 0x000fea000383ffff */
.L_x_43:
[----:B---3--:R-:W-:-:S04]  /*19e40*/  MOV R7, UR4 ;  /* 0x0000000400077c02 */ /* 0x008fc80008000f00 */
[----:B------:R3:W4:Y:S03]  /*19e50*/  SYNCS.PHASECHK.TRANS64.TRYWAIT P0, [R7+URZ+0x34480], R3 ;  /* 0x03448003070075a7 */ /* 0x000726000800017f */
[----:B----4-:R-:W-:Y:S05]  /*19e60*/  @!P0 NANOSLEEP.SYNCS 0x989680 ;  /* 0x009896800000895d */ /* 0x010fea0003900000 */
[----:B------:R-:W4:Y:S02]  /*19e70*/  @!P0 SYNCS.PHASECHK.TRANS64 P0, [R7+URZ+0x34480], R3 ;  /* 0x03448003070085a7 */ /* 0x000f24000800007f */
[----:B----4-:R-:W-:Y:S05]  /*19e80*/  @!P0 BRA `(.L_x_43) ;  /* 0xfffffffc00ec8947 */ /* 0x010fea000383ffff */
[----:B------:R-:W-:Y:S05]  /*19e90*/  BRA `(.L_x_42) ;  /* 0xfffffee000a47947 */ /* 0x000fea000383ffff */
.L_x_49:
[----:B------:R-:W-:-:S06]  /*19ea0*/  UIADD3 UR4, UR47, UR51, URZ ;  /* 0x000000332f047290 */ /* 0x000fcc000fffe03f */
[----:B-1----:R-:W-:-:S04]  /*19eb0*/  IMAD.U32 R2, RZ, RZ, UR4 ;  /* 0x00000004ff027e24 */ /* 0x002fc8000f8e00ff */
[----:B------:R1:W3:Y:S03]  /*19ec0*/  SYNCS.PHASECHK.TRANS64.TRYWAIT P0, [R2+URZ+0x10], R0 ;  /* 0x00001000020075a7 */ /* 0x0002e6000800017f */
[----:B---3--:R-:W-:Y:S05]  /*19ed0*/  @!P0 NANOSLEEP.SYNCS 0x989680 ;  /* 0x009896800000895d */ /* 0x008fea0003900000 */
[----:B------:R-:W3:Y:S02]  /*19ee0*/  @!P0 SYNCS.PHASECHK.TRANS64 P0, [R2+URZ+0x10], R0 ;  /* 0x00001000020085a7 */ /* 0x000ee4000800007f */
[----:B---3--:R-:W-:Y:S05]  /*19ef0*/  @!P0 BRA `(.L_x_49) ;  /* 0xfffffffc00e88947 */ /* 0x008fea000383ffff */
[----:B------:R-:W-:Y:S05]  /*19f00*/  BRA `(.L_x_360) ;  /* 0xffffff2800207947 */ /* 0x000fea000383ffff */
.L_x_61:
[----:B------:R-:W-:-:S07]  /*19f10*/  MOV R15, 0xffffffff ;  /* 0xffffffff000f7802 */ /* 0x000fce0000000f00 */
[----:B-123-5:R-:W-:Y:S05]  /*19f20*/  WARPSYNC.COLLECTIVE R15, `(.L_x_361) ;  /* 0x000000000f0c7348 */ /* 0x02efea0003c00000 */
[----:B------:R-:W-:Y:S02]  /*19f30*/  ELECT P6, UR62, PT ;  /* 0x00000000003e782f */ /* 0x000fe400038c0000 */
[----:B------:R-:W-:Y:S01]  /*19f40*/  MOV R14, UR62 ;  /* 0x0000003e000e7c02 */ /* 0x000fe20008000f00 */
[----:B-123-5:R-:W-:Y:S10]  /*19f50*/  ENDCOLLECTIVE ;  /* 0x000000000000791b */ /* 0x02eff40003800000 */
.L_x_361:
[----:B------:R-:W-:Y:S05]  /*19f60*/  BRA `(.L_x_362) ;  /* 0xffffff2c00a87947 */ /* 0x000fea000383ffff */
.L_x_63:
[----:B-1----:R-:W-:-:S04]  /*19f70*/  IMAD.U32 R3, RZ, RZ, UR50 ;  /* 0x00000032ff037e24 */ /* 0x002fc8000f8e00ff */
[----:B------:R1:W3:Y:S03]  /*19f80*/  SYNCS.PHASECHK.TRANS64.TRYWAIT P2, [R3+URZ+0x344c0], R158 ;  /* 0x0344c09e030075a7 */ /* 0x0002e6000804017f */
[----:B---3--:R-:W-:Y:S05]  /*19f90*/  @!P2 NANOSLEEP.SYNCS 0x989680 ;  /* 0x009896800000a95d */ /* 0x008fea0003900000 */
[----:B------:R-:W3:Y:S02]  /*19fa0*/  @!P2 SYNCS.PHASECHK.TRANS64 P2, [R3+URZ+0x344c0], R158 ;  /* 0x0344c09e0300a5a7 */ /* 0x000ee4000804007f */
[----:B---3--:R-:W-:Y:S05]  /*19fb0*/  @!P2 BRA `(.L_x_63) ;  /* 0xfffffffc00eca947 */ /* 0x008fea000383ffff */
[----:B------:R-:W-:Y:S05]  /*19fc0*/  BRA `(.L_x_363) ;  /* 0xffffff2c00b87947 */ /* 0x000fea000383ffff */
.L_x_69:
[----:B-1----:R-:W-:-:S04]  /*19fd0*/  MOV R12, UR50 ;  /* 0x00000032000c7c02 */ /* 0x002fc80008000f00 */
[----:B------:R1:W2:Y:S03]  /*19fe0*/  SYNCS.PHASECHK.TRANS64.TRYWAIT P3, [R12+URZ+0x344c8], R158 ;  /* 0x0344c89e0c0075a7 */ /* 0x0002a6000806017f */
[----:B--2---:R-:W-:Y:S05]  /*19ff0*/  @!P3 NANOSLEEP.SYNCS 0x989680 ;  /* 0x009896800000b95d */ /* 0x004fea0003900000 */
[----:B------:R-:W2:Y:S02]  /*1a000*/  @!P3 SYNCS.PHASECHK.TRANS64 P3, [R12+URZ+0x344c8], R158 ;  /* 0x0344c89e0c00b5a7 */ /* 0x000ea4000806007f */
[----:B--2---:R-:W-:Y:S05]  /*1a010*/  @!P3 BRA `(.L_x_69) ;  /* 0xfffffffc00ecb947 */ /* 0x004fea000383ffff */
[----:B------:R-:W-:Y:S05]  /*1a020*/  BRA `(.L_x_364) ;  /* 0xffffff3400587947 */ /* 0x000fea000383ffff */
.L_x_74:
[----:B-1----:R-:W-:-:S04]  /*1a030*/  IMAD.U32 R12, RZ, RZ, UR50 ;  /* 0x00000032ff0c7e24 */ /* 0x002fc8000f8e00ff */
[----:B------:R1:W2:Y:S03]  /*1a040*/  SYNCS.PHASECHK.TRANS64.TRYWAIT P3, [R12+URZ+0x344d0], R158 ;  /* 0x0344d09e0c0075a7 */ /* 0x0002a6000806017f */
[----:B--2---:R-:W-:Y:S05]  /*1a050*/  @!P3 NANOSLEEP.SYNCS 0x989680 ;  /* 0x009896800000b95d */ /* 0x004fea0003900000 */
[----:B------:R-:W2:Y:S02]  /*1a060*/  @!P3 SYNCS.PHASECHK.TRANS64 P3, [R12+URZ+0x344d0], R158 ;  /* 0x0344d09e0c00b5a7 */ /* 0x000ea4000806007f */
[----:B--2---:R-:W-:Y:S05]  /*1a070*/  @!P3 BRA `(.L_x_74) ;  /* 0xfffffffc00ecb947 */ /* 0x004fea000383ffff */
[----:B------:R-:W-:Y:S05]  /*1a080*/  BRA `(.L_x_365) ;  /* 0xffffff3800a07947 */ /* 0x000fea000383ffff */
.L_x_79:
[----:B-1----:R-:W-:-:S04]  /*1a090*/  MOV R13, UR50 ;  /* 0x00000032000d7c02 */ /* 0x002fc80008000f00 */
[----:B------:R1:W2:Y:S03]  /*1a0a0*/  SYNCS.PHASECHK.TRANS64.TRYWAIT P3, [R13+URZ+0x344d8], R158 ;  /* 0x0344d89e0d0075a7 */ /* 0x0002a6000806017f */
[----:B--2---:R-:W-:Y:S05]  /*1a0b0*/  @!P3 NANOSLEEP.SYNCS 0x989680 ;  /* 0x009896800000b95d */ /* 0x004fea0003900000 */
[----:B------:R-:W2:Y:S02]  /*1a0c0*/  @!P3 SYNCS.PHASECHK.TRANS64 P3, [R13+URZ+0x344d8], R158 ;  /* 0x0344d89e0d00b5a7 */ /* 0x000ea4000806007f */
[----:B--2---:R-:W-:Y:S05]  /*1a0d0*/  @!P3 BRA `(.L_x_79) ;  /* 0xfffffffc00ecb947 */ /* 0x004fea000383ffff */
[----:B------:R-:W-:Y:S05]  /*1a0e0*/  BRA `(.L_x_366) ;  /* 0xffffff4000287947 */ /* 0x000fea000383ffff */
.L_x_84:
[----:B-1----:R-:W-:-:S04]  /*1a0f0*/  IMAD.U32 R13, RZ, RZ, UR50 ;  /* 0x00000032ff0d7e24 */ /* 0x002fc8000f8e00ff */
[----:B------:R1:W2:Y:S03]  /*1a100*/  SYNCS.PHASECHK.TRANS64.TRYWAIT P3, [R13+URZ+0x344c0], R20 ;  /* 0x0344c0140d0075a7 */ /* 0x0002a6000806017f */
[----:B--2---:R-:W-:Y:S05]  /*1a110*/  @!P3 NANOSLEEP.SYNCS 0x989680 ;  /* 0x009896800000b95d */ /* 0x004fea0003900000 */
[----:B------:R-:W2:Y:S02]  /*1a120*/  @!P3 SYNCS.PHASECHK.TRANS64 P3, [R13+URZ+0x344c0], R20 ;  /* 0x0344c0140d00b5a7 */ /* 0x000ea4000806007f */
[----:B--2---:R-:W-:Y:S05]  /*1a130*/  @!P3 BRA `(.L_x_84) ;  /* 0xfffffffc00ecb947 */ /* 0x004fea000383ffff */
[----:B------:R-:W-:Y:S05]  /*1a140*/  BRA `(.L_x_367) ;  /* 0xffffff4400787947 */ /* 0x000fea000383ffff */
.L_x_89:
[----:B-1----:R-:W-:-:S04]  /*1a150*/  MOV R13, UR50 ;  /* 0x00000032000d7c02 */ /* 0x002fc80008000f00 */
[----:B------:R1:W2:Y:S03]  /*1a160*/  SYNCS.PHASECHK.TRANS64.TRYWAIT P3, [R13+URZ+0x344c8], R20 ;  /* 0x0344c8140d0075a7 */ /* 0x0002a6000806017f */
[----:B--2---:R-:W-:Y:S05]  /*1a170*/  @!P3 NANOSLEEP.SYNCS 0x989680 ;  /* 0x009896800000b95d */ /* 0x004fea0003900000 */
[----:B------:R-:W2:Y:S02]  /*1a180*/  @!P3 SYNCS.PHASECHK.TRANS64 P3, [R13+URZ+0x344c8], R20 ;  /* 0x0344c8140d00b5a7 */ /* 0x000ea4000806007f */
[----:B--2---:R-:W-:Y:S05]  /*1a190*/  @!P3 BRA `(.L_x_89) ;  /* 0xfffffffc00ecb947 */ /* 0x004fea000383ffff */
[----:B------:R-:W-:Y:S05]  /*1a1a0*/  BRA `(.L_x_368) ;  /* 0xffffff4c00007947 */ /* 0x000fea000383ffff */
.L_x_94:
[----:B-1----:R-:W-:-:S04]  /*1a1b0*/  IMAD.U32 R13, RZ, RZ, UR50 ;  /* 0x00000032ff0d7e24 */ /* 0x002fc8000f8e00ff */
[----:B------:R1:W2:Y:S03]  /*1a1c0*/  SYNCS.PHASECHK.TRANS64.TRYWAIT P3, [R13+URZ+0x344d0], R20 ;  /* 0x0344d0140d0075a7 */ /* 0x0002a6000806017f */
[----:B--2---:R-:W-:Y:S05]  /*1a1d0*/  @!P3 NANOSLEEP.SYNCS 0x989680 ;  /* 0x009896800000b95d */ /* 0x004fea0003900000 */
[----:B------:R-:W2:Y:S02]  /*1a1e0*/  @!P3 SYNCS.PHASECHK.TRANS64 P3, [R13+URZ+0x344d0], R20 ;  /* 0x0344d0140d00b5a7 */ /* 0x000ea4000806007f */
[----:B--2---:R-:W-:Y:S05]  /*1a1f0*/  @!P3 BRA `(.L_x_94) ;  /* 0xfffffffc00ecb947 */ /* 0x004fea000383ffff */
[----:B------:R-:W-:Y:S05]  /*1a200*/  BRA `(.L_x_369) ;  /* 0xffffff5000407947 */ /* 0x000fea000383ffff */
.L_x_99:
[----:B-1----:R-:W-:-:S04]  /*1a210*/  MOV R13, UR50 ;  /* 0x00000032000d7c02 */ /* 0x002fc80008000f00 */
[----:B------:R1:W2:Y:S03]  /*1a220*/  SYNCS.PHASECHK.TRANS64.TRYWAIT P3, [R13+URZ+0x344d8], R20 ;  /* 0x0344d8140d0075a7 */ /* 0x0002a6000806017f */
[----:B--2---:R-:W-:Y:S05]  /*1a230*/  @!P3 NANOSLEEP.SYNCS 0x989680 ;  /* 0x009896800000b95d */ /* 0x004fea0003900000 */
[----:B------:R-:W2:Y:S02]  /*1a240*/  @!P3 SYNCS.PHASECHK.TRANS64 P3, [R13+URZ+0x344d8], R20 ;  /* 0x0344d8140d00b5a7 */ /* 0x000ea4000806007f */
[----:B--2---:R-:W-:Y:S05]  /*1a250*/  @!P3 BRA `(.L_x_99) ;  /* 0xfffffffc00ecb947 */ /* 0x004fea000383ffff */
[----:B------:R-:W-:Y:S05]  /*1a260*/  BRA `(.L_x_370) ;  /* 0xffffff5400c07947 */ /* 0x000fea000383ffff */
.L_x_104:
[----:B-1----:R-:W-:-:S04]  /*1a270*/  IMAD.U32 R13, RZ, RZ, UR50 ;  /* 0x00000032ff0d7e24 */ /* 0x002fc8000f8e00ff */
[----:B------:R1:W2:Y:S03]  /*1a280*/  SYNCS.PHASECHK.TRANS64.TRYWAIT P3, [R13+URZ+0x344c0], R158 ;  /* 0x0344c09e0d0075a7 */ /* 0x0002a6000806017f */
[----:B--2---:R-:W-:Y:S05]  /*1a290*/  @!P3 NANOSLEEP.SYNCS 0x989680 ;  /* 0x009896800000b95d */ /* 0x004fea0003900000 */
[----:B------:R-:W2:Y:S02]  /*1a2a0*/  @!P3 SYNCS.PHASECHK.TRANS64 P3, [R13+URZ+0x344c0], R158 ;  /* 0x0344c09e0d00b5a7 */ /* 0x000ea4000806007f */
[----:B--2---:R-:W-:Y:S05]  /*1a2b0*/  @!P3 BRA `(.L_x_104) ;  /* 0xfffffffc00ecb947 */ /* 0x004fea000383ffff */
[----:B------:R-:W-:Y:S05]  /*1a2c0*/  BRA `(.L_x_371) ;  /* 0xffffff5c00007947 */ /* 0x000fea000383ffff */
.L_x_109:
[----:B-1----:R-:W-:-:S04]  /*1a2d0*/  MOV R13, UR50 ;  /* 0x00000032000d7c02 */ /* 0x002fc80008000f00 */
[----:B------:R1:W2:Y:S03]  /*1a2e0*/  SYNCS.PHASECHK.TRANS64.TRYWAIT P3, [R13+URZ+0x344c8], R158 ;  /* 0x0344c89e0d0075a7 */ /* 0x0002a6000806017f */
[----:B--2---:R-:W-:Y:S05]  /*1a2f0*/  @!P3 NANOSLEEP.SYNCS 0x989680 ;  /* 0x009896800000b95d */ /* 0x004fea0003900000 */
[----:B------:R-:W2:Y:S02]  /*1a300*/  @!P3 SYNCS.PHASECHK.TRANS64 P3, [R13+URZ+0x344c8], R158 ;  /* 0x0344c89e0d00b5a7 */ /* 0x000ea4000806007f */
[----:B--2---:R-:W-:Y:S05]  /*1a310*/  @!P3 BRA `(.L_x_109) ;  /* 0xfffffffc00ecb947 */ /* 0x004fea000383ffff */
[----:B------:R-:W-:Y:S05]  /*1a320*/  BRA `(.L_x_372) ;  /* 0xffffff6000807947 */ /* 0x000fea000383ffff */
.L_x_114:
[----:B-1----:R-:W-:-:S04]  /*1a330*/  IMAD.U32 R13, RZ, RZ, UR50 ;  /* 0x00000032ff0d7e24 */ /* 0x002fc8000f8e00ff */
[----:B------:R1:W2:Y:S03]  /*1a340*/  SYNCS.PHASECHK.TRANS64.TRYWAIT P3, [R13+URZ+0x344d0], R158 ;  /* 0x0344d09e0d0075a7 */ /* 0x0002a6000806017f */
[----:B--2---:R-:W-:Y:S05]  /*1a350*/  @!P3 NANOSLEEP.SYNCS 0x989680 ;  /* 0x009896800000b95d */ /* 0x004fea0003900000 */
[----:B------:R-:W2:Y:S02]  /*1a360*/  @!P3 SYNCS.PHASECHK.TRANS64 P3, [R13+URZ+0x344d0], R158 ;  /* 0x0344d09e0d00b5a7 */ /* 0x000ea4000806007f */
[----:B--2---:R-:W-:Y:S05]  /*1a370*/  @!P3 BRA `(.L_x_114) ;  /* 0xfffffffc00ecb947 */ /* 0x004fea000383ffff */
[----:B------:R-:W-:Y:S05]  /*1a380*/  BRA `(.L_x_373) ;  /* 0xffffff6400c07947 */ /* 0x000fea000383ffff */
.L_x_119:
[----:B-1----:R-:W-:-:S04]  /*1a390*/  MOV R13, UR50 ;  /* 0x00000032000d7c02 */ /* 0x002fc80008000f00 */
[----:B------:R1:W2:Y:S03]  /*1a3a0*/  SYNCS.PHASECHK.TRANS64.TRYWAIT P3, [R13+URZ+0x344d8], R158 ;  /* 0x0344d89e0d0075a7 */ /* 0x0002a6000806017f */
[----:B--2---:R-:W-:Y:S05]  /*1a3b0*/  @!P3 NANOSLEEP.SYNCS 0x989680 ;  /* 0x009896800000b95d */ /* 0x004fea0003900000 */
[----:B------:R-:W2:Y:S02]  /*1a3c0*/  @!P3 SYNCS.PHASECHK.TRANS64 P3, [R13+URZ+0x344d8], R158 ;  /* 0x0344d89e0d00b5a7 */ /* 0x000ea4000806007f */
[----:B--2---:R-:W-:Y:S05]  /*1a3d0*/  @!P3 BRA `(.L_x_119) ;  /* 0xfffffffc00ecb947 */ /* 0x004fea000383ffff */
[----:B------:R-:W-:Y:S05]  /*1a3e0*/  BRA `(.L_x_374) ;  /* 0xffffff6c00407947 */ /* 0x000fea000383ffff */
.L_x_124:
[----:B-1----:R-:W-:-:S04]  /*1a3f0*/  IMAD.U32 R13, RZ, RZ, UR50 ;  /* 0x00000032ff0d7e24 */ /* 0x002fc8000f8e00ff */
[----:B------:R1:W2:Y:S03]  /*1a400*/  SYNCS.PHASECHK.TRANS64.TRYWAIT P3, [R13+URZ+0x344c0], R20 ;  /* 0x0344c0140d0075a7 */ /* 0x0002a6000806017f */
[----:B--2---:R-:W-:Y:S05]  /*1a410*/  @!P3 NANOSLEEP.SYNCS 0x989680 ;  /* 0x009896800000b95d */ /* 0x004fea0003900000 */
[----:B------:R-:W2:Y:S02]  /*1a420*/  @!P3 SYNCS.PHASECHK.TRANS64 P3, [R13+URZ+0x344c0], R20 ;  /* 0x0344c0140d00b5a7 */ /* 0x000ea4000806007f */
[----:B--2---:R-:W-:Y:S05]  /*1a430*/  @!P3 BRA `(.L_x_124) ;  /* 0xfffffffc00ecb947 */ /* 0x004fea000383ffff */
[----:B------:R-:W-:Y:S05]  /*1a440*/  BRA `(.L_x_375) ;  /* 0xffffff7000807947 */ /* 0x000fea000383ffff */
.L_x_129:
[----:B-1----:R-:W-:-:S04]  /*1a450*/  MOV R13, UR50 ;  /* 0x00000032000d7c02 */ /* 0x002fc80008000f00 */
[----:B------:R1:W2:Y:S03]  /*1a460*/  SYNCS.PHASECHK.TRANS64.TRYWAIT P3, [R13+URZ+0x344c8], R20 ;  /* 0x0344c8140d0075a7 */ /* 0x0002a6000806017f */
[----:B--2---:R-:W-:Y:S05]  /*1a470*/  @!P3 NANOSLEEP.SYNCS 0x989680 ;  /* 0x009896800000b95d */ /* 0x004fea0003900000 */
[----:B------:R-:W2:Y:S02]  /*1a480*/  @!P3 SYNCS.PHASECHK.TRANS64 P3, [R13+URZ+0x344c8], R20 ;  /* 0x0344c8140d00b5a7 */ /* 0x000ea4000806007f */
[----:B--2---:R-:W-:Y:S05]  /*1a490*/  @!P3 BRA `(.L_x_129) ;  /* 0xfffffffc00ecb947 */ /* 0x004fea000383ffff */
[----:B------:R-:W-:Y:S05]  /*1a4a0*/  BRA `(.L_x_376) ;  /* 0xffffff7800007947 */ /* 0x000fea000383ffff */
.L_x_134:
[----:B-1----:R-:W-:-:S04]  /*1a4b0*/  IMAD.U32 R13, RZ, RZ, UR50 ;  /* 0x00000032ff0d7e24 */ /* 0x002fc8000f8e00ff */
[----:B------:R1:W2:Y:S03]  /*1a4c0*/  SYNCS.PHASECHK.TRANS64.TRYWAIT P3, [R13+URZ+0x344d0], R20 ;  /* 0x0344d0140d0075a7 */ /* 0x0002a6000806017f */
[----:B--2---:R-:W-:Y:S05]  /*1a4d0*/  @!P3 NANOSLEEP.SYNCS 0x989680 ;  /* 0x009896800000b95d */ /* 0x004fea0003900000 */
[----:B------:R-:W2:Y:S02]  /*1a4e0*/  @!P3 SYNCS.PHASECHK.TRANS64 P3, [R13+URZ+0x344d0], R20 ;  /* 0x0344d0140d00b5a7 */ /* 0x000ea4000806007f */
[----:B--2---:R-:W-:Y:S05]  /*1a4f0*/  @!P3 BRA `(.L_x_134) ;  /* 0xfffffffc00ecb947 */ /* 0x004fea000383ffff */
[----:B------:R-:W-:Y:S05]  /*1a500*/  BRA `(.L_x_377) ;  /* 0xffffff7c00407947 */ /* 0x000fea000383ffff */
.L_x_139:
[----:B-1----:R-:W-:-:S04]  /*1a510*/  MOV R13, UR50 ;  /* 0x00000032000d7c02 */ /* 0x002fc80008000f00 */
[----:B------:R1:W2:Y:S03]  /*1a520*/  SYNCS.PHASECHK.TRANS64.TRYWAIT P3, [R13+URZ+0x344d8], R20 ;  /* 0x0344d8140d0075a7 */ /* 0x0002a6000806017f */
[----:B--2---:R-:W-:Y:S05]  /*1a530*/  @!P3 NANOSLEEP.SYNCS 0x989680 ;  /* 0x009896800000b95d */ /* 0x004fea0003900000 */
[----:B------:R-:W2:Y:S02]  /*1a540*/  @!P3 SYNCS.PHASECHK.TRANS64 P3, [R13+URZ+0x344d8], R20 ;  /* 0x0344d8140d00b5a7 */ /* 0x000ea4000806007f */
[----:B--2---:R-:W-:Y:S05]  /*1a550*/  @!P3 BRA `(.L_x_139) ;  /* 0xfffffffc00ecb947 */ /* 0x004fea000383ffff */
[----:B------:R-:W-:Y:S05]  /*1a560*/  BRA `(.L_x_378) ;  /* 0xffffff8000c07947 */ /* 0x000fea000383ffff */
.L_x_144:
[----:B-1----:R-:W-:-:S04]  /*1a570*/  IMAD.U32 R3, RZ, RZ, UR4 ;  /* 0x00000004ff037e24 */ /* 0x002fc8000f8e00ff */
[----:B------:R1:W2:Y:S03]  /*1a580*/  SYNCS.PHASECHK.TRANS64.TRYWAIT P2, [R3+URZ+0x34400], R0 ;  /* 0x03440000030075a7 */ /* 0x0002a6000804017f */
[----:B--2---:R-:W-:Y:S05]  /*1a590*/  @!P2 NANOSLEEP.SYNCS 0x989680 ;  /* 0x009896800000a95d */ /* 0x004fea0003900000 */
[----:B------:R-:W2:Y:S02]  /*1a5a0*/  @!P2 SYNCS.PHASECHK.TRANS64 P2, [R3+URZ+0x34400], R0 ;  /* 0x034400000300a5a7 */ /* 0x000ea4000804007f */
[----:B--2---:R-:W-:Y:S05]  /*1a5b0*/  @!P2 BRA `(.L_x_144) ;  /* 0xfffffffc00eca947 */ /* 0x004fea000383ffff */
[----:B------:R-:W-:Y:S05]  /*1a5c0*/  BRA `(.L_x_379) ;  /* 0xffffff8800187947 */ /* 0x000fea000383ffff */
.L_x_148:
[----:B-1----:R-:W-:-:S04]  /*1a5d0*/  MOV R3, UR4 ;  /* 0x0000000400037c02 */ /* 0x002fc80008000f00 */
[----:B------:R1:W2:Y:S03]  /*1a5e0*/  SYNCS.PHASECHK.TRANS64.TRYWAIT P2, [R3+URZ+0x34400], R2 ;  /* 0x03440002030075a7 */ /* 0x0002a6000804017f */
[----:B--2---:R-:W-:Y:S05]  /*1a5f0*/  @!P2 NANOSLEEP.SYNCS 0x989680 ;  /* 0x009896800000a95d */ /* 0x004fea0003900000 */
[----:B------:R-:W2:Y:S02]  /*1a600*/  @!P2 SYNCS.PHASECHK.TRANS64 P2, [R3+URZ+0x34400], R2 ;  /* 0x034400020300a5a7 */ /* 0x000ea4000804007f */
[----:B--2---:R-:W-:Y:S05]  /*1a610*/  @!P2 BRA `(.L_x_148) ;  /* 0xfffffffc00eca947 */ /* 0x004fea000383ffff */
[----:B------:R-:W-:Y:S05]  /*1a620*/  BRA `(.L_x_380) ;  /* 0xffffff8800b87947 */ /* 0x000fea000383ffff */
.L_x_166:
[----:B-1----:R-:W-:-:S04]  /*1a630*/  IMAD.U32 R3, RZ, RZ, UR6 ;  /* 0x00000006ff037e24 */ /* 0x002fc8000f8e00ff */
[----:B------:R1:W2:Y:S03]  /*1a640*/  SYNCS.PHASECHK.TRANS64.TRYWAIT P0, [R3+URZ+0x34508], R0 ;  /* 0x03450800030075a7 */ /* 0x0002a6000800017f */
[----:B--2---:R-:W-:Y:S05]  /*1a650*/  @!P0 NANOSLEEP.SYNCS 0x989680 ;  /* 0x009896800000895d */ /* 0x004fea0003900000 */
[----:B------:R-:W2:Y:S02]  /*1a660*/  @!P0 SYNCS.PHASECHK.TRANS64 P0, [R3+URZ+0x34508], R0 ;  /* 0x03450800030085a7 */ /* 0x000ea4000800007f */
[----:B--2---:R-:W-:Y:S05]  /*1a670*/  @!P0 BRA `(.L_x_166) ;  /* 0xfffffffc00ec8947 */ /* 0x004fea000383ffff */
[----:B------:R-:W-:Y:S05]  /*1a680*/  BRA `(.L_x_381) ;  /* 0xffffff9800187947 */ /* 0x000fea000383ffff */
.L_x_168:
[----:B-1----:R-:W-:-:S04]  /*1a690*/  MOV R6, UR7 ;  /* 0x0000000700067c02 */ /* 0x002fc80008000f00 */
[----:B------:R1:W2:Y:S03]  /*1a6a0*/  SYNCS.PHASECHK.TRANS64.TRYWAIT P0, [R6+URZ+0x34400], R3 ;  /* 0x03440003060075a7 */ /* 0x0002a6000800017f */
[----:B--2---:R-:W-:Y:S05]  /*1a6b0*/  @!P0 NANOSLEEP.SYNCS 0x989680 ;  /* 0x009896800000895d */ /* 0x004fea0003900000 */
[----:B------:R-:W2:Y:S02]  /*1a6c0*/  @!P0 SYNCS.PHASECHK.TRANS64 P0, [R6+URZ+0x34400], R3 ;  /* 0x03440003060085a7 */ /* 0x000ea4000800007f */
[----:B--2---:R-:W-:Y:S05]  /*1a6d0*/  @!P0 BRA `(.L_x_168) ;  /* 0xfffffffc00ec8947 */ /* 0x004fea000383ffff */
[----:B------:R-:W-:Y:S05]  /*1a6e0*/  BRA `(.L_x_382) ;  /* 0xffffff9800407947 */ /* 0x000fea000383ffff */
.L_x_174:
[----:B--2---:R-:W-:-:S04]  /*1a6f0*/  IMAD.U32 R3, RZ, RZ, UR6 ;  /* 0x00000006ff037e24 */ /* 0x004fc8000f8e00ff */
[----:B------:R2:W3:Y:S03]  /*1a700*/  SYNCS.PHASECHK.TRANS64.TRYWAIT P1, [R3+URZ+0x344e0], R8 ;  /* 0x0344e008030075a7 */ /* 0x0004e6000802017f */
[----:B---3--:R-:W-:Y:S05]  /*1a710*/  @!P1 NANOSLEEP.SYNCS 0x989680 ;  /* 0x009896800000995d */ /* 0x008fea0003900000 */
[----:B------:R-:W3:Y:S02]  /*1a720*/  @!P1 SYNCS.PHASECHK.TRANS64 P1, [R3+URZ+0x344e0], R8 ;  /* 0x0344e008030095a7 */ /* 0x000ee4000802007f */
[----:B---3--:R-:W-:Y:S05]  /*1a730*/  @!P1 BRA `(.L_x_174) ;  /* 0xfffffffc00ec9947 */ /* 0x008fea000383ffff */
[----:B------:R-:W-:Y:S05]  /*1a740*/  BRA `(.L_x_383) ;  /* 0xffffff9800ec7947 */ /* 0x000fea000383ffff */
.L_x_180:
[----:B--2---:R-:W-:-:S04]  /*1a750*/  MOV R3, UR6 ;  /* 0x0000000600037c02 */ /* 0x004fc80008000f00 */
[----:B------:R2:W4:Y:S03]  /*1a760*/  SYNCS.PHASECHK.TRANS64.TRYWAIT P1, [R3+URZ+0x344e8], R8 ;  /* 0x0344e808030075a7 */ /* 0x000526000802017f */
[----:B----4-:R-:W-:Y:S05]  /*1a770*/  @!P1 NANOSLEEP.SYNCS 0x989680 ;  /* 0x009896800000995d */ /* 0x010fea0003900000 */
[----:B------:R-:W4:Y:S02]  /*1a780*/  @!P1 SYNCS.PHASECHK.TRANS64 P1, [R3+URZ+0x344e8], R8 ;  /* 0x0344e808030095a7 */ /* 0x000f24000802007f */
[----:B----4-:R-:W-:Y:S05]  /*1a790*/  @!P1 BRA `(.L_x_180) ;  /* 0xfffffffc00ec9947 */ /* 0x010fea000383ffff */
[----:B------:R-:W-:Y:S05]  /*1a7a0*/  BRA `(.L_x_384) ;  /* 0xffffff9c00287947 */ /* 0x000fea000383ffff */
.L_x_186:
[----:B--2---:R-:W-:-:S04]  /*1a7b0*/  IMAD.U32 R3, RZ, RZ, UR6 ;  /* 0x00000006ff037e24 */ /* 0x004fc8000f8e00ff */
[----:B------:R2:W1:Y:S03]  /*1a7c0*/  SYNCS.PHASECHK.TRANS64.TRYWAIT P1, [R3+URZ+0x344f0], R8 ;  /* 0x0344f008030075a7 */ /* 0x000466000802017f */
[----:B-1----:R-:W-:Y:S05]  /*1a7d0*/  @!P1 NANOSLEEP.SYNCS 0x989680 ;  /* 0x009896800000995d */ /* 0x002fea0003900000 */
[----:B------:R-:W1:Y:S02]  /*1a7e0*/  @!P1 SYNCS.PHASECHK.TRANS64 P1, [R3+URZ+0x344f0], R8 ;  /* 0x0344f008030095a7 */ /* 0x000e64000802007f */
[----:B-1----:R-:W-:Y:S05]  /*1a7f0*/  @!P1 BRA `(.L_x_186) ;  /* 0xfffffffc00ec9947 */ /* 0x002fea000383ffff */
[----:B------:R-:W-:Y:S05]  /*1a800*/  BRA `(.L_x_385) ;  /* 0xffffff9c00707947 */ /* 0x000fea000383ffff */
.L_x_192:
[----:B--2---:R-:W-:-:S04]  /*1a810*/  MOV R3, UR6 ;  /* 0x0000000600037c02 */ /* 0x004fc80008000f00 */
[----:B------:R2:W1:Y:S03]  /*1a820*/  SYNCS.PHASECHK.TRANS64.TRYWAIT P1, [R3+URZ+0x344f8], R8 ;  /* 0x0344f808030075a7 */ /* 0x000466000802017f */
[----:B-1----:R-:W-:Y:S05]  /*1a830*/  @!P1 NANOSLEEP.SYNCS 0x989680 ;  /* 0x009896800000995d */ /* 0x002fea0003900000 */
[----:B------:R-:W1:Y:S02]  /*1a840*/  @!P1 SYNCS.PHASECHK.TRANS64 P1, [R3+URZ+0x344f8], R8 ;  /* 0x0344f808030095a7 */ /* 0x000e64000802007f */
[----:B-1----:R-:W-:Y:S05]  /*1a850*/  @!P1 BRA `(.L_x_192) ;  /* 0xfffffffc00ec9947 */ /* 0x002fea000383ffff */
[----:B------:R-:W-:Y:S05]  /*1a860*/  BRA `(.L_x_386) ;  /* 0xffffff9c00b07947 */ /* 0x000fea000383ffff */
.L_x_198:
[----:B-12---:R-:W-:-:S04]  /*1a870*/  IMAD.U32 R3, RZ, RZ, UR6 ;  /* 0x00000006ff037e24 */ /* 0x006fc8000f8e00ff */
[----:B------:R1:W2:Y:S03]  /*1a880*/  SYNCS.PHASECHK.TRANS64.TRYWAIT P1, [R3+URZ+0x344e0], R2 ;  /* 0x0344e002030075a7 */ /* 0x0002a6000802017f */
[----:B--2---:R-:W-:Y:S05]  /*1a890*/  @!P1 NANOSLEEP.SYNCS 0x989680 ;  /* 0x009896800000995d */ /* 0x004fea0003900000 */
[----:B------:R-:W2:Y:S02]  /*1a8a0*/  @!P1 SYNCS.PHASECHK.TRANS64 P1, [R3+URZ+0x344e0], R2 ;  /* 0x0344e002030095a7 */ /* 0x000ea4000802007f */
[----:B--2---:R-:W-:Y:S05]  /*1a8b0*/  @!P1 BRA `(.L_x_198) ;  /* 0xfffffffc00ec9947 */ /* 0x004fea000383ffff */
[----:B------:R-:W-:Y:S05]  /*1a8c0*/  BRA `(.L_x_387) ;  /* 0xffffff9c00fc7947 */ /* 0x000fea000383ffff */
.L_x_204:
[----:B-123--:R-:W-:-:S04]  /*1a8d0*/  MOV R3, UR6 ;  /* 0x0000000600037c02 */ /* 0x00efc80008000f00 */
[----:B------:R1:W2:Y:S03]  /*1a8e0*/  SYNCS.PHASECHK.TRANS64.TRYWAIT P1, [R3+URZ+0x344e8], R2 ;  /* 0x0344e802030075a7 */ /* 0x0002a6000802017f */
[----:B--2---:R-:W-:Y:S05]  /*1a8f0*/  @!P1 NANOSLEEP.SYNCS 0x989680 ;  /* 0x009896800000995d */ /* 0x004fea0003900000 */
[----:B------:R-:W2:Y:S02]  /*1a900*/  @!P1 SYNCS.PHASECHK.TRANS64 P1, [R3+URZ+0x344e8], R2 ;  /* 0x0344e802030095a7 */ /* 0x000ea4000802007f */
[----:B--2---:R-:W-:Y:S05]  /*1a910*/  @!P1 BRA `(.L_x_204) ;  /* 0xfffffffc00ec9947 */ /* 0x004fea000383ffff */
[----:B------:R-:W-:Y:S05]  /*1a920*/  BRA `(.L_x_388) ;  /* 0xffffffa000307947 */ /* 0x000fea000383ffff */
.L_x_210:
[----:B-1234-:R-:W-:-:S04]  /*1a930*/  IMAD.U32 R3, RZ, RZ, UR6 ;  /* 0x00000006ff037e24 */ /* 0x01efc8000f8e00ff */
[----:B------:R1:W2:Y:S03]  /*1a940*/  SYNCS.PHASECHK.TRANS64.TRYWAIT P1, [R3+URZ+0x344f0], R2 ;  /* 0x0344f002030075a7 */ /* 0x0002a6000802017f */
[----:B--2---:R-:W-:Y:S05]  /*1a950*/  @!P1 NANOSLEEP.SYNCS 0x989680 ;  /* 0x009896800000995d */ /* 0x004fea0003900000 */
[----:B------:R-:W2:Y:S02]  /*1a960*/  @!P1 SYNCS.PHASECHK.TRANS64 P1, [R3+URZ+0x344f0], R2 ;  /* 0x0344f002030095a7 */ /* 0x000ea4000802007f */
[----:B--2---:R-:W-:Y:S05]  /*1a970*/  @!P1 BRA `(.L_x_210) ;  /* 0xfffffffc00ec9947 */ /* 0x004fea000383ffff */
[----:B------:R-:W-:Y:S05]  /*1a980*/  BRA `(.L_x_389) ;  /* 0xffffffa0006c7947 */ /* 0x000fea000383ffff */
.L_x_216:
[----:B-1234-:R-:W-:-:S04]  /*1a990*/  MOV R3, UR6 ;  /* 0x0000000600037c02 */ /* 0x01efc80008000f00 */
[----:B------:R1:W2:Y:S03]  /*1a9a0*/  SYNCS.PHASECHK.TRANS64.TRYWAIT P1, [R3+URZ+0x344f8], R2 ;  /* 0x0344f802030075a7 */ /* 0x0002a6000802017f */
[----:B--2---:R-:W-:Y:S05]  /*1a9b0*/  @!P1 NANOSLEEP.SYNCS 0x989680 ;  /* 0x009896800000995d */ /* 0x004fea0003900000 */
[----:B------:R-:W2:Y:S02]  /*1a9c0*/  @!P1 SYNCS.PHASECHK.TRANS64 P1, [R3+URZ+0x344f8], R2 ;  /* 0x0344f802030095a7 */ /* 0x000ea4000802007f */
[----:B--2---:R-:W-:Y:S05]  /*1a9d0*/  @!P1 BRA `(.L_x_216) ;  /* 0xfffffffc00ec9947 */ /* 0x004fea000383ffff */
[----:B------:R-:W-:Y:S05]  /*1a9e0*/  BRA `(.L_x_390) ;  /* 0xffffffa000a07947 */ /* 0x000fea000383ffff */
.L_x_222:
[----:B-1234-:R-:W-:-:S04]  /*1a9f0*/  IMAD.U32 R3, RZ, RZ, UR6 ;  /* 0x00000006ff037e24 */ /* 0x01efc8000f8e00ff */
[----:B------:R1:W2:Y:S03]  /*1aa00*/  SYNCS.PHASECHK.TRANS64.TRYWAIT P1, [R3+URZ+0x344e0], R8 ;  /* 0x0344e008030075a7 */ /* 0x0002a6000802017f */
[----:B--2---:R-:W-:Y:S05]  /*1aa10*/  @!P1 NANOSLEEP.SYNCS 0x989680 ;  /* 0x009896800000995d */ /* 0x004fea0003900000 */
[----:B------:R-:W2:Y:S02]  /*1aa20*/  @!P1 SYNCS.PHASECHK.TRANS64 P1, [R3+URZ+0x344e0], R8 ;  /* 0x0344e008030095a7 */ /* 0x000ea4000802007f */
[----:B--2---:R-:W-:Y:S05]  /*1aa30*/  @!P1 BRA `(.L_x_222) ;  /* 0xfffffffc00ec9947 */ /* 0x004fea000383ffff */
[----:B------:R-:W-:Y:S05]  /*1aa40*/  BRA `(.L_x_391) ;  /* 0xffffffa000dc7947 */ /* 0x000fea000383ffff */
.L_x_228:
[----:B-1234-:R-:W-:-:S04]  /*1aa50*/  MOV R3, UR6 ;  /* 0x0000000600037c02 */ /* 0x01efc80008000f00 */
[----:B------:R1:W2:Y:S03]  /*1aa60*/  SYNCS.PHASECHK.TRANS64.TRYWAIT P1, [R3+URZ+0x344e8], R8 ;  /* 0x0344e808030075a7 */ /* 0x0002a6000802017f */
[----:B--2---:R-:W-:Y:S05]  /*1aa70*/  @!P1 NANOSLEEP.SYNCS 0x989680 ;  /* 0x009896800000995d */ /* 0x004fea0003900000 */
[----:B------:R-:W2:Y:S02]  /*1aa80*/  @!P1 SYNCS.PHASECHK.TRANS64 P1, [R3+URZ+0x344e8], R8 ;  /* 0x0344e808030095a7 */ /* 0x000ea4000802007f */
[----:B--2---:R-:W-:Y:S05]  /*1aa90*/  @!P1 BRA `(.L_x_228) ;  /* 0xfffffffc00ec9947 */ /* 0x004fea000383ffff */
[----:B------:R-:W-:Y:S05]  /*1aaa0*/  BRA `(.L_x_392) ;  /* 0xffffffa400107947 */ /* 0x000fea000383ffff */
.L_x_234:
[----:B-1234-:R-:W-:-:S04]  /*1aab0*/  IMAD.U32 R3, RZ, RZ, UR6 ;  /* 0x00000006ff037e24 */ /* 0x01efc8000f8e00ff */
[----:B------:R1:W2:Y:S03]  /*1aac0*/  SYNCS.PHASECHK.TRANS64.TRYWAIT P1, [R3+URZ+0x344f0], R8 ;  /* 0x0344f008030075a7 */ /* 0x0002a6000802017f */
[----:B--2---:R-:W-:Y:S05]  /*1aad0*/  @!P1 NANOSLEEP.SYNCS 0x989680 ;  /* 0x009896800000995d */ /* 0x004fea0003900000 */
[----:B------:R-:W2:Y:S02]  /*1aae0*/  @!P1 SYNCS.PHASECHK.TRANS64 P1, [R3+URZ+0x344f0], R8 ;  /* 0x0344f008030095a7 */ /* 0x000ea4000802007f */
[----:B--2---:R-:W-:Y:S05]  /*1aaf0*/  @!P1 BRA `(.L_x_234) ;  /* 0xfffffffc00ec9947 */ /* 0x004fea000383ffff */
[----:B------:R-:W-:Y:S05]  /*1ab00*/  BRA `(.L_x_393) ;  /* 0xffffffa4004c7947 */ /* 0x000fea000383ffff */
.L_x_240:
[----:B-1234-:R-:W-:-:S04]  /*1ab10*/  MOV R3, UR6 ;  /* 0x0000000600037c02 */ /* 0x01efc80008000f00 */
[----:B------:R1:W2:Y:S03]  /*1ab20*/  SYNCS.PHASECHK.TRANS64.TRYWAIT P1, [R3+URZ+0x344f8], R8 ;  /* 0x0344f808030075a7 */ /* 0x0002a6000802017f */
[----:B--2---:R-:W-:Y:S05]  /*1ab30*/  @!P1 NANOSLEEP.SYNCS 0x989680 ;  /* 0x009896800000995d */ /* 0x004fea0003900000 */
[----:B------:R-:W2:Y:S02]  /*1ab40*/  @!P1 SYNCS.PHASECHK.TRANS64 P1, [R3+URZ+0x344f8], R8 ;  /* 0x0344f808030095a7 */ /* 0x000ea4000802007f */
[----:B--2---:R-:W-:Y:S05]  /*1ab50*/  @!P1 BRA `(.L_x_240) ;  /* 0xfffffffc00ec9947 */ /* 0x004fea000383ffff */
[----:B------:R-:W-:Y:S05]  /*1ab60*/  BRA `(.L_x_394) ;  /* 0xffffffa400807947 */ /* 0x000fea000383ffff */
.L_x_246:
[----:B-1234-:R-:W-:-:S04]  /*1ab70*/  IMAD.U32 R3, RZ, RZ, UR6 ;  /* 0x00000006ff037e24 */ /* 0x01efc8000f8e00ff */
[----:B------:R1:W2:Y:S03]  /*1ab80*/  SYNCS.PHASECHK.TRANS64.TRYWAIT P1, [R3+URZ+0x344e0], R2 ;  /* 0x0344e002030075a7 */ /* 0x0002a6000802017f */
[----:B--2---:R-:W-:Y:S05]  /*1ab90*/  @!P1 NANOSLEEP.SYNCS 0x989680 ;  /* 0x009896800000995d */ /* 0x004fea0003900000 */
[----:B------:R-:W2:Y:S02]  /*1aba0*/  @!P1 SYNCS.PHASECHK.TRANS64 P1, [R3+URZ+0x344e0], R2 ;  /* 0x0344e002030095a7 */ /* 0x000ea4000802007f */
[----:B--2---:R-:W-:Y:S05]  /*1abb0*/  @!P1 BRA `(.L_x_246) ;  /* 0xfffffffc00ec9947 */ /* 0x004fea000383ffff */
[----:B------:R-:W-:Y:S05]  /*1abc0*/  BRA `(.L_x_395) ;  /* 0xffffffa400bc7947 */ /* 0x000fea000383ffff */
.L_x_252:
[----:B-1234-:R-:W-:-:S04]  /*1abd0*/  MOV R3, UR6 ;  /* 0x0000000600037c02 */ /* 0x01efc80008000f00 */
[----:B------:R1:W2:Y:S03]  /*1abe0*/  SYNCS.PHASECHK.TRANS64.TRYWAIT P1, [R3+URZ+0x344e8], R2 ;  /* 0x0344e802030075a7 */ /* 0x0002a6000802017f */
[----:B--2---:R-:W-:Y:S05]  /*1abf0*/  @!P1 NANOSLEEP.SYNCS 0x989680 ;  /* 0x009896800000995d */ /* 0x004fea0003900000 */
[----:B------:R-:W2:Y:S02]  /*1ac00*/  @!P1 SYNCS.PHASECHK.TRANS64 P1, [R3+URZ+0x344e8], R2 ;  /* 0x0344e802030095a7 */ /* 0x000ea4000802007f */
[----:B--2---:R-:W-:Y:S05]  /*1ac10*/  @!P1 BRA `(.L_x_252) ;  /* 0xfffffffc00ec9947 */ /* 0x004fea000383ffff */
[----:B------:R-:W-:Y:S05]  /*1ac20*/  BRA `(.L_x_396) ;  /* 0xffffffa400f07947 */ /* 0x000fea000383ffff */
.L_x_258:
[----:B-1234-:R-:W-:-:S04]  /*1ac30*/  IMAD.U32 R3, RZ, RZ, UR6 ;  /* 0x00000006ff037e24 */ /* 0x01efc8000f8e00ff */
[----:B------:R1:W2:Y:S03]  /*1ac40*/  SYNCS.PHASECHK.TRANS64.TRYWAIT P1, [R3+URZ+0x344f0], R2 ;  /* 0x0344f002030075a7 */ /* 0x0002a6000802017f */
[----:B--2---:R-:W-:Y:S05]  /*1ac50*/  @!P1 NANOSLEEP.SYNCS 0x989680 ;  /* 0x009896800000995d */ /* 0x004fea0003900000 */
[----:B------:R-:W2:Y:S02]  /*1ac60*/  @!P1 SYNCS.PHASECHK.TRANS64 P1, [R3+URZ+0x344f0], R2 ;  /* 0x0344f002030095a7 */ /* 0x000ea4000802007f */
[----:B--2---:R-:W-:Y:S05]  /*1ac70*/  @!P1 BRA `(.L_x_258) ;  /* 0xfffffffc00ec9947 */ /* 0x004fea000383ffff */
[----:B------:R-:W-:Y:S05]  /*1ac80*/  BRA `(.L_x_397) ;  /* 0xffffffa8002c7947 */ /* 0x000fea000383ffff */
.L_x_264:
[----:B-1234-:R-:W-:-:S04]  /*1ac90*/  MOV R3, UR6 ;  /* 0x0000000600037c02 */ /* 0x01efc80008000f00 */
[----:B------:R1:W2:Y:S03]  /*1aca0*/  SYNCS.PHASECHK.TRANS64.TRYWAIT P1, [R3+URZ+0x344f8], R2 ;  /* 0x0344f802030075a7 */ /* 0x0002a6000802017f */
[----:B--2---:R-:W-:Y:S05]  /*1acb0*/  @!P1 NANOSLEEP.SYNCS 0x989680 ;  /* 0x009896800000995d */ /* 0x004fea0003900000 */
[----:B------:R-:W2:Y:S02]  /*1acc0*/  @!P1 SYNCS.PHASECHK.TRANS64 P1, [R3+URZ+0x344f8], R2 ;  /* 0x0344f802030095a7 */ /* 0x000ea4000802007f */
[----:B--2---:R-:W-:Y:S05]  /*1acd0*/  @!P1 BRA `(.L_x_264) ;  /* 0xfffffffc00ec9947 */ /* 0x004fea000383ffff */
[----:B------:R-:W-:Y:S05]  /*1ace0*/  BRA `(.L_x_398) ;  /* 0xffffffa800647947 */ /* 0x000fea000383ffff */
.L_x_279:
[----:B-1----:R-:W-:-:S04]  /*1acf0*/  IMAD.U32 R3, RZ, RZ, UR6 ;  /* 0x00000006ff037e24 */ /* 0x002fc8000f8e00ff */
[----:B------:R1:W2:Y:S03]  /*1ad00*/  SYNCS.PHASECHK.TRANS64.TRYWAIT P0, [R3+URZ+0x344e0], R8 ;  /* 0x0344e008030075a7 */ /* 0x0002a6000800017f */
[----:B--2---:R-:W-:Y:S05]  /*1ad10*/  @!P0 NANOSLEEP.SYNCS 0x989680 ;  /* 0x009896800000895d */ /* 0x004fea0003900000 */
[----:B------:R-:W2:Y:S02]  /*1ad20*/  @!P0 SYNCS.PHASECHK.TRANS64 P0, [R3+URZ+0x344e0], R8 ;  /* 0x0344e008030085a7 */ /* 0x000ea4000800007f */
[----:B--2---:R-:W-:Y:S05]  /*1ad30*/  @!P0 BRA `(.L_x_279) ;  /* 0xfffffffc00ec8947 */ /* 0x004fea000383ffff */
[----:B------:R-:W-:Y:S05]  /*1ad40*/  BRA `(.L_x_399) ;  /* 0xffffffac00e87947 */ /* 0x000fea000383ffff */
.L_x_281:
[----:B-1----:R-:W-:-:S04]  /*1ad50*/  MOV R3, UR6 ;  /* 0x0000000600037c02 */ /* 0x002fc80008000f00 */
[----:B------:R1:W2:Y:S03]  /*1ad60*/  SYNCS.PHASECHK.TRANS64.TRYWAIT P0, [R3+URZ+0x344e8], R8 ;  /* 0x0344e808030075a7 */ /* 0x0002a6000800017f */
[----:B--2---:R-:W-:Y:S05]  /*1ad70*/  @!P0 NANOSLEEP.SYNCS 0x989680 ;  /* 0x009896800000895d */ /* 0x004fea0003900000 */
[----:B------:R-:W2:Y:S02]  /*1ad80*/  @!P0 SYNCS.PHASECHK.TRANS64 P0, [R3+URZ+0x344e8], R8 ;  /* 0x0344e808030085a7 */ /* 0x000ea4000800007f */
[----:B--2---:R-:W-:Y:S05]  /*1ad90*/  @!P0 BRA `(.L_x_281) ;  /* 0xfffffffc00ec8947 */ /* 0x004fea000383ffff */
[----:B------:R-:W-:Y:S05]  /*1ada0*/  BRA `(.L_x_400) ;  /* 0xffffffac00e07947 */ /* 0x000fea000383ffff */
.L_x_283:
[----:B-1----:R-:W-:-:S04]  /*1adb0*/  IMAD.U32 R3, RZ, RZ, UR6 ;  /* 0x00000006ff037e24 */ /* 0x002fc8000f8e00ff */
[----:B------:R1:W2:Y:S03]  /*1adc0*/  SYNCS.PHASECHK.TRANS64.TRYWAIT P0, [R3+URZ+0x344f0], R8 ;  /* 0x0344f008030075a7 */ /* 0x0002a6000800017f */
[----:B--2---:R-:W-:Y:S05]  /*1add0*/  @!P0 NANOSLEEP.SYNCS 0x989680 ;  /* 0x009896800000895d */ /* 0x004fea0003900000 */
[----:B------:R-:W2:Y:S02]  /*1ade0*/  @!P0 SYNCS.PHASECHK.TRANS64 P0, [R3+URZ+0x344f0], R8 ;  /* 0x0344f008030085a7 */ /* 0x000ea4000800007f */
[----:B--2---:R-:W-:Y:S05]  /*1adf0*/  @!P0 BRA `(.L_x_283) ;  /* 0xfffffffc00ec8947 */ /* 0x004fea000383ffff */
[----:B------:R-:W-:Y:S05]  /*1ae00*/  BRA `(.L_x_401) ;  /* 0xffffffac00d87947 */ /* 0x000fea000383ffff */
.L_x_295:
[----:B------:R-:W-:Y:S01]  /*1ae10*/  BSSY B1, `(.L_x_402) ;  /* 0x0000006000017945 */ /* 0x000fe20003800000 */
[----:B------:R-:W-:-:S07]  /*1ae20*/  MOV R15, 0xffffffff ;  /* 0xffffffff000f7802 */ /* 0x000fce0000000f00 */
[----:B------:R-:W-:Y:S05]  /*1ae30*/  WARPSYNC.COLLECTIVE R15, `(.L_x_403) ;  /* 0x000000000f0c7348 */ /* 0x000fea0003c00000 */
[----:B------:R-:W-:Y:S02]  /*1ae40*/  ELECT P6, UR62, PT ;  /* 0x00000000003e782f */ /* 0x000fe400038c0000 */
[----:B------:R-:W-:Y:S01]  /*1ae50*/  MOV R14, UR62 ;  /* 0x0000003e000e7c02 */ /* 0x000fe20008000f00 */
[----:B------:R-:W-:Y:S10]  /*1ae60*/  ENDCOLLECTIVE ;  /* 0x000000000000791b */ /* 0x000ff40003800000 */
.L_x_403:
[----:B------:R-:W-:Y:S05]  /*1ae70*/  BSYNC B1 ;  /* 0x0000000000017941 */ /* 0x000fea0003800000 */
.L_x_402:
[----:B------:R-:W-:Y:S05]  /*1ae80*/  BRA `(.L_x_404) ;  /* 0xffffffb800e07947 */ /* 0x000fea000383ffff */
.L_x_298:
[----:B--2---:R2:W3:Y:S02]  /*1ae90*/  SYNCS.PHASECHK.TRANS64.TRYWAIT P0, [R8+URZ+0x344a0], R5 ;  /* 0x0344a005080075a7 */ /* 0x0044e4000800017f */
[----:B---3--:R-:W-:Y:S05]  /*1aea0*/  @!P0 NANOSLEEP.SYNCS 0x989680 ;  /* 0x009896800000895d */ /* 0x008fea0003900000 */
[----:B------:R-:W3:Y:S02]  /*1aeb0*/  @!P0 SYNCS.PHASECHK.TRANS64 P0, [R8+URZ+0x344a0], R5 ;  /* 0x0344a005080085a7 */ /* 0x000ee4000800007f */
[----:B---3--:R-:W-:Y:S05]  /*1aec0*/  @!P0 BRA `(.L_x_298) ;  /* 0xfffffffc00f08947 */ /* 0x008fea000383ffff */
[----:B------:R-:W-:Y:S05]  /*1aed0*/  BRA `(.L_x_405) ;  /* 0xffffffbc00087947 */ /* 0x000fea000383ffff */
.L_x_304:
[----:B-1----:R1:W3:Y:S02]  /*1aee0*/  SYNCS.PHASECHK.TRANS64.TRYWAIT P0, [R3+URZ+0x34400], R2 ;  /* 0x03440002030075a7 */ /* 0x0022e4000800017f */
[----:B---3--:R-:W-:Y:S05]  /*1aef0*/  @!P0 NANOSLEEP.SYNCS 0x989680 ;  /* 0x009896800000895d */ /* 0x008fea0003900000 */
[----:B------:R-:W3:Y:S02]  /*1af00*/  @!P0 SYNCS.PHASECHK.TRANS64 P0, [R3+URZ+0x34400], R2 ;  /* 0x03440002030085a7 */ /* 0x000ee4000800007f */
[----:B---3--:R-:W-:Y:S05]  /*1af10*/  @!P0 BRA `(.L_x_304) ;  /* 0xfffffffc00f08947 */ /* 0x008fea000383ffff */
[----:B------:R-:W-:Y:S05]  /*1af20*/  BRA `(.L_x_406) ;  /* 0xffffffbc00d47947 */ /* 0x000fea000383ffff */
.L_x_307:
[----:B------:R-:W-:Y:S01]  /*1af30*/  BSSY B1, `(.L_x_407) ;  /* 0x0000006000017945 */ /* 0x000fe20003800000 */
[----:B------:R-:W-:-:S07]  /*1af40*/  IMAD.MOV.U32 R15, RZ, RZ, -0x1 ;  /* 0xffffffffff0f7424 */ /* 0x000fce00078e00ff */
[----:B-1---5:R-:W-:Y:S05]  /*1af50*/  WARPSYNC.COLLECTIVE R15, `(.L_x_408) ;  /* 0x000000000f0c7348 */ /* 0x022fea0003c00000 */
[----:B------:R-:W-:Y:S02]  /*1af60*/  ELECT P6, UR62, PT ;  /* 0x00000000003e782f */ /* 0x000fe400038c0000 */
[----:B------:R-:W-:Y:S01]  /*1af70*/  MOV R14, UR62 ;  /* 0x0000003e000e7c02 */ /* 0x000fe20008000f00 */
[----:B-1---5:R-:W-:Y:S10]  /*1af80*/  ENDCOLLECTIVE ;  /* 0x000000000000791b */ /* 0x022ff40003800000 */
.L_x_408:
[----:B------:R-:W-:Y:S05]  /*1af90*/  BSYNC B1 ;  /* 0x0000000000017941 */ /* 0x000fea0003800000 */
.L_x_407:
[----:B------:R-:W-:Y:S05]  /*1afa0*/  BRA `(.L_x_409) ;  /* 0xffffffc0001c7947 */ /* 0x000fea000383ffff */
.L_x_310:
[----:B------:R-:W-:Y:S01]  /*1afb0*/  BSSY B1, `(.L_x_410) ;  /* 0x0000005000017945 */ /* 0x000fe20003800000 */
[----:B--2---:R-:W-:-:S07]  /*1afc0*/  MOV R15, 0xffffffff ;  /* 0xffffffff000f7802 */ /* 0x004fce0000000f00 */
[----:B-1---5:R-:W-:Y:S05]  /*1afd0*/  WARPSYNC.COLLECTIVE R15, `(.L_x_411) ;  /* 0x000000000f087348 */ /* 0x022fea0003c00000 */
[----:B------:R-:W-:Y:S01]  /*1afe0*/  NOP ;  /* 0x0000000000007918 */ /* 0x000fe20000000000 */
[----:B-1---5:R-:W-:Y:S01]  /*1aff0*/  ENDCOLLECTIVE ;  /* 0x000000000000791b */ /* 0x022fe20003800000 */
.L_x_411:
[----:B------:R-:W-:Y:S05]  /*1b000*/  BSYNC B1 ;  /* 0x0000000000017941 */ /* 0x000fea0003800000 */
.L_x_410:
[----:B------:R-:W-:-:S07]  /*1b010*/  IMAD.MOV.U32 R15, RZ, RZ, -0x1 ;  /* 0xffffffffff0f7424 */ /* 0x000fce00078e00ff */
[----:B------:R-:W-:Y:S05]  /*1b020*/  WARPSYNC.COLLECTIVE R15, `(.L_x_412) ;  /* 0x000000000f0c7348 */ /* 0x000fea0003c00000 */
[----:B------:R-:W-:Y:S02]  /*1b030*/  ELECT P6, UR62, PT ;  /* 0x00000000003e782f */ /* 0x000fe400038c0000 */
[----:B------:R-:W-:Y:S01]  /*1b040*/  MOV R14, UR62 ;  /* 0x0000003e000e7c02 */ /* 0x000fe20008000f00 */
[----:B------:R-:W-:Y:S10]  /*1b050*/  ENDCOLLECTIVE ;  /* 0x000000000000791b */ /* 0x000ff40003800000 */
.L_x_412:
[----:B------:R-:W-:Y:S05]  /*1b060*/  BRA `(.L_x_413) ;  /* 0xffffffc4003c7947 */ /* 0x000fea000383ffff */
.L_x_313:
[----:B------:R-:W-:Y:S01]  /*1b070*/  BSSY B0, `(.L_x_414) ;  /* 0x0000006000007945 */ /* 0x000fe20003800000 */
[----:B------:R-:W-:-:S07]  /*1b080*/  MOV R15, 0xffffffff ;  /* 0xffffffff000f7802 */ /* 0x000fce0000000f00 */
[----:B-----5:R-:W-:Y:S05]  /*1b090*/  WARPSYNC.COLLECTIVE R15, `(.L_x_415) ;  /* 0x000000000f0c7348 */ /* 0x020fea0003c00000 */
[----:B-----5:R-:W-:Y:S02]  /*1b0a0*/  ELECT P6, UR62, PT ;  /* 0x00000000003e782f */ /* 0x020fe400038c0000 */
[----:B------:R-:W-:Y:S01]  /*1b0b0*/  MOV R14, UR62 ;  /* 0x0000003e000e7c02 */ /* 0x000fe20008000f00 */
[----:B------:R-:W-:Y:S10]  /*1b0c0*/  ENDCOLLECTIVE ;  /* 0x000000000000791b */ /* 0x000ff40003800000 */
.L_x_415:
[----:B------:R-:W-:Y:S05]  /*1b0d0*/  BSYNC B0 ;  /* 0x0000000000007941 */ /* 0x000fea0003800000 */
.L_x_414:
[----:B------:R-:W-:Y:S05]  /*1b0e0*/  BRA `(.L_x_416) ;  /* 0xffffffc4008c7947 */ /* 0x000fea000383ffff */
.L_x_317:
[----:B-1----:R1:W2:Y:S02]  /*1b0f0*/  SYNCS.PHASECHK.TRANS64.TRYWAIT P0, [R7+URZ], R2 ;  /* 0x00000002070075a7 */ /* 0x0022a4000800017f */
[----:B--2---:R-:W-:Y:S05]  /*1b100*/  @!P0 NANOSLEEP.SYNCS 0x989680 ;  /* 0x009896800000895d */ /* 0x004fea0003900000 */
[----:B------:R-:W2:Y:S02]  /*1b110*/  @!P0 SYNCS.PHASECHK.TRANS64 P0, [R7+URZ], R2 ;  /* 0x00000002070085a7 */ /* 0x000ea4000800007f */
[----:B--2---:R-:W-:Y:S05]  /*1b120*/  @!P0 BRA `(.L_x_317) ;  /* 0xfffffffc00f08947 */ /* 0x004fea000383ffff */
[----:B------:R-:W-:Y:S05]  /*1b130*/  BRA `(.L_x_417) ;  /* 0xffffffc400c87947 */ /* 0x000fea000383ffff */
.L_x_318:
[----:B-1----:R1:W2:Y:S02]  /*1b140*/  SYNCS.PHASECHK.TRANS64.TRYWAIT P0, [R9+URZ], R4 ;  /* 0x00000004090075a7 */ /* 0x0022a4000800017f */
[----:B--2---:R-:W-:Y:S05]  /*1b150*/  @!P0 NANOSLEEP.SYNCS 0x989680 ;  /* 0x009896800000895d */ /* 0x004fea0003900000 */
[----:B------:R-:W2:Y:S02]  /*1b160*/  @!P0 SYNCS.PHASECHK.TRANS64 P0, [R9+URZ], R4 ;  /* 0x00000004090085a7 */ /* 0x000ea4000800007f */
[----:B--2---:R-:W-:Y:S05]  /*1b170*/  @!P0 BRA `(.L_x_318) ;  /* 0xfffffffc00f08947 */ /* 0x004fea000383ffff */
[----:B------:R-:W-:Y:S05]  /*1b180*/  BRA `(.L_x_418) ;  /* 0xffffffc400d87947 */ /* 0x000fea000383ffff */
.L_x_319:
[----:B--2---:R2:W3:Y:S02]  /*1b190*/  SYNCS.PHASECHK.TRANS64.TRYWAIT P0, [R6+URZ], R5 ;  /* 0x00000005060075a7 */ /* 0x0044e4000800017f */
[----:B---3--:R-:W-:Y:S05]  /*1b1a0*/  @!P0 NANOSLEEP.SYNCS 0x989680 ;  /* 0x009896800000895d */ /* 0x008fea0003900000 */
[----:B------:R-:W3:Y:S02]  /*1b1b0*/  @!P0 SYNCS.PHASECHK.TRANS64 P0, [R6+URZ], R5 ;  /* 0x00000005060085a7 */ /* 0x000ee4000800007f */
[----:B---3--:R-:W-:Y:S05]  /*1b1c0*/  @!P0 BRA `(.L_x_319) ;  /* 0xfffffffc00f08947 */ /* 0x008fea000383ffff */
[----:B------:R-:W-:Y:S05]  /*1b1d0*/  BRA `(.L_x_419) ;  /* 0xffffffc400e07947 */ /* 0x000fea000383ffff */
.L_x_337:
[----:B-1----:R1:W3:Y:S02]  /*1b1e0*/  SYNCS.PHASECHK.TRANS64.TRYWAIT P2, [R12+URZ+0x34440], R3 ;  /* 0x034440030c0075a7 */ /* 0x0022e4000804017f */
[----:B---3--:R-:W-:Y:S05]  /*1b1f0*/  @!P2 NANOSLEEP.SYNCS 0x989680 ;  /* 0x009896800000a95d */ /* 0x008fea0003900000 */
[----:B------:R-:W3:Y:S02]  /*1b200*/  @!P2 SYNCS.PHASECHK.TRANS64 P2, [R12+URZ+0x34440], R3 ;  /* 0x034440030c00a5a7 */ /* 0x000ee4000804007f */
[----:B---3--:R-:W-:Y:S05]  /*1b210*/  @!P2 BRA `(.L_x_337) ;  /* 0xfffffffc00f0a947 */ /* 0x008fea000383ffff */
[----:B------:R-:W-:Y:S05]  /*1b220*/  BRA `(.L_x_420) ;  /* 0xffffffe000fc7947 */ /* 0x000fea000383ffff */
.L_x_343:
[----:B-1----:R1:W2:Y:S02]  /*1b230*/  SYNCS.PHASECHK.TRANS64.TRYWAIT P0, [R3+URZ+0x34440], R0 ;  /* 0x03444000030075a7 */ /* 0x0022a4000800017f */
[----:B--2---:R-:W-:Y:S05]  /*1b240*/  @!P0 NANOSLEEP.SYNCS 0x989680 ;  /* 0x009896800000895d */ /* 0x004fea0003900000 */
[----:B------:R-:W2:Y:S02]  /*1b250*/  @!P0 SYNCS.PHASECHK.TRANS64 P0, [R3+URZ+0x34440], R0 ;  /* 0x03444000030085a7 */ /* 0x000ea4000800007f */
[----:B--2---:R-:W-:Y:S05]  /*1b260*/  @!P0 BRA `(.L_x_343) ;  /* 0xfffffffc00f08947 */ /* 0x004fea000383ffff */
[----:B------:R-:W-:Y:S05]  /*1b270*/  BRA `(.L_x_421) ;  /* 0xffffffe400647947 */ /* 0x000fea000383ffff */
.L_x_345:
[----:B-1----:R1:W2:Y:S02]  /*1b280*/  SYNCS.PHASECHK.TRANS64.TRYWAIT P0, [R3+URZ+0x34440], R0 ;  /* 0x03444000030075a7 */ /* 0x0022a4000800017f */
[----:B--2---:R-:W-:Y:S05]  /*1b290*/  @!P0 NANOSLEEP.SYNCS 0x989680 ;  /* 0x009896800000895d */ /* 0x004fea0003900000 */
[----:B------:R-:W2:Y:S02]  /*1b2a0*/  @!P0 SYNCS.PHASECHK.TRANS64 P0, [R3+URZ+0x34440], R0 ;  /* 0x03444000030085a7 */ /* 0x000ea4000800007f */
[----:B--2---:R-:W-:Y:S05]  /*1b2b0*/  @!P0 BRA `(.L_x_345) ;  /* 0xfffffffc00f08947 */ /* 0x004fea000383ffff */
[----:B------:R-:W-:Y:S05]  /*1b2c0*/  BRA `(.L_x_422) ;  /* 0xffffffe4007c7947 */ /* 0x000fea000383ffff */
.L_x_347:
[----:B-1----:R1:W2:Y:S02]  /*1b2d0*/  SYNCS.PHASECHK.TRANS64.TRYWAIT P0, [R3+URZ+0x34440], R0 ;  /* 0x03444000030075a7 */ /* 0x0022a4000800017f */
[----:B--2---:R-:W-:Y:S05]  /*1b2e0*/  @!P0 NANOSLEEP.SYNCS 0x989680 ;  /* 0x009896800000895d */ /* 0x004fea0003900000 */
[----:B------:R-:W2:Y:S02]  /*1b2f0*/  @!P0 SYNCS.PHASECHK.TRANS64 P0, [R3+URZ+0x34440], R0 ;  /* 0x03444000030085a7 */ /* 0x000ea4000800007f */
[----:B--2---:R-:W-:Y:S05]  /*1b300*/  @!P0 BRA `(.L_x_347) ;  /* 0xfffffffc00f08947 */ /* 0x004fea000383ffff */
[----:B------:R-:W-:Y:S05]  /*1b310*/  BRA `(.L_x_423) ;  /* 0xffffffe400947947 */ /* 0x000fea000383ffff */
.L_x_349:
[----:B-1----:R1:W2:Y:S02]  /*1b320*/  SYNCS.PHASECHK.TRANS64.TRYWAIT P0, [R3+URZ+0x34440], R0 ;  /* 0x03444000030075a7 */ /* 0x0022a4000800017f */
[----:B--2---:R-:W-:Y:S05]  /*1b330*/  @!P0 NANOSLEEP.SYNCS 0x989680 ;  /* 0x009896800000895d */ /* 0x004fea0003900000 */
[----:B------:R-:W2:Y:S02]  /*1b340*/  @!P0 SYNCS.PHASECHK.TRANS64 P0, [R3+URZ+0x34440], R0 ;  /* 0x03444000030085a7 */ /* 0x000ea4000800007f */
[----:B--2---:R-:W-:Y:S05]  /*1b350*/  @!P0 BRA `(.L_x_349) ;  /* 0xfffffffc00f08947 */ /* 0x004fea000383ffff */
[----:B------:R-:W-:Y:S05]  /*1b360*/  BRA `(.L_x_424) ;  /* 0xffffffe400ac7947 */ /* 0x000fea000383ffff */
.L_x_351:
[----:B-1----:R1:W2:Y:S02]  /*1b370*/  SYNCS.PHASECHK.TRANS64.TRYWAIT P0, [R3+URZ+0x34440], R0 ;  /* 0x03444000030075a7 */ /* 0x0022a4000800017f */
[----:B--2---:R-:W-:Y:S05]  /*1b380*/  @!P0 NANOSLEEP.SYNCS 0x989680 ;  /* 0x009896800000895d */ /* 0x004fea0003900000 */
[----:B------:R-:W2:Y:S02]  /*1b390*/  @!P0 SYNCS.PHASECHK.TRANS64 P0, [R3+URZ+0x34440], R0 ;  /* 0x03444000030085a7 */ /* 0x000ea4000800007f */
[----:B--2---:R-:W-:Y:S05]  /*1b3a0*/  @!P0 BRA `(.L_x_351) ;  /* 0xfffffffc00f08947 */ /* 0x004fea000383ffff */
[----:B------:R-:W-:Y:S05]  /*1b3b0*/  BRA `(.L_x_425) ;  /* 0xffffffe400c47947 */ /* 0x000fea000383ffff */
.L_x_353:
[----:B-1----:R1:W2:Y:S02]  /*1b3c0*/  SYNCS.PHASECHK.TRANS64.TRYWAIT P0, [R3+URZ+0x34440], R0 ;  /* 0x03444000030075a7 */ /* 0x0022a4000800017f */
[----:B--2---:R-:W-:Y:S05]  /*1b3d0*/  @!P0 NANOSLEEP.SYNCS 0x989680 ;  /* 0x009896800000895d */ /* 0x004fea0003900000 */
[----:B------:R-:W2:Y:S02]  /*1b3e0*/  @!P0 SYNCS.PHASECHK.TRANS64 P0, [R3+URZ+0x34440], R0 ;  /* 0x03444000030085a7 */ /* 0x000ea4000800007f */
[----:B--2---:R-:W-:Y:S05]  /*1b3f0*/  @!P0 BRA `(.L_x_353) ;  /* 0xfffffffc00f08947 */ /* 0x004fea000383ffff */
[----:B------:R-:W-:Y:S05]  /*1b400*/  BRA `(.L_x_426) ;  /* 0xffffffe400dc7947 */ /* 0x000fea000383ffff */
.L_x_355:
[----:B-1----:R1:W2:Y:S02]  /*1b410*/  SYNCS.PHASECHK.TRANS64.TRYWAIT P0, [R3+URZ+0x34440], R0 ;  /* 0x03444000030075a7 */ /* 0x0022a4000800017f */
[----:B--2---:R-:W-:Y:S05]  /*1b420*/  @!P0 NANOSLEEP.SYNCS 0x989680 ;  /* 0x009896800000895d */ /* 0x004fea0003900000 */
[----:B------:R-:W2:Y:S02]  /*1b430*/  @!P0 SYNCS.PHASECHK.TRANS64 P0, [R3+URZ+0x34440], R0 ;  /* 0x03444000030085a7 */ /* 0x000ea4000800007f */
[----:B--2---:R-:W-:Y:S05]  /*1b440*/  @!P0 BRA `(.L_x_355) ;  /* 0xfffffffc00f08947 */ /* 0x004fea000383ffff */
[----:B------:R-:W-:Y:S05]  /*1b450*/  BRA `(.L_x_427) ;  /* 0xffffffe400f47947 */ /* 0x000fea000383ffff */
        .weak           $__internal_0_$__cuda_sm20_div_u64
        .type           $__internal_0_$__cuda_sm20_div_u64,@function
        .size           $__internal_0_$__cuda_sm20_div_u64,(.L_x_334 - $__internal_0_$__cuda_sm20_div_u64)
$__internal_0_$__cuda_sm20_div_u64:
[----:B------:R-:W1:Y:S08]  /*1b460*/  I2F.U64.RP R3, R22 ;  /* 0x0000001600037312 */ /* 0x000e700000309000 */
[----:B-1----:R-:W1:Y:S02]  /*1b470*/  MUFU.RCP R3, R3 ;  /* 0x0000000300037308 */ /* 0x002e640000001000 */
[----:B-1----:R-:W-:-:S06]  /*1b480*/  VIADD R16, R3, 0x1ffffffe ;  /* 0x1ffffffe03107836 */ /* 0x002fcc0000000000 */
[----:B------:R-:W1:Y:S02]  /*1b490*/  F2I.U64.TRUNC R16, R16 ;  /* 0x0000001000107311 */ /* 0x000e64000020d800 */
[----:B-1----:R-:W-:-:S04]  /*1b4a0*/  IMAD.WIDE.U32 R18, R16, R22, RZ ;  /* 0x0000001610127225 */ /* 0x002fc800078e00ff */
[C---:B------:R-:W-:Y:S01]  /*1b4b0*/  IMAD R11, R16.reuse, R23, R19 ;  /* 0x00000017100b7224 */ /* 0x040fe200078e0213 */
[----:B------:R-:W-:Y:S01]  /*1b4c0*/  IADD3 R13, P1, RZ, -R18, RZ ;  /* 0x80000012ff0d7210 */ /* 0x000fe20007f3e0ff */
[----:B------:R-:W-:Y:S02]  /*1b4d0*/  IMAD.MOV.U32 R19, RZ, RZ, R16 ;  /* 0x000000ffff137224 */ /* 0x000fe400078e0010 */
[----:B------:R-:W-:Y:S02]  /*1b4e0*/  IMAD R11, R17, R22, R11 ;  /* 0x00000016110b7224 */ /* 0x000fe400078e020b */
[----:B------:R-:W-:-:S03]  /*1b4f0*/  IMAD.HI.U32 R18, R16, R13, RZ ;  /* 0x0000000d10127227 */ /* 0x000fc600078e00ff */
[----:B------:R-:W-:-:S05]  /*1b500*/  IADD3.X R11, RZ, ~R11, RZ, P1, !PT ;  /* 0x8000000bff0b7210 */ /* 0x000fca0000ffe4ff */
[----:B------:R-:W-:-:S04]  /*1b510*/  IMAD.WIDE.U32 R18, P1, R16, R11, R18 ;  /* 0x0000000b10127225 */ /* 0x000fc80007820012 */
[C---:B------:R-:W-:Y:S02]  /*1b520*/  IMAD R25, R17.reuse, R11, RZ ;  /* 0x0000000b11197224 */ /* 0x040fe400078e02ff */
[----:B------:R-:W-:-:S04]  /*1b530*/  IMAD.HI.U32 R18, P2, R17, R13, R18 ;  /* 0x0000000d11127227 */ /* 0x000fc80007840012 */
[----:B------:R-:W-:Y:S01]  /*1b540*/  IMAD.HI.U32 R3, R17, R11, RZ ;  /* 0x0000000b11037227 */ /* 0x000fe200078e00ff */
[----:B------:R-:W-:-:S04]  /*1b550*/  IADD3 R19, P3, R25, R18, RZ ;  /* 0x0000001219137210 */ /* 0x000fc80007f7e0ff */
[----:B------:R-:W-:Y:S01]  /*1b560*/  IADD3.X R3, R3, R17, RZ, P1, !PT ;  /* 0x0000001103037210 */ /* 0x000fe20000ffe4ff */
[----:B------:R-:W-:-:S03]  /*1b570*/  IMAD.WIDE.U32 R16, R19, R22, RZ ;  /* 0x0000001613107225 */ /* 0x000fc600078e00ff */
[----:B------:R-:W-:Y:S01]  /*1b580*/  IADD3.X R3, RZ, RZ, R3, P3, P2 ;  /* 0x000000ffff037210 */ /* 0x000fe20001fe4403 */
[----:B------:R-:W-:Y:S01]  /*1b590*/  IMAD R14, R19, R23, R17 ;  /* 0x00000017130e7224 */ /* 0x000fe200078e0211 */
[----:B------:R-:W-:Y:S01]  /*1b5a0*/  IADD3 R11, P1, RZ, -R16, RZ ;  /* 0x80000010ff0b7210 */ /* 0x000fe20007f3e0ff */
[----:B------:R-:W-:Y:S02]  /*1b5b0*/  IMAD.MOV.U32 R17, RZ, RZ, RZ ;  /* 0x000000ffff117224 */ /* 0x000fe400078e00ff */
[----:B------:R-:W-:Y:S02]  /*1b5c0*/  IMAD R14, R3, R22, R14 ;  /* 0x00000016030e7224 */ /* 0x000fe400078e020e */
[----:B------:R-:W-:-:S04]  /*1b5d0*/  IMAD.HI.U32 R18, R19, R11, RZ ;  /* 0x0000000b13127227 */ /* 0x000fc800078e00ff */
[----:B------:R-:W-:-:S04]  /*1b5e0*/  IMAD.X R14, RZ, RZ, ~R14, P1 ;  /* 0x000000ffff0e7224 */ /* 0x000fc800008e0e0e */
[----:B------:R-:W-:-:S04]  /*1b5f0*/  IMAD.WIDE.U32 R18, P1, R19, R14, R18 ;  /* 0x0000000e13127225 */ /* 0x000fc80007820012 */
[C---:B------:R-:W-:Y:S02]  /*1b600*/  IMAD R16, R3.reuse, R14, RZ ;  /* 0x0000000e03107224 */ /* 0x040fe400078e02ff */
[----:B------:R-:W-:-:S04]  /*1b610*/  IMAD.HI.U32 R11, P2, R3, R11, R18 ;  /* 0x0000000b030b7227 */ /* 0x000fc80007840012 */
[----:B------:R-:W-:Y:S01]  /*1b620*/  IMAD.HI.U32 R14, R3, R14, RZ ;  /* 0x0000000e030e7227 */ /* 0x000fe200078e00ff */
[----:B------:R-:W-:-:S04]  /*1b630*/  IADD3 R11, P3, R16, R11, RZ ;  /* 0x0000000b100b7210 */ /* 0x000fc80007f7e0ff */
[----:B------:R-:W-:Y:S01]  /*1b640*/  IADD3.X R3, R14, R3, RZ, P1, !PT ;  /* 0x000000030e037210 */ /* 0x000fe20000ffe4ff */
[----:B------:R-:W-:-:S03]  /*1b650*/  IMAD.HI.U32 R16, R11, UR14, RZ ;  /* 0x0000000e0b107c27 */ /* 0x000fc6000f8e00ff */
[----:B------:R-:W-:Y:S01]  /*1b660*/  IADD3.X R3, RZ, RZ, R3, P3, P2 ;  /* 0x000000ffff037210 */ /* 0x000fe20001fe4403 */
[----:B------:R-:W-:-:S04]  /*1b670*/  IMAD.WIDE.U32 R16, R11, UR21, R16 ;  /* 0x000000150b107c25 */ /* 0x000fc8000f8e0010 */
[C---:B------:R-:W-:Y:S02]  /*1b680*/  IMAD R14, R3.reuse, UR21, RZ ;  /* 0x00000015030e7c24 */ /* 0x040fe4000f8e02ff */
[----:B------:R-:W-:-:S04]  /*1b690*/  IMAD.HI.U32 R11, P1, R3, UR14, R16 ;  /* 0x0000000e030b7c27 */ /* 0x000fc8000f820010 */
[----:B------:R-:W-:Y:S01]  /*1b6a0*/  IMAD.HI.U32 R3, R3, UR21, RZ ;  /* 0x0000001503037c27 */ /* 0x000fe2000f8e00ff */
[----:B------:R-:W-:-:S04]  /*1b6b0*/  IADD3 R11, P2, R14, R11, RZ ;  /* 0x0000000b0e0b7210 */ /* 0x000fc80007f5e0ff */
[----:B------:R-:W-:Y:S01]  /*1b6c0*/  IADD3.X R3, R3, RZ, RZ, P1, !PT ;  /* 0x000000ff03037210 */ /* 0x000fe20000ffe4ff */
[----:B------:R-:W-:-:S04]  /*1b6d0*/  IMAD.WIDE.U32 R16, R11, R22, RZ ;  /* 0x000000160b107225 */ /* 0x000fc800078e00ff */
[----:B------:R-:W-:Y:S01]  /*1b6e0*/  IMAD.X R3, RZ, RZ, R3, P2 ;  /* 0x000000ffff037224 */ /* 0x000fe200010e0603 */
[----:B------:R-:W-:Y:S01]  /*1b6f0*/  IADD3 R16, P2, -R16, UR14, RZ ;  /* 0x0000000e10107c10 */ /* 0x000fe2000ff5e1ff */
[----:B------:R-:W-:-:S03]  /*1b700*/  IMAD R14, R11, R23, R17 ;  /* 0x000000170b0e7224 */ /* 0x000fc600078e0211 */
[-C--:B------:R-:W-:Y:S01]  /*1b710*/  ISETP.GE.U32.AND P1, PT, R16, R22.reuse, PT ;  /* 0x000000161000720c */ /* 0x080fe20003f26070 */
[----:B------:R-:W-:Y:S02]  /*1b720*/  IMAD R3, R3, R22, R14 ;  /* 0x0000001603037224 */ /* 0x000fe400078e020e */
[----:B------:R-:W-:-:S03]  /*1b730*/  VIADD R14, R11, 0x1 ;  /* 0x000000010b0e7836 */ /* 0x000fc60000000000 */
[----:B------:R-:W-:Y:S02]  /*1b740*/  IADD3.X R18, ~R3, UR21, RZ, P2, !PT ;  /* 0x0000001503127c10 */ /* 0x000fe400097fe5ff */
[----:B------:R-:W-:Y:S02]  /*1b750*/  IADD3 R3, P2, -R22, R16, RZ ;  /* 0x0000001016037210 */ /* 0x000fe40007f5e1ff */
[----:B------:R-:W-:Y:S02]  /*1b760*/  ISETP.GE.U32.AND.EX P1, PT, R18, R23, PT, P1 ;  /* 0x000000171200720c */ /* 0x000fe40003f26110 */
[----:B------:R-:W-:Y:S02]  /*1b770*/  IADD3.X R13, ~R23, R18, RZ, P2, !PT ;  /* 0x00000012170d7210 */ /* 0x000fe400017fe5ff */
[----:B------:R-:W-:Y:S02]  /*1b780*/  SEL R3, R3, R16, P1 ;  /* 0x0000001003037207 */ /* 0x000fe40000800000 */
[----:B------:R-:W-:-:S02]  /*1b790*/  SEL R13, R13, R18, P1 ;  /* 0x000000120d0d7207 */ /* 0x000fc40000800000 */
[----:B------:R-:W-:Y:S02]  /*1b7a0*/  SEL R14, R14, R11, P1 ;  /* 0x0000000b0e0e7207 */ /* 0x000fe40000800000 */
[----:B------:R-:W-:Y:S02]  /*1b7b0*/  ISETP.GE.U32.AND P1, PT, R3, R22, PT ;  /* 0x000000160300720c */ /* 0x000fe40003f26070 */
[----:B------:R-:W-:Y:S02]  /*1b7c0*/  ISETP.NE.U32.AND P2, PT, R22, RZ, PT ;  /* 0x000000ff1600720c */ /* 0x000fe40003f45070 */
[----:B------:R-:W-:Y:S02]  /*1b7d0*/  IADD3 R3, R14, 0x1, RZ ;  /* 0x000000010e037810 */ /* 0x000fe40007ffe0ff */
[----:B------:R-:W-:Y:S01]  /*1b7e0*/  ISETP.GE.U32.AND.EX P1, PT, R13, R23, PT, P1 ;  /* 0x000000170d00720c */ /* 0x000fe20003f26110 */
[----:B------:R-:W-:Y:S01]  /*1b7f0*/  IMAD.MOV.U32 R13, RZ, RZ, 0x0 ;  /* 0x00000000ff0d7424 */ /* 0x000fe200078e00ff */
[----:B------:R-:W-:-:S02]  /*1b800*/  ISETP.NE.AND.EX P2, PT, R23, RZ, PT, P2 ;  /* 0x000000ff1700720c */ /* 0x000fc40003f45320 */
[----:B------:R-:W-:-:S04]  /*1b810*/  SEL R3, R3, R14, P1 ;  /* 0x0000000e03037207 */ /* 0x000fc80000800000 */
[----:B------:R-:W-:Y:S01]  /*1b820*/  SEL R3, R3, 0xffffffff, P2 ;  /* 0xffffffff03037807 */ /* 0x000fe20001000000 */
[----:B------:R-:W-:Y:S06]  /*1b830*/  RET.REL.NODEC R12 `(_ZN7cutlass13device_kernelINS_4gemm6kernel13GemmUniversalINS1_17GroupProblemShapeIN4cute5tupleIJiiiEEEEENS1_10collective13CollectiveMmaINS1_39MainloopSm90ArrayTmaGmmaWarpSpecializedILi4ENS6_IJNS5_1CILi1EEESD_SD_EEENS1_40KernelPtrArrayTmaWarpSpecializedPingpongEEENS6_IJNSC_ILi128EEENSC_ILi256EEENSC_ILi64EEEEEENS_6half_tEPNS6_IJlSD_NSC_ILi0EEEEEESL_SO_NS5_8TiledMMAINS5_8MMA_AtomIJNS5_4SM904GMMA26MMA_64x256x16_F32F16F16_SSILNSS_5MajorE0ELSU_0ELNSS_7ScaleInE1ELSV_1EEEEEENS5_6LayoutISE_NS6_IJSM_SM_SM_EEEEENS6_IJNS5_10UnderscoreES11_S11_EEEEENS5_13SM90_TMA_LOADENS5_14ComposedLayoutINS5_7SwizzleILi3ELi4ELi3EEENS5_18smem_ptr_flag_bitsILi16EEENSY_INS6_IJNSC_ILi8EEESJ_EEENS6_IJSJ_SD_EEEEEEEvNS5_8identityES14_S1E_vS1F_EENS_8epilogue10collective18CollectiveEpilogueINS1H_30Sm90PtrArrayTmaWarpSpecializedILi4ELi2ELi16ELb1ELb0ELi2EEEJSK_NS6_IJSJ_NSC_ILi32EEEEEESL_PNS6_IJSD_lSM_EEESL_S1P_NS1H_6fusion15FusionCallbacksIS1L_NS1Q_17LinearCombinationISL_fSL_fLNS_15FloatRoundStyleE2EEESK_S1N_JEEES14_NS15_IS17_S19_NSY_INS6_IJSJ_S1A_EEENS6_IJSD_SJ_EEEEEEENS5_17SM75_U16x8_LDSM_TENS5_14SM90_TMA_STOREES1Z_NS5_17SM90_U16x8_STSM_TENS5_9Copy_AtomIJNS5_17SM90_U32x4_STSM_NESL_EEEvEEEvvEEEEvNT_6ParamsE) ;  /* 0xfffffe440cf07950 */ /* 0x000fec0003c3ffff */
.L_x_334:
[----:B------:R-:W-:Y:S01]  /*1b840*/  UMOV UR30, UR24 ;  /* 0x00000018001e7c82 */ /* 0x000fe20008000000 */
[----:B------:R-:W-:Y:S02]  /*1b850*/  UMOV UR31, UR27 ;  /* 0x0000001b001f7c82 */ /* 0x000fe40008000000 */
[----:B------:R-:W1:Y:S08]  /*1b860*/  I2F.U64.RP R11, UR30 ;  /* 0x0000001e000b7d12 */ /* 0x000e700008309000 */
[----:B-1----:R-:W1:Y:S02]  /*1b870*/  MUFU.RCP R11, R11 ;  /* 0x0000000b000b7308 */ /* 0x002e640000001000 */
[----:B-1----:R-:W-:-:S06]  /*1b880*/  IADD3 R2, R11, 0x1ffffffe, RZ ;  /* 0x1ffffffe0b027810 */ /* 0x002fcc0007ffe0ff */
[----:B------:R-:W1:Y:S02]  /*1b890*/  F2I.U64.TRUNC R2, R2 ;  /* 0x0000000200027311 */ /* 0x000e64000020d800 */
[----:B-1----:R-:W-:Y:S01]  /*1b8a0*/  R2UR UR30, R2 ;  /* 0x00000000021e72ca */ /* 0x002fe200000e0000 */
[----:B------:R-:W-:Y:S01]  /*1b8b0*/  IMAD.MOV.U32 R2, RZ, RZ, R12 ;  /* 0x000000ffff027224 */ /* 0x000fe200078e000c */
[----:B------:R-:W-:Y:S02]  /*1b8c0*/  R2UR UR31, R3 ;  /* 0x00000000031f72ca */ /* 0x000fe400000e0000 */
[----:B------:R-:W-:-:S09]  /*1b8d0*/  MOV R3, 0x0 ;  /* 0x0000000000037802 */ /* 0x000fd20000000f00 */
[----:B------:R-:W-:-:S04]  /*1b8e0*/  UIMAD.WIDE.U32 UR32, UR30, UR24, URZ ;  /* 0x000000181e2072a5 */ /* 0x000fc8000f8e003f */
[----:B------:R-:W-:Y:S02]  /*1b8f0*/  UIMAD UR33, UR30, UR27, UR33 ;  /* 0x0000001b1e2172a4 */ /* 0x000fe4000f8e0221 */
[----:B------:R-:W-:Y:S02]  /*1b900*/  UIADD3 UR36, UP1, URZ, -UR32, URZ ;  /* 0x800000203f247290 */ /* 0x000fe4000ff3e03f */
[----:B------:R-:W-:Y:S02]  /*1b910*/  UIMAD UR34, UR31, UR24, UR33 ;  /* 0x000000181f2272a4 */ /* 0x000fe4000f8e0221 */
[----:B------:R-:W-:Y:S02]  /*1b920*/  UIMAD.WIDE.U32 UR32, UR30, UR36, URZ ;  /* 0x000000241e2072a5 */ /* 0x000fe4000f8e003f */
[----:B------:R-:W-:-:S05]  /*1b930*/  UIADD3.X UR37, URZ, ~UR34, URZ, UP1, !UPT ;  /* 0x800000223f257290 */ /* 0x000fca0008ffe43f */
[----:B------:R-:W-:Y:S01]  /*1b940*/  UMOV UR32, UR33 ;  /* 0x0000002100207c82 */ /* 0x000fe20008000000 */
[----:B------:R-:W-:Y:S02]  /*1b950*/  UMOV UR33, UR30 ;  /* 0x0000001e00217c82 */ /* 0x000fe40008000000 */
[----:B------:R-:W-:Y:S02]  /*1b960*/  UIMAD.WIDE.U32 UR34, UP1, UR30, UR37, UR32 ;  /* 0x000000251e2272a5 */ /* 0x000fe4000f820020 */
[----:B------:R-:W-:Y:S02]  /*1b970*/  UIMAD.WIDE.U32 UR32, UR31, UR37, URZ ;  /* 0x000000251f2072a5 */ /* 0x000fe4000f8e003f */
[----:B------:R-:W-:Y:S02]  /*1b980*/  UIMAD.WIDE.U32 UR34, UP2, UR31, UR36, UR34 ;  /* 0x000000241f2272a5 */ /* 0x000fe4000f840022 */
[----:B------:R-:W-:Y:S02]  /*1b990*/  UIMAD UR37, UR31, UR37, URZ ;  /* 0x000000251f2572a4 */ /* 0x000fe4000f8e023f */
[----:B------:R-:W-:-:S02]  /*1b9a0*/  UIADD3.X UR32, UR33, UR31, URZ, UP1, !UPT ;  /* 0x0000001f21207290 */ /* 0x000fc40008ffe43f */
[----:B------:R-:W-:-:S04]  /*1b9b0*/  UIADD3 UR35, UP4, UR37, UR35, URZ ;  /* 0x0000002325237290 */ /* 0x000fc8000ff9e03f */
[----:B------:R-:W-:Y:S02]  /*1b9c0*/  UIMAD.WIDE.U32 UR30, UR35, UR24, URZ ;  /* 0x00000018231e72a5 */ /* 0x000fe4000f8e003f */
[----:B------:R-:W-:Y:S02]  /*1b9d0*/  UIADD3.X UR36, URZ, URZ, UR32, UP4, UP2 ;  /* 0x0000003f3f247290 */ /* 0x000fe4000a7e4420 */
[----:B------:R-:W-:Y:S02]  /*1b9e0*/  UIMAD UR31, UR35, UR27, UR31 ;  /* 0x0000001b231f72a4 */ /* 0x000fe4000f8e021f */
[----:B------:R-:W-:Y:S02]  /*1b9f0*/  UIADD3 UR37, UP1, URZ, -UR30, URZ ;  /* 0x8000001e3f257290 */ /* 0x000fe4000ff3e03f */
[----:B------:R-:W-:Y:S02]  /*1ba00*/  UIMAD UR32, UR36, UR24, UR31 ;  /* 0x00000018242072a4 */ /* 0x000fe4000f8e021f */
[----:B------:R-:W-:-:S02]  /*1ba10*/  UIMAD.WIDE.U32 UR30, UR35, UR37, URZ ;  /* 0x00000025231e72a5 */ /* 0x000fc4000f8e003f */
[----:B------:R-:W-:-:S05]  /*1ba20*/  UIADD3.X UR41, URZ, ~UR32, URZ, UP1, !UPT ;  /* 0x800000203f297290 */ /* 0x000fca0008ffe43f */
[----:B------:R-:W-:Y:S01]  /*1ba30*/  UMOV UR34, UR31 ;  /* 0x0000001f00227c82 */ /* 0x000fe20008000000 */
[----:B------:R-:W-:Y:S02]  /*1ba40*/  UIMAD.WIDE.U32 UR30, UR36, UR41, URZ ;  /* 0x00000029241e72a5 */ /* 0x000fe4000f8e003f */
[----:B------:R-:W-:Y:S02]  /*1ba50*/  UIMAD.WIDE.U32 UR32, UP1, UR35, UR41, UR34 ;  /* 0x00000029232072a5 */ /* 0x000fe4000f820022 */
[----:B------:R-:W-:Y:S02]  /*1ba60*/  UIMAD UR34, UR36, UR41, URZ ;  /* 0x00000029242272a4 */ /* 0x000fe4000f8e023f */
[----:B------:R-:W-:Y:S02]  /*1ba70*/  UIMAD.WIDE.U32 UR32, UP2, UR36, UR37, UR32 ;  /* 0x00000025242072a5 */ /* 0x000fe4000f840020 */
[----:B------:R-:W-:Y:S02]  /*1ba80*/  UIADD3.X UR36, UR31, UR36, URZ, UP1, !UPT ;  /* 0x000000241f247290 */ /* 0x000fe40008ffe43f */
[----:B------:R-:W-:-:S04]  /*1ba90*/  UIADD3 UR34, UP4, UR34, UR33, URZ ;  /* 0x0000002122227290 */ /* 0x000fc8000ff9e03f */
[----:B------:R-:W-:Y:S02]  /*1baa0*/  UIMAD.WIDE.U32 UR32, UR34, UR25, URZ ;  /* 0x00000019222072a5 */ /* 0x000fe4000f8e003f */
[----:B------:R-:W-:-:S05]  /*1bab0*/  UIADD3.X UR36, URZ, URZ, UR36, UP4, UP2 ;  /* 0x0000003f3f247290 */ /* 0x000fca000a7e4424 */
[----:B------:R-:W-:Y:S01]  /*1bac0*/  UMOV UR32, UR33 ;  /* 0x0000002100207c82 */ /* 0x000fe20008000000 */
[----:B------:R-:W-:Y:S02]  /*1bad0*/  UMOV UR33, URZ ;  /* 0x0000003f00217c82 */ /* 0x000fe40008000000 */
[----:B------:R-:W-:Y:S02]  /*1bae0*/  UIMAD.WIDE.U32 UR30, UR34, UR26, UR32 ;  /* 0x0000001a221e72a5 */ /* 0x000fe4000f8e0020 */
[----:B------:R-:W-:Y:S02]  /*1baf0*/  UIMAD UR34, UR36, UR26, URZ ;  /* 0x0000001a242272a4 */ /* 0x000fe4000f8e023f */
[----:B------:R-:W-:Y:S02]  /*1bb00*/  UIMAD.WIDE.U32 UR30, UP1, UR36, UR25, UR30 ;  /* 0x00000019241e72a5 */ /* 0x000fe4000f82001e */
[----:B------:R-:W-:Y:S02]  /*1bb10*/  UIMAD.WIDE.U32 UR32, UR36, UR26, URZ ;  /* 0x0000001a242072a5 */ /* 0x000fe4000f8e003f */
[----:B------:R-:W-:-:S02]  /*1bb20*/  UIADD3 UR34, UP2, UR34, UR31, URZ ;  /* 0x0000001f22227290 */ /* 0x000fc4000ff5e03f */
[----:B------:R-:W-:Y:S02]  /*1bb30*/  UIADD3.X UR32, UR33, URZ, URZ, UP1, !UPT ;  /* 0x0000003f21207290 */ /* 0x000fe40008ffe43f */
[----:B------:R-:W-:Y:S02]  /*1bb40*/  UIMAD.WIDE.U32 UR30, UR34, UR24, URZ ;  /* 0x00000018221e72a5 */ /* 0x000fe4000f8e003f */
[----:B------:R-:W-:Y:S02]  /*1bb50*/  UIADD3.X UR32, URZ, UR32, URZ, UP2, !UPT ;  /* 0x000000203f207290 */ /* 0x000fe400097fe43f */
[----:B------:R-:W-:Y:S02]  /*1bb60*/  UIMAD UR31, UR34, UR27, UR31 ;  /* 0x0000001b221f72a4 */ /* 0x000fe4000f8e021f */
[----:B------:R-:W-:Y:S02]  /*1bb70*/  UIADD3 UR33, UP2, -UR30, UR25, URZ ;  /* 0x000000191e217290 */ /* 0x000fe4000ff5e13f */
[----:B------:R-:W-:-:S02]  /*1bb80*/  UIMAD UR31, UR32, UR24, UR31 ;  /* 0x00000018201f72a4 */ /* 0x000fc4000f8e021f */
[----:B------:R-:W-:Y:S02]  /*1bb90*/  UISETP.GE.U32.AND UP1, UPT, UR33, UR24, UPT ;  /* 0x000000182100728c */ /* 0x000fe4000bf26070 */
[----:B------:R-:W-:Y:S02]  /*1bba0*/  UIADD3.X UR32, ~UR31, UR26, URZ, UP2, !UPT ;  /* 0x0000001a1f207290 */ /* 0x000fe400097fe53f */
[----:B------:R-:W-:Y:S02]  /*1bbb0*/  UIADD3 UR26, UP2, -UR24, UR33, URZ ;  /* 0x00000021181a7290 */ /* 0x000fe4000ff5e13f */
[----:B------:R-:W-:Y:S02]  /*1bbc0*/  UISETP.GE.U32.AND.EX UP1, UPT, UR32, UR27, UPT, UP1 ;  /* 0x0000001b2000728c */ /* 0x000fe4000bf26110 */
[----:B------:R-:W-:Y:S02]  /*1bbd0*/  UIADD3 UR30, UR34, 0x1, URZ ;  /* 0x00000001221e7890 */ /* 0x000fe4000fffe03f */
[----:B------:R-:W-:-:S02]  /*1bbe0*/  UIADD3.X UR31, ~UR27, UR32, URZ, UP2, !UPT ;  /* 0x000000201b1f7290 */ /* 0x000fc400097fe53f */
[----:B------:R-:W-:Y:S02]  /*1bbf0*/  USEL UR26, UR26, UR33, UP1 ;  /* 0x000000211a1a7287 */ /* 0x000fe40008800000 */
[----:B------:R-:W-:Y:S02]  /*1bc00*/  USEL UR31, UR31, UR32, UP1 ;  /* 0x000000201f1f7287 */ /* 0x000fe40008800000 */
[----:B------:R-:W-:Y:S02]  /*1bc10*/  USEL UR34, UR30, UR34, UP1 ;  /* 0x000000221e227287 */ /* 0x000fe40008800000 */
[----:B------:R-:W-:Y:S02]  /*1bc20*/  UISETP.GE.U32.AND UP1, UPT, UR26, UR24, UPT ;  /* 0x000000181a00728c */ /* 0x000fe4000bf26070 */
[----:B------:R-:W-:Y:S02]  /*1bc30*/  UISETP.NE.U32.AND UP2, UPT, UR24, URZ, UPT ;  /* 0x0000003f1800728c */ /* 0x000fe4000bf45070 */
[----:B------:R-:W-:-:S02]  /*1bc40*/  UIADD3 UR26, UR34, 0x1, URZ ;  /* 0x00000001221a7890 */ /* 0x000fc4000fffe03f */
[----:B------:R-:W-:Y:S02]  /*1bc50*/  UISETP.GE.U32.AND.EX UP1, UPT, UR31, UR27, UPT, UP1 ;  /* 0x0000001b1f00728c */ /* 0x000fe4000bf26110 */
[----:B------:R-:W-:Y:S02]  /*1bc60*/  UISETP.NE.AND.EX UP2, UPT, UR27, URZ, UPT, UP2 ;  /* 0x0000003f1b00728c */ /* 0x000fe4000bf45320 */
[----:B------:R-:W-:-:S04]  /*1bc70*/  USEL UR26, UR26, UR34, UP1 ;  /* 0x000000221a1a7287 */ /* 0x000fc80008800000 */
[----:B------:R-:W-:Y:S01]  /*1bc80*/  USEL UR27, UR26, 0xffffffff, UP2 ;  /* 0xffffffff1a1b7887 */ /* 0x000fe20009000000 */
[----:B------:R-:W-:Y:S11]  /*1bc90*/  RET.REL.NODEC R2 `(_ZN7cutlass13device_kernelINS_4gemm6kernel13GemmUniversalINS1_17GroupProblemShapeIN4cute5tupleIJiiiEEEEENS1_10collective13CollectiveMmaINS1_39MainloopSm90ArrayTmaGmmaWarpSpecializedILi4ENS6_IJNS5_1CILi1EEESD_SD_EEENS1_40KernelPtrArrayTmaWarpSpecializedPingpongEEENS6_IJNSC_ILi128EEENSC_ILi256EEENSC_ILi64EEEEEENS_6half_tEPNS6_IJlSD_NSC_ILi0EEEEEESL_SO_NS5_8TiledMMAINS5_8MMA_AtomIJNS5_4SM904GMMA26MMA_64x256x16_F32F16F16_SSILNSS_5MajorE0ELSU_0ELNSS_7ScaleInE1ELSV_1EEEEEENS5_6LayoutISE_NS6_IJSM_SM_SM_EEEEENS6_IJNS5_10UnderscoreES11_S11_EEEEENS5_13SM90_TMA_LOADENS5_14ComposedLayoutINS5_7SwizzleILi3ELi4ELi3EEENS5_18smem_ptr_flag_bitsILi16EEENSY_INS6_IJNSC_ILi8EEESJ_EEENS6_IJSJ_SD_EEEEEEEvNS5_8identityES14_S1E_vS1F_EENS_8epilogue10collective18CollectiveEpilogueINS1H_30Sm90PtrArrayTmaWarpSpecializedILi4ELi2ELi16ELb1ELb0ELi2EEEJSK_NS6_IJSJ_NSC_ILi32EEEEEESL_PNS6_IJSD_lSM_EEESL_S1P_NS1H_6fusion15FusionCallbacksIS1L_NS1Q_17LinearCombinationISL_fSL_fLNS_15FloatRoundStyleE2EEESK_S1N_JEEES14_NS15_IS17_S19_NSY_INS6_IJSJ_S1A_EEENS6_IJSD_SJ_EEEEEEENS5_17SM75_U16x8_LDSM_TENS5_14SM90_TMA_STOREES1Z_NS5_17SM90_U16x8_STSM_TENS5_9Copy_AtomIJNS5_17SM90_U32x4_STSM_NESL_EEEvEEEvvEEEEvNT_6ParamsE) ;  /* 0xfffffe4002d87950 */ /* 0x000ff60003c3ffff */
.L_x_428:
[----:B------:R-:W-:-:S00]  /*1bca0*/  BRA `(.L_x_428) ;  /* 0xfffffffc00fc7947 */ /* 0x000fc0000383ffff */
[----:B------:R-:W-:-:S00]  /*1bcb0*/  NOP ;  /* 0x0000000000007918 */ /* 0x000fc00000000000 */
        /* <DEDUP_REMOVED lines=12> */
.L_x_429:


//--------------------- .nv.global.init           --------------------------
	.section	.nv.global.init,"aw",@progbits
.nv.global.init:
	.type		$str$24,@object
	.size		$str$24,($str$25 - $str$24)
$str$24:
        /*0000*/ 	.byte	0x28, 0x61, 0x64, 0x64, 0x72, 0x65, 0x73, 0x73, 0x20, 0x26, 0x20, 0x6d, 0x61, 0x73, 0x6b, 0x29
        /*0010*/ 	.byte	0x20, 0x3d, 0x3d, 0x20, 0x30, 0x00
	.type		$str$25,@object
	.size		$str$25,(__unnamed_1 - $str$25)
$str$25:
        /*0016*/ 	.byte	0x2f, 0x74, 0x6d, 0x70, 0x2f, 0x63, 0x75, 0x74, 0x6c, 0x61, 0x73, 0x73, 0x5f, 0x73, 0x77, 0x65
        /*0026*/ 	.byte	0x65, 0x70, 0x5f, 0x73, 0x72, 0x63, 0x2f, 0x69, 0x6e, 0x63, 0x6c, 0x75, 0x64, 0x65, 0x2f, 0x63
        /*0036*/ 	.byte	0x75, 0x74, 0x65, 0x2f, 0x70, 0x6f, 0x69, 0x6e, 0x74, 0x65, 0x72, 0x5f, 0x66, 0x6c, 0x61, 0x67
        /*0046*/ 	.byte	0x67, 0x65, 0x64, 0x2e, 0x68, 0x70, 0x70, 0x00
	.type		__unnamed_1,@object
	.size		__unnamed_1,(.L_0 - __unnamed_1)
__unnamed_1:
        /* <DEDUP_REMOVED lines=28> */
        /*020e*/ 	.byte	0x3e, 0x3e, 0x3e, 0x3e, 0x3e, 0x5d, 0x00
.L_0:


//--------------------- .nv.shared._ZN7cutlass13device_kernelINS_4gemm6kernel13GemmUniversalINS1_17GroupProblemShapeIN4cute5tupleIJiiiEEEEENS1_10collective13CollectiveMmaINS1_39MainloopSm90ArrayTmaGmmaWarpSpecializedILi4ENS6_IJNS5_1CILi1EEESD_SD_EEENS1_40KernelPtrArrayTmaWarpSpecializedPingpongEEENS6_IJNSC_ILi128EEENSC_ILi256EEENSC_ILi64EEEEEENS_6half_tEPNS6_IJlSD_NSC_ILi0EEEEEESL_SO_NS5_8TiledMMAINS5_8MMA_AtomIJNS5_4SM904GMMA26MMA_64x256x16_F32F16F16_SSILNSS_5MajorE0ELSU_0ELNSS_7ScaleInE1ELSV_1EEEEEENS5_6LayoutISE_NS6_IJSM_SM_SM_EEEEENS6_IJNS5_10UnderscoreES11_S11_EEEEENS5_13SM90_TMA_LOADENS5_14ComposedLayoutINS5_7SwizzleILi3ELi4ELi3EEENS5_18smem_ptr_flag_bitsILi16EEENSY_INS6_IJNSC_ILi8EEESJ_EEENS6_IJSJ_SD_EEEEEEEvNS5_8identityES14_S1E_vS1F_EENS_8epilogue10collective18CollectiveEpilogueINS1H_30Sm90PtrArrayTmaWarpSpecializedILi4ELi2ELi16ELb1ELb0ELi2EEEJSK_NS6_IJSJ_NSC_ILi32EEEEEESL_PNS6_IJSD_lSM_EEESL_S1P_NS1H_6fusion15FusionCallbacksIS1L_NS1Q_17LinearCombinationISL_fSL_fLNS_15FloatRoundStyleE2EEESK_S1N_JEEES14_NS15_IS17_S19_NSY_INS6_IJSJ_S1A_EEENS6_IJSD_SJ_EEEEEEENS5_17SM75_U16x8_LDSM_TENS5_14SM90_TMA_STOREES1Z_NS5_17SM90_U16x8_STSM_TENS5_9Copy_AtomIJNS5_17SM90_U32x4_STSM_NESL_EEEvEEEvvEEEEvNT_6ParamsE --------------------------
	.section	.nv.shared._ZN7cutlass13device_kernelINS_4gemm6kernel13GemmUniversalINS1_17GroupProblemShapeIN4cute5tupleIJiiiEEEEENS1_10collective13CollectiveMmaINS1_39MainloopSm90ArrayTmaGmmaWarpSpecializedILi4ENS6_IJNS5_1CILi1EEESD_SD_EEENS1_40KernelPtrArrayTmaWarpSpecializedPingpongEEENS6_IJNSC_ILi128EEENSC_ILi256EEENSC_ILi64EEEEEENS_6half_tEPNS6_IJlSD_NSC_ILi0EEEEEESL_SO_NS5_8TiledMMAINS5_8MMA_AtomIJNS5_4SM904GMMA26MMA_64x256x16_F32F16F16_SSILNSS_5MajorE0ELSU_0ELNSS_7ScaleInE1ELSV_1EEEEEENS5_6LayoutISE_NS6_IJSM_SM_SM_EEEEENS6_IJNS5_10UnderscoreES11_S11_EEEEENS5_13SM90_TMA_LOADENS5_14ComposedLayoutINS5_7SwizzleILi3ELi4ELi3EEENS5_18smem_ptr_flag_bitsILi16EEENSY_INS6_IJNSC_ILi8EEESJ_EEENS6_IJSJ_SD_EEEEEEEvNS5_8identityES14_S1E_vS1F_EENS_8epilogue10collective18CollectiveEpilogueINS1H_30Sm90PtrArrayTmaWarpSpecializedILi4ELi2ELi16ELb1ELb0ELi2EEEJSK_NS6_IJSJ_NSC_ILi32EEEEEESL_PNS6_IJSD_lSM_EEESL_S1P_NS1H_6fusion15FusionCallbacksIS1L_NS1Q_17LinearCombinationISL_fSL_fLNS_15FloatRoundStyleE2EEESK_S1N_JEEES14_NS15_IS17_S19_NSY_INS6_IJSJ_S1A_EEENS6_IJSD_SJ_EEEEEEENS5_17SM75_U16x8_LDSM_TENS5_14SM90_TMA_STOREES1Z_NS5_17SM90_U16x8_STSM_TENS5_9Copy_AtomIJNS5_17SM90_U32x4_STSM_NESL_EEEvEEEvvEEEEvNT_6ParamsE,"aw",@nobits
	.sectionflags	@""
	.align	16
	.zero		1024


//--------------------- .nv.shared.reserved.0     --------------------------
	.section	.nv.shared.reserved.0,"aw",@nobits
	.weak		__nv_reservedSMEM_offset_0_alias
	.size		__nv_reservedSMEM_offset_0_alias, 0, 0
	.other		__nv_reservedSMEM_offset_0_alias,@"STO_CUDA_RESERVED_SHARED STV_DEFAULT"
__nv_reservedSMEM_offset_0_alias:
	.zero		0


//--------------------- .nv.global                --------------------------
	.section	.nv.global,"aw",@nobits
.nv.global:
	.type		_ZN39_INTERNAL_cbb4e498_4_k_cu_f656d904_27934cute1_E,@object
	.size		_ZN39_INTERNAL_cbb4e498_4_k_cu_f656d904_27934cute1_E,(_ZN39_INTERNAL_cbb4e498_4_k_cu_f656d904_27934cuda3std3__45__cpo6cbeginE - _ZN39_INTERNAL_cbb4e498_4_k_cu_f656d904_27934cute1_E)
_ZN39_INTERNAL_cbb4e498_4_k_cu_f656d904_27934cute1_E:
	.zero		1
	.type		_ZN39_INTERNAL_cbb4e498_4_k_cu_f656d904_27934cuda3std3__45__cpo6cbeginE,@object
	.size		_ZN39_INTERNAL_cbb4e498_4_k_cu_f656d904_27934cuda3std3__45__cpo6cbeginE,(_ZN39_INTERNAL_cbb4e498_4_k_cu_f656d904_27934cuda3std3__48in_placeE - _ZN39_INTERNAL_cbb4e498_4_k_cu_f656d904_27934cuda3std3__45__cpo6cbeginE)
_ZN39_INTERNAL_cbb4e498_4_k_cu_f656d904_27934cuda3std3__45__cpo6cbeginE:
	.zero		1
	.type		_ZN39_INTERNAL_cbb4e498_4_k_cu_f656d904_27934cuda3std3__48in_placeE,@object
	.size		_ZN39_INTERNAL_cbb4e498_4_k_cu_f656d904_27934cuda3std3__48in_placeE,(_ZN39_INTERNAL_cbb4e498_4_k_cu_f656d904_27934cuda3std6ranges3__45__cpo9iter_moveE - _ZN39_INTERNAL_cbb4e498_4_k_cu_f656d904_27934cuda3std3__48in_placeE)
_ZN39_INTERNAL_cbb4e498_4_k_cu_f656d904_27934cuda3std3__48in_placeE:
	.zero		1
	.type		_ZN39_INTERNAL_cbb4e498_4_k_cu_f656d904_27934cuda3std6ranges3__45__cpo9iter_moveE,@object
	.size		_ZN39_INTERNAL_cbb4e498_4_k_cu_f656d904_27934cuda3std6ranges3__45__cpo9iter_moveE,(_ZN39_INTERNAL_cbb4e498_4_k_cu_f656d904_27934cuda3std3__45__cpo5beginE - _ZN39_INTERNAL_cbb4e498_4_k_cu_f656d904_27934cuda3std6ranges3__45__cpo9iter_moveE)
_ZN39_INTERNAL_cbb4e498_4_k_cu_f656d904_27934cuda3std6ranges3__45__cpo9iter_moveE:
	.zero		1
	.type		_ZN39_INTERNAL_cbb4e498_4_k_cu_f656d904_27934cuda3std3__45__cpo5beginE,@object
	.size		_ZN39_INTERNAL_cbb4e498_4_k_cu_f656d904_27934cuda3std3__45__cpo5beginE,(_ZN39_INTERNAL_cbb4e498_4_k_cu_f656d904_27934cuda3std3__441_GLOBAL__N__cbb4e498_4_k_cu_f656d904_27936ignoreE - _ZN39_INTERNAL_cbb4e498_4_k_cu_f656d904_27934cuda3std3__45__cpo5beginE)
_ZN39_INTERNAL_cbb4e498_4_k_cu_f656d904_27934cuda3std3__45__cpo5beginE:
	.zero		1
	.type		_ZN39_INTERNAL_cbb4e498_4_k_cu_f656d904_27934cuda3std3__441_GLOBAL__N__cbb4e498_4_k_cu_f656d904_27936ignoreE,@object
	.size		_ZN39_INTERNAL_cbb4e498_4_k_cu_f656d904_27934cuda3std3__441_GLOBAL__N__cbb4e498_4_k_cu_f656d904_27936ignoreE,(_ZN39_INTERNAL_cbb4e498_4_k_cu_f656d904_27934cute7productE - _ZN39_INTERNAL_cbb4e498_4_k_cu_f656d904_27934cuda3std3__441_GLOBAL__N__cbb4e498_4_k_cu_f656d904_27936ignoreE)
_ZN39_INTERNAL_cbb4e498_4_k_cu_f656d904_27934cuda3std3__441_GLOBAL__N__cbb4e498_4_k_cu_f656d904_27936ignoreE:
	.zero		1
	.type		_ZN39_INTERNAL_cbb4e498_4_k_cu_f656d904_27934cute7productE,@object
	.size		_ZN39_INTERNAL_cbb4e498_4_k_cu_f656d904_27934cute7productE,(_ZN39_INTERNAL_cbb4e498_4_k_cu_f656d904_27934cuda3std3__45__cpo3endE - _ZN39_INTERNAL_cbb4e498_4_k_cu_f656d904_27934cute7productE)
_ZN39_INTERNAL_cbb4e498_4_k_cu_f656d904_27934cute7productE:
	.zero		1
	.type		_ZN39_INTERNAL_cbb4e498_4_k_cu_f656d904_27934cuda3std3__45__cpo3endE,@object
	.size		_ZN39_INTERNAL_cbb4e498_4_k_cu_f656d904_27934cuda3std3__45__cpo3endE,(_ZN39_INTERNAL_cbb4e498_4_k_cu_f656d904_27934cuda3std3__419piecewise_constructE - _ZN39_INTERNAL_cbb4e498_4_k_cu_f656d904_27934cuda3std3__45__cpo3endE)
_ZN39_INTERNAL_cbb4e498_4_k_cu_f656d904_27934cuda3std3__45__cpo3endE:
	.zero		1
	.type		_ZN39_INTERNAL_cbb4e498_4_k_cu_f656d904_27934cuda3std3__419piecewise_constructE,@object
	.size		_ZN39_INTERNAL_cbb4e498_4_k_cu_f656d904_27934cuda3std3__419piecewise_constructE,(_ZN39_INTERNAL_cbb4e498_4_k_cu_f656d904_27934cuda3std3__45__cpo4cendE - _ZN39_INTERNAL_cbb4e498_4_k_cu_f656d904_27934cuda3std3__419piecewise_constructE)
_ZN39_INTERNAL_cbb4e498_4_k_cu_f656d904_27934cuda3std3__419piecewise_constructE:
	.zero		1
	.type		_ZN39_INTERNAL_cbb4e498_4_k_cu_f656d904_27934cuda3std3__45__cpo4cendE,@object
	.size		_ZN39_INTERNAL_cbb4e498_4_k_cu_f656d904_27934cuda3std3__45__cpo4cendE,(_ZN39_INTERNAL_cbb4e498_4_k_cu_f656d904_27934cuda3std6ranges3__45__cpo4swapE - _ZN39_INTERNAL_cbb4e498_4_k_cu_f656d904_27934cuda3std3__45__cpo4cendE)
_ZN39_INTERNAL_cbb4e498_4_k_cu_f656d904_27934cuda3std3__45__cpo4cendE:
	.zero		1
	.type		_ZN39_INTERNAL_cbb4e498_4_k_cu_f656d904_27934cuda3std6ranges3__45__cpo4swapE,@object
	.size		_ZN39_INTERNAL_cbb4e498_4_k_cu_f656d904_27934cuda3std6ranges3__45__cpo4swapE,(.L_8 - _ZN39_INTERNAL_cbb4e498_4_k_cu_f656d904_27934cuda3std6ranges3__45__cpo4swapE)
_ZN39_INTERNAL_cbb4e498_4_k_cu_f656d904_27934cuda3std6ranges3__45__cpo4swapE:
	.zero		1
.L_8:


//--------------------- .nv.constant0._ZN7cutlass13device_kernelINS_4gemm6kernel13GemmUniversalINS1_17GroupProblemShapeIN4cute5tupleIJiiiEEEEENS1_10collective13CollectiveMmaINS1_39MainloopSm90ArrayTmaGmmaWarpSpecializedILi4ENS6_IJNS5_1CILi1EEESD_SD_EEENS1_40KernelPtrArrayTmaWarpSpecializedPingpongEEENS6_IJNSC_ILi128EEENSC_ILi256EEENSC_ILi64EEEEEENS_6half_tEPNS6_IJlSD_NSC_ILi0EEEEEESL_SO_NS5_8TiledMMAINS5_8MMA_AtomIJNS5_4SM904GMMA26MMA_64x256x16_F32F16F16_SSILNSS_5MajorE0ELSU_0ELNSS_7ScaleInE1ELSV_1EEEEEENS5_6LayoutISE_NS6_IJSM_SM_SM_EEEEENS6_IJNS5_10UnderscoreES11_S11_EEEEENS5_13SM90_TMA_LOADENS5_14ComposedLayoutINS5_7SwizzleILi3ELi4ELi3EEENS5_18smem_ptr_flag_bitsILi16EEENSY_INS6_IJNSC_ILi8EEESJ_EEENS6_IJSJ_SD_EEEEEEEvNS5_8identityES14_S1E_vS1F_EENS_8epilogue10collective18CollectiveEpilogueINS1H_30Sm90PtrArrayTmaWarpSpecializedILi4ELi2ELi16ELb1ELb0ELi2EEEJSK_NS6_IJSJ_NSC_ILi32EEEEEESL_PNS6_IJSD_lSM_EEESL_S1P_NS1H_6fusion15FusionCallbacksIS1L_NS1Q_17LinearCombinationISL_fSL_fLNS_15FloatRoundStyleE2EEESK_S1N_JEEES14_NS15_IS17_S19_NSY_INS6_IJSJ_S1A_EEENS6_IJSD_SJ_EEEEEEENS5_17SM75_U16x8_LDSM_TENS5_14SM90_TMA_STOREES1Z_NS5_17SM90_U16x8_STSM_TENS5_9Copy_AtomIJNS5_17SM90_U32x4_STSM_NESL_EEEvEEEvvEEEEvNT_6ParamsE --------------------------
	.section	.nv.constant0._ZN7cutlass13device_kernelINS_4gemm6kernel13GemmUniversalINS1_17GroupProblemShapeIN4cute5tupleIJiiiEEEEENS1_10collective13CollectiveMmaINS1_39MainloopSm90ArrayTmaGmmaWarpSpecializedILi4ENS6_IJNS5_1CILi1EEESD_SD_EEENS1_40KernelPtrArrayTmaWarpSpecializedPingpongEEENS6_IJNSC_ILi128EEENSC_ILi256EEENSC_ILi64EEEEEENS_6half_tEPNS6_IJlSD_NSC_ILi0EEEEEESL_SO_NS5_8TiledMMAINS5_8MMA_AtomIJNS5_4SM904GMMA26MMA_64x256x16_F32F16F16_SSILNSS_5MajorE0ELSU_0ELNSS_7ScaleInE1ELSV_1EEEEEENS5_6LayoutISE_NS6_IJSM_SM_SM_EEEEENS6_IJNS5_10UnderscoreES11_S11_EEEEENS5_13SM90_TMA_LOADENS5_14ComposedLayoutINS5_7SwizzleILi3ELi4ELi3EEENS5_18smem_ptr_flag_bitsILi16EEENSY_INS6_IJNSC_ILi8EEESJ_EEENS6_IJSJ_SD_EEEEEEEvNS5_8identityES14_S1E_vS1F_EENS_8epilogue10collective18CollectiveEpilogueINS1H_30Sm90PtrArrayTmaWarpSpecializedILi4ELi2ELi16ELb1ELb0ELi2EEEJSK_NS6_IJSJ_NSC_ILi32EEEEEESL_PNS6_IJSD_lSM_EEESL_S1P_NS1H_6fusion15FusionCallbacksIS1L_NS1Q_17LinearCombinationISL_fSL_fLNS_15FloatRoundStyleE2EEESK_S1N_JEEES14_NS15_IS17_S19_NSY_INS6_IJSJ_S1A_EEENS6_IJSD_SJ_EEEEEEENS5_17SM75_U16x8_LDSM_TENS5_14SM90_TMA_STOREES1Z_NS5_17SM90_U16x8_STSM_TENS5_9Copy_AtomIJNS5_17SM90_U32x4_STSM_NESL_EEEvEEEvvEEEEvNT_6ParamsE,"a",@progbits
	.sectionflags	@""
	.align	4
.nv.constant0._ZN7cutlass13device_kernelINS_4gemm6kernel13GemmUniversalINS1_17GroupProblemShapeIN4cute5tupleIJiiiEEEEENS1_10collective13CollectiveMmaINS1_39MainloopSm90ArrayTmaGmmaWarpSpecializedILi4ENS6_IJNS5_1CILi1EEESD_SD_EEENS1_40KernelPtrArrayTmaWarpSpecializedPingpongEEENS6_IJNSC_ILi128EEENSC_ILi256EEENSC_ILi64EEEEEENS_6half_tEPNS6_IJlSD_NSC_ILi0EEEEEESL_SO_NS5_8TiledMMAINS5_8MMA_AtomIJNS5_4SM904GMMA26MMA_64x256x16_F32F16F16_SSILNSS_5MajorE0ELSU_0ELNSS_7ScaleInE1ELSV_1EEEEEENS5_6LayoutISE_NS6_IJSM_SM_SM_EEEEENS6_IJNS5_10UnderscoreES11_S11_EEEEENS5_13SM90_TMA_LOADENS5_14ComposedLayoutINS5_7SwizzleILi3ELi4ELi3EEENS5_18smem_ptr_flag_bitsILi16EEENSY_INS6_IJNSC_ILi8EEESJ_EEENS6_IJSJ_SD_EEEEEEEvNS5_8identityES14_S1E_vS1F_EENS_8epilogue10collective18CollectiveEpilogueINS1H_30Sm90PtrArrayTmaWarpSpecializedILi4ELi2ELi16ELb1ELb0ELi2EEEJSK_NS6_IJSJ_NSC_ILi32EEEEEESL_PNS6_IJSD_lSM_EEESL_S1P_NS1H_6fusion15FusionCallbacksIS1L_NS1Q_17LinearCombinationISL_fSL_fLNS_15FloatRoundStyleE2EEESK_S1N_JEEES14_NS15_IS17_S19_NSY_INS6_IJSJ_S1A_EEENS6_IJSD_SJ_EEEEEEENS5_17SM75_U16x8_LDSM_TENS5_14SM90_TMA_STOREES1Z_NS5_17SM90_U16x8_STSM_TENS5_9Copy_AtomIJNS5_17SM90_U32x4_STSM_NESL_EEEvEEEvvEEEEvNT_6ParamsE:
	.zero		2432


//--------------------- SYMBOLS --------------------------

	.type		.nv.reservedSmem.offset0,@object
	.size		.nv.reservedSmem.offset0,0x4
	.type		__assertfail,@function
